	.target	sm_90a

	.elftype	@"ET_EXEC"


//--------------------- .note.nv.tkinfo           --------------------------
	.section	.note.nv.tkinfo,"",@"SHT_NOTE"
	.sectionflags	@"SHF_NOTE_NV_TKINFO"
	.tkinfo
        /*0018*/ 	.word	0x00000002
        /*0030*/ 	.string	""
        /*0030*/ 	.string	"ptxas"
        /*0030*/ 	.string	"Cuda compilation tools, release 13.0, V13.0.88"
        /*0030*/ 	.string	"Build cuda_13.0.r13.0/compiler.36424714_0"
        /*0030*/ 	.string	"-arch sm_90a -m 64 "



//--------------------- .note.nv.cuinfo           --------------------------
	.section	.note.nv.cuinfo,"",@"SHT_NOTE"
	.sectionflags	@"SHF_NOTE_NV_CUINFO"
        /*0018*/ 	.short	0x0002
        /*001a*/ 	.short	0x005a
        /*001c*/ 	.short	0x0082
	.zero		2


//--------------------- .nv.info                  --------------------------
	.section	.nv.info,"",@"SHT_CUDA_INFO"
	.align	4


	//----- nvinfo : EIATTR_REGCOUNT
	.align		4
        /*0000*/ 	.byte	0x04, 0x2f
        /*0002*/ 	.short	(.L_15 - .L_14)
	.align		4
.L_14:
        /*0004*/ 	.word	index@(_ZN7cutlass13device_kernelINS_4gemm6kernel13GemmUniversalIN4cute5tupleIJiiiiEEENS1_10collective13CollectiveMmaINS1_34MainloopSm90TmaGmmaWarpSpecializedILi2ENS5_IJNS4_1CILi2EEENSA_ILi1EEESC_EEENS1_35KernelTmaWarpSpecializedCooperativeEEENS5_IJNSA_ILi512EEENSA_ILi192EEENSA_ILi64EEEEEENS_6half_tENS5_IJlSC_lEEESK_SL_NS4_8TiledMMAINS4_8MMA_AtomIJNS4_4SM904GMMA26MMA_64x192x16_F32F16F16_SSILNSP_5MajorE0ELSR_0ELNSP_7ScaleInE1ELSS_1EEEEEENS4_6LayoutISD_NS5_IJSC_NSA_ILi0EEESW_EEEEENS5_IJNS4_10UnderscoreESZ_SZ_EEEEENS4_13SM90_TMA_LOADENS4_14ComposedLayoutINS4_7SwizzleILi3ELi4ELi3EEENS4_18smem_ptr_flag_bitsILi16EEENSV_INS5_IJNSA_ILi8EEESI_EEENS5_IJSI_SC_EEEEEEEvNS4_8identityENS4_23SM90_TMA_LOAD_MULTICASTES1C_vS1D_EENS_8epilogue10collective6detail29Sm90TmaWarpSpecializedAdapterINS1H_15DefaultEpilogueISK_SL_SL_NS1G_6thread17LinearCombinationISK_Li1EffLNS1L_9ScaleType4KindE0ELNS_15FloatRoundStyleE2ESK_EENS1_15EpilogueDefaultEEEEEvvEEEEvNT_6ParamsE)
        /*0008*/ 	.word	0x000000a8


	//----- nvinfo : EIATTR_FRAME_SIZE
	.align		4
.L_15:
        /*000c*/ 	.byte	0x04, 0x11
        /*000e*/ 	.short	(.L_17 - .L_16)
	.align		4
.L_16:
        /*0010*/ 	.word	index@(_ZN7cutlass13device_kernelINS_4gemm6kernel13GemmUniversalIN4cute5tupleIJiiiiEEENS1_10collective13CollectiveMmaINS1_34MainloopSm90TmaGmmaWarpSpecializedILi2ENS5_IJNS4_1CILi2EEENSA_ILi1EEESC_EEENS1_35KernelTmaWarpSpecializedCooperativeEEENS5_IJNSA_ILi512EEENSA_ILi192EEENSA_ILi64EEEEEENS_6half_tENS5_IJlSC_lEEESK_SL_NS4_8TiledMMAINS4_8MMA_AtomIJNS4_4SM904GMMA26MMA_64x192x16_F32F16F16_SSILNSP_5MajorE0ELSR_0ELNSP_7ScaleInE1ELSS_1EEEEEENS4_6LayoutISD_NS5_IJSC_NSA_ILi0EEESW_EEEEENS5_IJNS4_10UnderscoreESZ_SZ_EEEEENS4_13SM90_TMA_LOADENS4_14ComposedLayoutINS4_7SwizzleILi3ELi4ELi3EEENS4_18smem_ptr_flag_bitsILi16EEENSV_INS5_IJNSA_ILi8EEESI_EEENS5_IJSI_SC_EEEEEEEvNS4_8identityENS4_23SM90_TMA_LOAD_MULTICASTES1C_vS1D_EENS_8epilogue10collective6detail29Sm90TmaWarpSpecializedAdapterINS1H_15DefaultEpilogueISK_SL_SL_NS1G_6thread17LinearCombinationISK_Li1EffLNS1L_9ScaleType4KindE0ELNS_15FloatRoundStyleE2ESK_EENS1_15EpilogueDefaultEEEEEvvEEEEvNT_6ParamsE)
        /*0014*/ 	.word	0x000010e8


	//----- nvinfo : EIATTR_MIN_STACK_SIZE
	.align		4
.L_17:
        /*0018*/ 	.byte	0x04, 0x12
        /*001a*/ 	.short	(.L_19 - .L_18)
	.align		4
.L_18:
        /*001c*/ 	.word	index@(_ZN7cutlass13device_kernelINS_4gemm6kernel13GemmUniversalIN4cute5tupleIJiiiiEEENS1_10collective13CollectiveMmaINS1_34MainloopSm90TmaGmmaWarpSpecializedILi2ENS5_IJNS4_1CILi2EEENSA_ILi1EEESC_EEENS1_35KernelTmaWarpSpecializedCooperativeEEENS5_IJNSA_ILi512EEENSA_ILi192EEENSA_ILi64EEEEEENS_6half_tENS5_IJlSC_lEEESK_SL_NS4_8TiledMMAINS4_8MMA_AtomIJNS4_4SM904GMMA26MMA_64x192x16_F32F16F16_SSILNSP_5MajorE0ELSR_0ELNSP_7ScaleInE1ELSS_1EEEEEENS4_6LayoutISD_NS5_IJSC_NSA_ILi0EEESW_EEEEENS5_IJNS4_10UnderscoreESZ_SZ_EEEEENS4_13SM90_TMA_LOADENS4_14ComposedLayoutINS4_7SwizzleILi3ELi4ELi3EEENS4_18smem_ptr_flag_bitsILi16EEENSV_INS5_IJNSA_ILi8EEESI_EEENS5_IJSI_SC_EEEEEEEvNS4_8identityENS4_23SM90_TMA_LOAD_MULTICASTES1C_vS1D_EENS_8epilogue10collective6detail29Sm90TmaWarpSpecializedAdapterINS1H_15DefaultEpilogueISK_SL_SL_NS1G_6thread17LinearCombinationISK_Li1EffLNS1L_9ScaleType4KindE0ELNS_15FloatRoundStyleE2ESK_EENS1_15EpilogueDefaultEEEEEvvEEEEvNT_6ParamsE)
        /*0020*/ 	.word	0x000010e8
.L_19:


//--------------------- .nv.compat                --------------------------
	.section	.nv.compat,"",@"SHT_CUDA_COMPAT_INFO"
	.align	4
        /*0000*/ 	.byte	0x02, 0x09, 0x01, 0x00, 0x02, 0x02, 0x04, 0x00, 0x02, 0x05, 0x05, 0x00, 0x03, 0x07, 0x01, 0x01
        /*0010*/ 	.byte	0x02, 0x03, 0x01, 0x00, 0x02, 0x06, 0x01, 0x00, 0x04, 0x0b, 0x08, 0x00, 0x00, 0x00, 0x00, 0x00
        /*0020*/ 	.byte	0x00, 0x00, 0x00, 0x00


//--------------------- .nv.info._ZN7cutlass13device_kernelINS_4gemm6kernel13GemmUniversalIN4cute5tupleIJiiiiEEENS1_10collective13CollectiveMmaINS1_34MainloopSm90TmaGmmaWarpSpecializedILi2ENS5_IJNS4_1CILi2EEENSA_ILi1EEESC_EEENS1_35KernelTmaWarpSpecializedCooperativeEEENS5_IJNSA_ILi512EEENSA_ILi192EEENSA_ILi64EEEEEENS_6half_tENS5_IJlSC_lEEESK_SL_NS4_8TiledMMAINS4_8MMA_AtomIJNS4_4SM904GMMA26MMA_64x192x16_F32F16F16_SSILNSP_5MajorE0ELSR_0ELNSP_7ScaleInE1ELSS_1EEEEEENS4_6LayoutISD_NS5_IJSC_NSA_ILi0EEESW_EEEEENS5_IJNS4_10UnderscoreESZ_SZ_EEEEENS4_13SM90_TMA_LOADENS4_14ComposedLayoutINS4_7SwizzleILi3ELi4ELi3EEENS4_18smem_ptr_flag_bitsILi16EEENSV_INS5_IJNSA_ILi8EEESI_EEENS5_IJSI_SC_EEEEEEEvNS4_8identityENS4_23SM90_TMA_LOAD_MULTICASTES1C_vS1D_EENS_8epilogue10collective6detail29Sm90TmaWarpSpecializedAdapterINS1H_15DefaultEpilogueISK_SL_SL_NS1G_6thread17LinearCombinationISK_Li1EffLNS1L_9ScaleType4KindE0ELNS_15FloatRoundStyleE2ESK_EENS1_15EpilogueDefaultEEEEEvvEEEEvNT_6ParamsE --------------------------
	.section	.nv.info._ZN7cutlass13device_kernelINS_4gemm6kernel13GemmUniversalIN4cute5tupleIJiiiiEEENS1_10collective13CollectiveMmaINS1_34MainloopSm90TmaGmmaWarpSpecializedILi2ENS5_IJNS4_1CILi2EEENSA_ILi1EEESC_EEENS1_35KernelTmaWarpSpecializedCooperativeEEENS5_IJNSA_ILi512EEENSA_ILi192EEENSA_ILi64EEEEEENS_6half_tENS5_IJlSC_lEEESK_SL_NS4_8TiledMMAINS4_8MMA_AtomIJNS4_4SM904GMMA26MMA_64x192x16_F32F16F16_SSILNSP_5MajorE0ELSR_0ELNSP_7ScaleInE1ELSS_1EEEEEENS4_6LayoutISD_NS5_IJSC_NSA_ILi0EEESW_EEEEENS5_IJNS4_10UnderscoreESZ_SZ_EEEEENS4_13SM90_TMA_LOADENS4_14ComposedLayoutINS4_7SwizzleILi3ELi4ELi3EEENS4_18smem_ptr_flag_bitsILi16EEENSV_INS5_IJNSA_ILi8EEESI_EEENS5_IJSI_SC_EEEEEEEvNS4_8identityENS4_23SM90_TMA_LOAD_MULTICASTES1C_vS1D_EENS_8epilogue10collective6detail29Sm90TmaWarpSpecializedAdapterINS1H_15DefaultEpilogueISK_SL_SL_NS1G_6thread17LinearCombinationISK_Li1EffLNS1L_9ScaleType4KindE0ELNS_15FloatRoundStyleE2ESK_EENS1_15EpilogueDefaultEEEEEvvEEEEvNT_6ParamsE,"",@"SHT_CUDA_INFO"
	.sectionflags	@""
	.align	4


	//----- nvinfo : EIATTR_CUDA_API_VERSION
	.align		4
        /*0000*/ 	.byte	0x04, 0x37
        /*0002*/ 	.short	(.L_21 - .L_20)
.L_20:
        /*0004*/ 	.word	0x00000082


	//----- nvinfo : EIATTR_KPARAM_INFO
	.align		4
.L_21:
        /*0008*/ 	.byte	0x04, 0x17
        /*000a*/ 	.short	(.L_23 - .L_22)
.L_22:
        /*000c*/ 	.word	0x00000000
        /*0010*/ 	.short	0x0000
        /*0012*/ 	.short	0x0070
        /*0014*/ 	.byte	0x00, 0xf0, 0x01, 0x10


	//----- nvinfo : EIATTR_SPARSE_MMA_MASK
	.align		4
.L_23:
        /*0018*/ 	.byte	0x03, 0x50
        /*001a*/ 	.short	0x0000


	//----- nvinfo : EIATTR_MAXREG_COUNT
	.align		4
        /*001c*/ 	.byte	0x03, 0x1b
        /*001e*/ 	.short	0x00a8


	//----- nvinfo : EIATTR_NUM_BARRIERS
	.align		4
        /*0020*/ 	.byte	0x02, 0x4c
        /*0022*/ 	.byte	0x01
	.zero		1


	//----- nvinfo : EIATTR_EXTERNS
	.align		4
        /*0024*/ 	.byte	0x04, 0x0f
        /*0026*/ 	.short	(.L_25 - .L_24)


	//   ....[0]....
	.align		4
.L_24:
        /*0028*/ 	.word	index@(__assertfail)


	//----- nvinfo : EIATTR_ANNOTATIONS
	.align		4
.L_25:
        /*002c*/ 	.byte	0x04, 0x55
        /*002e*/ 	.short	(.L_27 - .L_26)


	//   ....[0]....
.L_26:
        /*0030*/ 	.word	0x00000001
        /*0034*/ 	.byte	0x00, 0x07, 0x00, 0x00, 0x01, 0x00, 0x00, 0x00, 0xd0, 0x09, 0x00, 0x00, 0x01, 0x00, 0x00, 0x00
        /* <DEDUP_REMOVED lines=1737> */
        /*6cd4*/ 	.byte	0x00, 0xc5, 0x02, 0x00


	//----- nvinfo : EIATTR_MERCURY_ISA_VERSION
	.align		4
.L_27:
        /*6cd8*/ 	.byte	0x03, 0x5f
        /*6cda*/ 	.short	0x0101


	//----- nvinfo : EIATTR_INT_WARP_WIDE_INSTR_OFFSETS
	.align		4
        /*6cdc*/ 	.byte	0x04, 0x31
        /*6cde*/ 	.short	(.L_29 - .L_28)


	//   ....[0]....
.L_28:
        /*6ce0*/ 	.word	0x00000540


	//   ....[1]....
        /*6ce4*/ 	.word	0x00000560


	//   ....[2]....
        /*6ce8*/ 	.word	0x000006d0


	//   ....[3]....
        /*6cec*/ 	.word	0x000114d0


	//----- nvinfo : EIATTR_COOP_GROUP_MASK_REGIDS
	.align		4
.L_29:
        /*6cf0*/ 	.byte	0x04, 0x29
        /*6cf2*/ 	.short	(.L_31 - .L_30)


	//   ....[0]....
.L_30:
        /*6cf4*/ 	.word	0xffffffff


	//   ....[1]....
        /*6cf8*/ 	.word	0xffffffff


	//   ....[2]....
        /*6cfc*/ 	.word	0xffffffff


	//   ....[3]....
        /*6d00*/ 	.word	0xffffffff


	//   ....[4]....
        /*6d04*/ 	.word	0xffffffff


	//   ....[5]....
        /*6d08*/ 	.word	0xffffffff


	//----- nvinfo : EIATTR_COOP_GROUP_INSTR_OFFSETS
	.align		4
.L_31:
        /*6d0c*/ 	.byte	0x04, 0x28
        /*6d0e*/ 	.short	(.L_33 - .L_32)


	//   ....[0]....
.L_32:
        /*6d10*/ 	.word	0x00000070


	//   ....[1]....
        /*6d14*/ 	.word	0x00000080


	//   ....[2]....
        /*6d18*/ 	.word	0x000001a0


	//   ....[3]....
        /*6d1c*/ 	.word	0x00000390


	//   ....[4]....
        /*6d20*/ 	.word	0x00000810


	//   ....[5]....
        /*6d24*/ 	.word	0x000013e0


	//----- nvinfo : EIATTR_REG_RECONFIG
	.align		4
.L_33:
        /*6d28*/ 	.byte	0x01, 0x54
	.zero		2


	//----- nvinfo : EIATTR_SYSCALL_OFFSETS
	.align		4
        /*6d2c*/ 	.byte	0x04, 0x46
        /*6d2e*/ 	.short	(.L_35 - .L_34)


	//   ....[0]....
.L_34:
        /*6d30*/ 	.word	0x00001590


	//----- nvinfo : EIATTR_MBARRIER_INSTR_OFFSETS
	.align		4
.L_35:
        /*6d34*/ 	.byte	0x04, 0x39
        /*6d36*/ 	.short	(.L_37 - .L_36)


	//   ....[0]....
.L_36:
        /*6d38*/ 	.word	0x00000320
        /*6d3c*/ 	.word	0x000000ff
        /*6d40*/ 	.word	0x00000000
        /*6d44*/ 	.short	0x0100
        /*6d46*/ 	.byte	0x08
	.zero		1


	//   ....[1]....
        /*6d48*/ 	.word	0x00000330
        /*6d4c*/ 	.word	0x000000ff
        /*6d50*/ 	.word	0x00000010
        /*6d54*/ 	.short	0x0100
        /*6d56*/ 	.byte	0x08
	.zero		1


	//   ....[2]....
        /*6d58*/ 	.word	0x00000340
        /*6d5c*/ 	.word	0x000000ff
        /*6d60*/ 	.word	0x00000008
        /*6d64*/ 	.short	0x0100
        /*6d66*/ 	.byte	0x08
	.zero		1


	//   ....[3]....
        /*6d68*/ 	.word	0x00000350
        /*6d6c*/ 	.word	0x000000ff
        /*6d70*/ 	.word	0x00000018
        /*6d74*/ 	.short	0x0100
        /*6d76*/ 	.byte	0x08
	.zero		1


	//   ....[4]....
        /*6d78*/ 	.word	0x00000740
        /*6d7c*/ 	.word	0x000000ff
        /*6d80*/ 	.word	0x00000030
        /*6d84*/ 	.short	0x0100
        /*6d86*/ 	.byte	0x06
	.zero		1


	//   ....[5]....
        /*6d88*/ 	.word	0x00000770
        /*6d8c*/ 	.word	0x000000ff
        /*6d90*/ 	.word	0x00000038
        /*6d94*/ 	.short	0x0100
        /*6d96*/ 	.byte	0x06
	.zero		1


	//   ....[6]....
        /*6d98*/ 	.word	0x00001670
        /*6d9c*/ 	.word	0x00000004
        /*6da0*/ 	.word	0x00000000
        /*6da4*/ 	.short	0x010a
        /*6da6*/ 	.byte	0x3f
	.zero		1


	//   ....[7]....
        /*6da8*/ 	.word	0x000016b0
        /*6dac*/ 	.word	0x00000004
        /*6db0*/ 	.word	0x00000000
        /*6db4*/ 	.short	0x010a
        /*6db6*/ 	.byte	0x3f
	.zero		1


	//   ....[8]....
        /*6db8*/ 	.word	0x00008840
        /*6dbc*/ 	.word	0x00000004
        /*6dc0*/ 	.word	0x00000000
        /*6dc4*/ 	.short	0x010a
        /*6dc6*/ 	.byte	0x3f
	.zero		1


	//   ....[9]....
        /*6dc8*/ 	.word	0x00008880
        /*6dcc*/ 	.word	0x00000004
        /*6dd0*/ 	.word	0x00000000
        /*6dd4*/ 	.short	0x010a
        /*6dd6*/ 	.byte	0x3f
	.zero		1


	//   ....[10]....
        /*6dd8*/ 	.word	0x00011350
        /*6ddc*/ 	.word	0x00000004
        /*6de0*/ 	.word	0x00000000
        /*6de4*/ 	.short	0x0101
        /*6de6*/ 	.byte	0x3f
	.zero		1


	//   ....[11]....
        /*6de8*/ 	.word	0x00011560
        /*6dec*/ 	.word	0x00000000
        /*6df0*/ 	.word	0x00000000
        /*6df4*/ 	.short	0x0101
        /*6df6*/ 	.byte	0x3f
	.zero		1


	//   ....[12]....
        /*6df8*/ 	.word	0x0002c050
        /*6dfc*/ 	.word	0x0000000f
        /*6e00*/ 	.word	0x00000010
        /*6e04*/ 	.short	0x010a
        /*6e06*/ 	.byte	0x3f
	.zero		1


	//   ....[13]....
        /*6e08*/ 	.word	0x0002c470
        /*6e0c*/ 	.word	0x00000002
        /*6e10*/ 	.word	0x00000038
        /*6e14*/ 	.short	0x0101
        /*6e16*/ 	.byte	0x3f
	.zero		1


	//   ....[14]....
        /*6e18*/ 	.word	0x0002cc10
        /*6e1c*/ 	.word	0x00000005
        /*6e20*/ 	.word	0x00000000
        /*6e24*/ 	.short	0x010a
        /*6e26*/ 	.byte	0x3f
	.zero		1


	//   ....[15]....
        /*6e28*/ 	.word	0x0002cca0
        /*6e2c*/ 	.word	0x00000003
        /*6e30*/ 	.word	0x00000000
        /*6e34*/ 	.short	0x010a
        /*6e36*/ 	.byte	0x3f
	.zero		1


	//   ....[16]....
        /*6e38*/ 	.word	0x0002cd00
        /*6e3c*/ 	.word	0x00000004
        /*6e40*/ 	.word	0x00000000
        /*6e44*/ 	.short	0x010a
        /*6e46*/ 	.byte	0x3f
	.zero		1


	//   ....[17]....
        /*6e48*/ 	.word	0x0002cd50
        /*6e4c*/ 	.word	0x00000004
        /*6e50*/ 	.word	0x00000000
        /*6e54*/ 	.short	0x010a
        /*6e56*/ 	.byte	0x3f
	.zero		1


	//   ....[18]....
        /*6e58*/ 	.word	0x0002ce20
        /*6e5c*/ 	.word	0x0000000f
        /*6e60*/ 	.word	0x00000010
        /*6e64*/ 	.short	0x010a
        /*6e66*/ 	.byte	0x3f
	.zero		1


	//   ....[19]....
        /*6e68*/ 	.word	0x0002cef0
        /*6e6c*/ 	.word	0x00000005
        /*6e70*/ 	.word	0x00000000
        /*6e74*/ 	.short	0x010a
        /*6e76*/ 	.byte	0x3f
	.zero		1


	//----- nvinfo : EIATTR_NUM_MBARRIERS
	.align		4
.L_37:
        /*6e78*/ 	.byte	0x03, 0x38
        /*6e7a*/ 	.short	0x0006


	//----- nvinfo : EIATTR_EXIT_INSTR_OFFSETS
	.align		4
        /*6e7c*/ 	.byte	0x04, 0x1c
        /*6e7e*/ 	.short	(.L_39 - .L_38)


	//   ....[0]....
.L_38:
        /*6e80*/ 	.word	0x00000a70


	//   ....[1]....
        /*6e84*/ 	.word	0x00001300


	//   ....[2]....
        /*6e88*/ 	.word	0x0002b6e0


	//   ....[3]....
        /*6e8c*/ 	.word	0x0002bd00


	//   ....[4]....
        /*6e90*/ 	.word	0x0002ccf0


	//----- nvinfo : EIATTR_MAX_THREADS
	.align		4
.L_39:
        /*6e94*/ 	.byte	0x04, 0x05
        /*6e96*/ 	.short	(.L_41 - .L_40)
.L_40:
        /*6e98*/ 	.word	0x00000180
        /*6e9c*/ 	.word	0x00000001
        /*6ea0*/ 	.word	0x00000001


	//----- nvinfo : EIATTR_CRS_STACK_SIZE
	.align		4
.L_41:
        /*6ea4*/ 	.byte	0x04, 0x1e
        /*6ea6*/ 	.short	(.L_43 - .L_42)
.L_42:
        /*6ea8*/ 	.word	0x00000000


	//----- nvinfo : EIATTR_CBANK_PARAM_SIZE
	.align		4
.L_43:
        /*6eac*/ 	.byte	0x03, 0x19
        /*6eae*/ 	.short	0x0470


	//----- nvinfo : EIATTR_PARAM_CBANK
	.align		4
        /*6eb0*/ 	.byte	0x04, 0x0a
        /*6eb2*/ 	.short	(.L_45 - .L_44)
	.align		4
.L_44:
        /*6eb4*/ 	.word	index@(.nv.constant0._ZN7cutlass13device_kernelINS_4gemm6kernel13GemmUniversalIN4cute5tupleIJiiiiEEENS1_10collective13CollectiveMmaINS1_34MainloopSm90TmaGmmaWarpSpecializedILi2ENS5_IJNS4_1CILi2EEENSA_ILi1EEESC_EEENS1_35KernelTmaWarpSpecializedCooperativeEEENS5_IJNSA_ILi512EEENSA_ILi192EEENSA_ILi64EEEEEENS_6half_tENS5_IJlSC_lEEESK_SL_NS4_8TiledMMAINS4_8MMA_AtomIJNS4_4SM904GMMA26MMA_64x192x16_F32F16F16_SSILNSP_5MajorE0ELSR_0ELNSP_7ScaleInE1ELSS_1EEEEEENS4_6LayoutISD_NS5_IJSC_NSA_ILi0EEESW_EEEEENS5_IJNS4_10UnderscoreESZ_SZ_EEEEENS4_13SM90_TMA_LOADENS4_14ComposedLayoutINS4_7SwizzleILi3ELi4ELi3EEENS4_18smem_ptr_flag_bitsILi16EEENSV_INS5_IJNSA_ILi8EEESI_EEENS5_IJSI_SC_EEEEEEEvNS4_8identityENS4_23SM90_TMA_LOAD_MULTICASTES1C_vS1D_EENS_8epilogue10collective6detail29Sm90TmaWarpSpecializedAdapterINS1H_15DefaultEpilogueISK_SL_SL_NS1G_6thread17LinearCombinationISK_Li1EffLNS1L_9ScaleType4KindE0ELNS_15FloatRoundStyleE2ESK_EENS1_15EpilogueDefaultEEEEEvvEEEEvNT_6ParamsE)
        /*6eb8*/ 	.short	0x0210
        /*6eba*/ 	.short	0x0470


	//----- nvinfo : EIATTR_SW_WAR
	.align		4
.L_45:
        /*6ebc*/ 	.byte	0x04, 0x36
        /*6ebe*/ 	.short	(.L_47 - .L_46)
.L_46:
        /*6ec0*/ 	.word	0x00000008
.L_47:


//--------------------- .nv.callgraph             --------------------------
	.section	.nv.callgraph,"",@"SHT_CUDA_CALLGRAPH"
	.align	4
	.sectionentsize	8
	.align		4
        /*0000*/ 	.word	0x00000000
	.align		4
        /*0004*/ 	.word	0xffffffff
	.align		4
        /*0008*/ 	.word	index@(_ZN7cutlass13device_kernelINS_4gemm6kernel13GemmUniversalIN4cute5tupleIJiiiiEEENS1_10collective13CollectiveMmaINS1_34MainloopSm90TmaGmmaWarpSpecializedILi2ENS5_IJNS4_1CILi2EEENSA_ILi1EEESC_EEENS1_35KernelTmaWarpSpecializedCooperativeEEENS5_IJNSA_ILi512EEENSA_ILi192EEENSA_ILi64EEEEEENS_6half_tENS5_IJlSC_lEEESK_SL_NS4_8TiledMMAINS4_8MMA_AtomIJNS4_4SM904GMMA26MMA_64x192x16_F32F16F16_SSILNSP_5MajorE0ELSR_0ELNSP_7ScaleInE1ELSS_1EEEEEENS4_6LayoutISD_NS5_IJSC_NSA_ILi0EEESW_EEEEENS5_IJNS4_10UnderscoreESZ_SZ_EEEEENS4_13SM90_TMA_LOADENS4_14ComposedLayoutINS4_7SwizzleILi3ELi4ELi3EEENS4_18smem_ptr_flag_bitsILi16EEENSV_INS5_IJNSA_ILi8EEESI_EEENS5_IJSI_SC_EEEEEEEvNS4_8identityENS4_23SM90_TMA_LOAD_MULTICASTES1C_vS1D_EENS_8epilogue10collective6detail29Sm90TmaWarpSpecializedAdapterINS1H_15DefaultEpilogueISK_SL_SL_NS1G_6thread17LinearCombinationISK_Li1EffLNS1L_9ScaleType4KindE0ELNS_15FloatRoundStyleE2ESK_EENS1_15EpilogueDefaultEEEEEvvEEEEvNT_6ParamsE)
	.align		4
        /*000c*/ 	.word	index@(__assertfail)
	.align		4
        /*0010*/ 	.word	0x00000000
	.align		4
        /*0014*/ 	.word	0xfffffffe
	.align		4
        /*0018*/ 	.word	0x00000000
	.align		4
        /*001c*/ 	.word	0xfffffffd
	.align		4
        /*0020*/ 	.word	0x00000000
	.align		4
        /*0024*/ 	.word	0xfffffffc


//--------------------- .nv.constant4             --------------------------
	.section	.nv.constant4,"a",@progbits
	.align	8
	.align		8
.nv.constant4:
        /*0000*/ 	.dword	__assertfail
	.align		8
        /*0008*/ 	.dword	__unnamed_1
	.align		8
        /*0010*/ 	.dword	_ZN39_INTERNAL_95fc73f6_4_k_cu_f7db5081_80834cuda3std3__45__cpo5beginE
	.align		8
        /*0018*/ 	.dword	_ZN39_INTERNAL_95fc73f6_4_k_cu_f7db5081_80834cuda3std3__45__cpo3endE
	.align		8
        /*0020*/ 	.dword	_ZN39_INTERNAL_95fc73f6_4_k_cu_f7db5081_80834cuda3std3__45__cpo6cbeginE
	.align		8
        /*0028*/ 	.dword	_ZN39_INTERNAL_95fc73f6_4_k_cu_f7db5081_80834cuda3std3__45__cpo4cendE
	.align		8
        /*0030*/ 	.dword	_ZN39_INTERNAL_95fc73f6_4_k_cu_f7db5081_80834cuda3std3__441_GLOBAL__N__95fc73f6_4_k_cu_f7db5081_80836ignoreE
	.align		8
        /*0038*/ 	.dword	_ZN39_INTERNAL_95fc73f6_4_k_cu_f7db5081_80834cuda3std3__419piecewise_constructE
	.align		8
        /*0040*/ 	.dword	_ZN39_INTERNAL_95fc73f6_4_k_cu_f7db5081_80834cuda3std3__48in_placeE
	.align		8
        /*0048*/ 	.dword	_ZN39_INTERNAL_95fc73f6_4_k_cu_f7db5081_80834cuda3std6ranges3__45__cpo4swapE
	.align		8
        /*0050*/ 	.dword	_ZN39_INTERNAL_95fc73f6_4_k_cu_f7db5081_80834cuda3std6ranges3__45__cpo9iter_moveE
	.align		8
        /*0058*/ 	.dword	_ZN39_INTERNAL_95fc73f6_4_k_cu_f7db5081_80834cute7productE
	.align		8
        /*0060*/ 	.dword	_ZN39_INTERNAL_95fc73f6_4_k_cu_f7db5081_80834cute1_E
	.align		8
        /*0068*/ 	.dword	$str$22
	.align		8
        /*0070*/ 	.dword	$str$23


//--------------------- .text._ZN7cutlass13device_kernelINS_4gemm6kernel13GemmUniversalIN4cute5tupleIJiiiiEEENS1_10collective13CollectiveMmaINS1_34MainloopSm90TmaGmmaWarpSpecializedILi2ENS5_IJNS4_1CILi2EEENSA_ILi1EEESC_EEENS1_35KernelTmaWarpSpecializedCooperativeEEENS5_IJNSA_ILi512EEENSA_ILi192EEENSA_ILi64EEEEEENS_6half_tENS5_IJlSC_lEEESK_SL_NS4_8TiledMMAINS4_8MMA_AtomIJNS4_4SM904GMMA26MMA_64x192x16_F32F16F16_SSILNSP_5MajorE0ELSR_0ELNSP_7ScaleInE1ELSS_1EEEEEENS4_6LayoutISD_NS5_IJSC_NSA_ILi0EEESW_EEEEENS5_IJNS4_10UnderscoreESZ_SZ_EEEEENS4_13SM90_TMA_LOADENS4_14ComposedLayoutINS4_7SwizzleILi3ELi4ELi3EEENS4_18smem_ptr_flag_bitsILi16EEENSV_INS5_IJNSA_ILi8EEESI_EEENS5_IJSI_SC_EEEEEEEvNS4_8identityENS4_23SM90_TMA_LOAD_MULTICASTES1C_vS1D_EENS_8epilogue10collective6detail29Sm90TmaWarpSpecializedAdapterINS1H_15DefaultEpilogueISK_SL_SL_NS1G_6thread17LinearCombinationISK_Li1EffLNS1L_9ScaleType4KindE0ELNS_15FloatRoundStyleE2ESK_EENS1_15EpilogueDefaultEEEEEvvEEEEvNT_6ParamsE --------------------------
	.section	.text._ZN7cutlass13device_kernelINS_4gemm6kernel13GemmUniversalIN4cute5tupleIJiiiiEEENS1_10collective13CollectiveMmaINS1_34MainloopSm90TmaGmmaWarpSpecializedILi2ENS5_IJNS4_1CILi2EEENSA_ILi1EEESC_EEENS1_35KernelTmaWarpSpecializedCooperativeEEENS5_IJNSA_ILi512EEENSA_ILi192EEENSA_ILi64EEEEEENS_6half_tENS5_IJlSC_lEEESK_SL_NS4_8TiledMMAINS4_8MMA_AtomIJNS4_4SM904GMMA26MMA_64x192x16_F32F16F16_SSILNSP_5MajorE0ELSR_0ELNSP_7ScaleInE1ELSS_1EEEEEENS4_6LayoutISD_NS5_IJSC_NSA_ILi0EEESW_EEEEENS5_IJNS4_10UnderscoreESZ_SZ_EEEEENS4_13SM90_TMA_LOADENS4_14ComposedLayoutINS4_7SwizzleILi3ELi4ELi3EEENS4_18smem_ptr_flag_bitsILi16EEENSV_INS5_IJNSA_ILi8EEESI_EEENS5_IJSI_SC_EEEEEEEvNS4_8identityENS4_23SM90_TMA_LOAD_MULTICASTES1C_vS1D_EENS_8epilogue10collective6detail29Sm90TmaWarpSpecializedAdapterINS1H_15DefaultEpilogueISK_SL_SL_NS1G_6thread17LinearCombinationISK_Li1EffLNS1L_9ScaleType4KindE0ELNS_15FloatRoundStyleE2ESK_EENS1_15EpilogueDefaultEEEEEvvEEEEvNT_6ParamsE,"ax",@progbits
	.align	128
.text._ZN7cutlass13device_kernelINS_4gemm6kernel13GemmUniversalIN4cute5tupleIJiiiiEEENS1_10collective13CollectiveMmaINS1_34MainloopSm90TmaGmmaWarpSpecializedILi2ENS5_IJNS4_1CILi2EEENSA_ILi1EEESC_EEENS1_35KernelTmaWarpSpecializedCooperativeEEENS5_IJNSA_ILi512EEENSA_ILi192EEENSA_ILi64EEEEEENS_6half_tENS5_IJlSC_lEEESK_SL_NS4_8TiledMMAINS4_8MMA_AtomIJNS4_4SM904GMMA26MMA_64x192x16_F32F16F16_SSILNSP_5MajorE0ELSR_0ELNSP_7ScaleInE1ELSS_1EEEEEENS4_6LayoutISD_NS5_IJSC_NSA_ILi0EEESW_EEEEENS5_IJNS4_10UnderscoreESZ_SZ_EEEEENS4_13SM90_TMA_LOADENS4_14ComposedLayoutINS4_7SwizzleILi3ELi4ELi3EEENS4_18smem_ptr_flag_bitsILi16EEENSV_INS5_IJNSA_ILi8EEESI_EEENS5_IJSI_SC_EEEEEEEvNS4_8identityENS4_23SM90_TMA_LOAD_MULTICASTES1C_vS1D_EENS_8epilogue10collective6detail29Sm90TmaWarpSpecializedAdapterINS1H_15DefaultEpilogueISK_SL_SL_NS1G_6thread17LinearCombinationISK_Li1EffLNS1L_9ScaleType4KindE0ELNS_15FloatRoundStyleE2ESK_EENS1_15EpilogueDefaultEEEEEvvEEEEvNT_6ParamsE:
        .type           _ZN7cutlass13device_kernelINS_4gemm6kernel13GemmUniversalIN4cute5tupleIJiiiiEEENS1_10collective13CollectiveMmaINS1_34MainloopSm90TmaGmmaWarpSpecializedILi2ENS5_IJNS4_1CILi2EEENSA_ILi1EEESC_EEENS1_35KernelTmaWarpSpecializedCooperativeEEENS5_IJNSA_ILi512EEENSA_ILi192EEENSA_ILi64EEEEEENS_6half_tENS5_IJlSC_lEEESK_SL_NS4_8TiledMMAINS4_8MMA_AtomIJNS4_4SM904GMMA26MMA_64x192x16_F32F16F16_SSILNSP_5MajorE0ELSR_0ELNSP_7ScaleInE1ELSS_1EEEEEENS4_6LayoutISD_NS5_IJSC_NSA_ILi0EEESW_EEEEENS5_IJNS4_10UnderscoreESZ_SZ_EEEEENS4_13SM90_TMA_LOADENS4_14ComposedLayoutINS4_7SwizzleILi3ELi4ELi3EEENS4_18smem_ptr_flag_bitsILi16EEENSV_INS5_IJNSA_ILi8EEESI_EEENS5_IJSI_SC_EEEEEEEvNS4_8identityENS4_23SM90_TMA_LOAD_MULTICASTES1C_vS1D_EENS_8epilogue10collective6detail29Sm90TmaWarpSpecializedAdapterINS1H_15DefaultEpilogueISK_SL_SL_NS1G_6thread17LinearCombinationISK_Li1EffLNS1L_9ScaleType4KindE0ELNS_15FloatRoundStyleE2ESK_EENS1_15EpilogueDefaultEEEEEvvEEEEvNT_6ParamsE,@function
        .size           _ZN7cutlass13device_kernelINS_4gemm6kernel13GemmUniversalIN4cute5tupleIJiiiiEEENS1_10collective13CollectiveMmaINS1_34MainloopSm90TmaGmmaWarpSpecializedILi2ENS5_IJNS4_1CILi2EEENSA_ILi1EEESC_EEENS1_35KernelTmaWarpSpecializedCooperativeEEENS5_IJNSA_ILi512EEENSA_ILi192EEENSA_ILi64EEEEEENS_6half_tENS5_IJlSC_lEEESK_SL_NS4_8TiledMMAINS4_8MMA_AtomIJNS4_4SM904GMMA26MMA_64x192x16_F32F16F16_SSILNSP_5MajorE0ELSR_0ELNSP_7ScaleInE1ELSS_1EEEEEENS4_6LayoutISD_NS5_IJSC_NSA_ILi0EEESW_EEEEENS5_IJNS4_10UnderscoreESZ_SZ_EEEEENS4_13SM90_TMA_LOADENS4_14ComposedLayoutINS4_7SwizzleILi3ELi4ELi3EEENS4_18smem_ptr_flag_bitsILi16EEENSV_INS5_IJNSA_ILi8EEESI_EEENS5_IJSI_SC_EEEEEEEvNS4_8identityENS4_23SM90_TMA_LOAD_MULTICASTES1C_vS1D_EENS_8epilogue10collective6detail29Sm90TmaWarpSpecializedAdapterINS1H_15DefaultEpilogueISK_SL_SL_NS1G_6thread17LinearCombinationISK_Li1EffLNS1L_9ScaleType4KindE0ELNS_15FloatRoundStyleE2ESK_EENS1_15EpilogueDefaultEEEEEvvEEEEvNT_6ParamsE,(.L_x_827 - _ZN7cutlass13device_kernelINS_4gemm6kernel13GemmUniversalIN4cute5tupleIJiiiiEEENS1_10collective13CollectiveMmaINS1_34MainloopSm90TmaGmmaWarpSpecializedILi2ENS5_IJNS4_1CILi2EEENSA_ILi1EEESC_EEENS1_35KernelTmaWarpSpecializedCooperativeEEENS5_IJNSA_ILi512EEENSA_ILi192EEENSA_ILi64EEEEEENS_6half_tENS5_IJlSC_lEEESK_SL_NS4_8TiledMMAINS4_8MMA_AtomIJNS4_4SM904GMMA26MMA_64x192x16_F32F16F16_SSILNSP_5MajorE0ELSR_0ELNSP_7ScaleInE1ELSS_1EEEEEENS4_6LayoutISD_NS5_IJSC_NSA_ILi0EEESW_EEEEENS5_IJNS4_10UnderscoreESZ_SZ_EEEEENS4_13SM90_TMA_LOADENS4_14ComposedLayoutINS4_7SwizzleILi3ELi4ELi3EEENS4_18smem_ptr_flag_bitsILi16EEENSV_INS5_IJNSA_ILi8EEESI_EEENS5_IJSI_SC_EEEEEEEvNS4_8identityENS4_23SM90_TMA_LOAD_MULTICASTES1C_vS1D_EENS_8epilogue10collective6detail29Sm90TmaWarpSpecializedAdapterINS1H_15DefaultEpilogueISK_SL_SL_NS1G_6thread17LinearCombinationISK_Li1EffLNS1L_9ScaleType4KindE0ELNS_15FloatRoundStyleE2ESK_EENS1_15EpilogueDefaultEEEEEvvEEEEvNT_6ParamsE)
        .other          _ZN7cutlass13device_kernelINS_4gemm6kernel13GemmUniversalIN4cute5tupleIJiiiiEEENS1_10collective13CollectiveMmaINS1_34MainloopSm90TmaGmmaWarpSpecializedILi2ENS5_IJNS4_1CILi2EEENSA_ILi1EEESC_EEENS1_35KernelTmaWarpSpecializedCooperativeEEENS5_IJNSA_ILi512EEENSA_ILi192EEENSA_ILi64EEEEEENS_6half_tENS5_IJlSC_lEEESK_SL_NS4_8TiledMMAINS4_8MMA_AtomIJNS4_4SM904GMMA26MMA_64x192x16_F32F16F16_SSILNSP_5MajorE0ELSR_0ELNSP_7ScaleInE1ELSS_1EEEEEENS4_6LayoutISD_NS5_IJSC_NSA_ILi0EEESW_EEEEENS5_IJNS4_10UnderscoreESZ_SZ_EEEEENS4_13SM90_TMA_LOADENS4_14ComposedLayoutINS4_7SwizzleILi3ELi4ELi3EEENS4_18smem_ptr_flag_bitsILi16EEENSV_INS5_IJNSA_ILi8EEESI_EEENS5_IJSI_SC_EEEEEEEvNS4_8identityENS4_23SM90_TMA_LOAD_MULTICASTES1C_vS1D_EENS_8epilogue10collective6detail29Sm90TmaWarpSpecializedAdapterINS1H_15DefaultEpilogueISK_SL_SL_NS1G_6thread17LinearCombinationISK_Li1EffLNS1L_9ScaleType4KindE0ELNS_15FloatRoundStyleE2ESK_EENS1_15EpilogueDefaultEEEEEvvEEEEvNT_6ParamsE,@"STO_CUDA_ENTRY STV_DEFAULT"
_ZN7cutlass13device_kernelINS_4gemm6kernel13GemmUniversalIN4cute5tupleIJiiiiEEENS1_10collective13CollectiveMmaINS1_34MainloopSm90TmaGmmaWarpSpecializedILi2ENS5_IJNS4_1CILi2EEENSA_ILi1EEESC_EEENS1_35KernelTmaWarpSpecializedCooperativeEEENS5_IJNSA_ILi512EEENSA_ILi192EEENSA_ILi64EEEEEENS_6half_tENS5_IJlSC_lEEESK_SL_NS4_8TiledMMAINS4_8MMA_AtomIJNS4_4SM904GMMA26MMA_64x192x16_F32F16F16_SSILNSP_5MajorE0ELSR_0ELNSP_7ScaleInE1ELSS_1EEEEEENS4_6LayoutISD_NS5_IJSC_NSA_ILi0EEESW_EEEEENS5_IJNS4_10UnderscoreESZ_SZ_EEEEENS4_13SM90_TMA_LOADENS4_14ComposedLayoutINS4_7SwizzleILi3ELi4ELi3EEENS4_18smem_ptr_flag_bitsILi16EEENSV_INS5_IJNSA_ILi8EEESI_EEENS5_IJSI_SC_EEEEEEEvNS4_8identityENS4_23SM90_TMA_LOAD_MULTICASTES1C_vS1D_EENS_8epilogue10collective6detail29Sm90TmaWarpSpecializedAdapterINS1H_15DefaultEpilogueISK_SL_SL_NS1G_6thread17LinearCombinationISK_Li1EffLNS1L_9ScaleType4KindE0ELNS_15FloatRoundStyleE2ESK_EENS1_15EpilogueDefaultEEEEEvvEEEEvNT_6ParamsE:
[----:B------:R-:W0:Y:S02]  /*0000*/  LDC R1, c[0x0][0x28] ;  /* 0x00000a00ff017b82 */ /* 0x000e240000000800 */
[----:B0-----:R-:W-:Y:S01]  /*0010*/  VIADD R1, R1, 0xffffef18 ;  /* 0xffffef1801017836 */ /* 0x001fe20000000000 */
[----:B------:R-:W0:Y:S01]  /*0020*/  S2R R4, SR_TID.X ;  /* 0x0000000000047919 */ /* 0x000e220000002100 */
[----:B------:R-:W-:Y:S01]  /*0030*/  ELECT P0, URZ, PT ;  /* 0x00000000003f782f */ /* 0x000fe20003800000 */
[----:B------:R-:W-:Y:S01]  /*0040*/  BSSY B0, `(.L_x_0) ;  /* 0x0000015000007945 */ /* 0x000fe20003800000 */
[--C-:B0-----:R-:W-:Y:S02]  /*0050*/  SHF.R.U32.HI R0, RZ, 0x5, R4.reuse ;  /* 0x00000005ff007819 */ /* 0x101fe40000011604 */
[----:B------:R-:W-:-:S03]  /*0060*/  SHF.R.U32.HI R2, RZ, 0x7, R4 ;  /* 0x00000007ff027819 */ /* 0x000fc60000011604 */
[----:B------:R-:W0:Y:S04]  /*0070*/  SHFL.IDX PT, R3, R0, RZ, 0x1f ;  /* 0x00001fff00037589 */ /* 0x000e2800000e0000 */
[----:B------:R-:W1:Y:S01]  /*0080*/  SHFL.IDX PT, R2, R2, RZ, 0x1f ;  /* 0x00001fff02027589 */ /* 0x000e6200000e0000 */
[----:B0-----:R-:W-:Y:S02]  /*0090*/  R2UR UR9, R3 ;  /* 0x00000000030972ca */ /* 0x001fe400000e0000 */
[----:B-1----:R-:W-:-:S11]  /*00a0*/  R2UR UR5, R2 ;  /* 0x00000000020572ca */ /* 0x002fd600000e0000 */
[----:B------:R-:W-:Y:S02]  /*00b0*/  USHF.R.S32.HI UR4, URZ, 0x1f, UR9 ;  /* 0x0000001f3f047899 */ /* 0x000fe40008011409 */
[----:B------:R-:W-:Y:S02]  /*00c0*/  ISETP.NE.OR P0, PT, RZ, UR9, !P0 ;  /* 0x00000009ff007c0c */ /* 0x000fe4000c705670 */
[----:B------:R-:W-:-:S04]  /*00d0*/  ULEA.HI UR4, UR4, UR9, URZ, 0x2 ;  /* 0x0000000904047291 */ /* 0x000fc8000f8f103f */
[----:B------:R-:W-:-:S04]  /*00e0*/  ULOP3.LUT UR4, UR4, 0xfffffffc, URZ, 0xc0, !UPT ;  /* 0xfffffffc04047892 */ /* 0x000fc8000f8ec03f */
[----:B------:R-:W-:-:S03]  /*00f0*/  UIADD3 UR9, UR9, -UR4, URZ ;  /* 0x8000000409097290 */ /* 0x000fc6000fffe03f */
[----:B------:R-:W-:Y:S09]  /*0100*/  @P0 BRA `(.L_x_1) ;  /* 0x0000000000200947 */ /* 0x000ff20003800000 */
[----:B------:R-:W-:Y:S02]  /*0110*/  ULDC.64 UR6, c[0x0][0x198] ;  /* 0x0000660000067ab9 */ /* 0x000fe40000000a00 */
[----:B------:R-:W-:Y:S02]  /*0120*/  UIADD3 UR10, UP0, UR6, 0xf0, URZ ;  /* 0x000000f0060a7890 */ /* 0x000fe4000ff1e03f */
[----:B------:R-:W-:Y:S02]  /*0130*/  UIADD3 UR6, UP1, UR6, 0x1f0, URZ ;  /* 0x000001f006067890 */ /* 0x000fe4000ff3e03f */
[----:B------:R-:W-:Y:S02]  /*0140*/  UIADD3.X UR11, URZ, UR7, URZ, UP0, !UPT ;  /* 0x000000073f0b7290 */ /* 0x000fe400087fe43f */
[----:B------:R-:W-:-:S07]  /*0150*/  UIADD3.X UR7, URZ, UR7, URZ, UP1, !UPT ;  /* 0x000000073f077290 */ /* 0x000fce0008ffe43f */
[----:B------:R0:W-:Y:S02]  /*0160*/  UTMACCTL.PF [UR10] ;  /* 0x000000000a0079b9 */ /* 0x0001e40008040000 */
[----:B------:R0:W-:Y:S02]  /*0170*/  UTMACCTL.PF [UR6] ;  /* 0x00000000060079b9 */ /* 0x0001e40008040000 */
[----:B0-----:R-:W-:Y:S01]  /*0180*/  NOP ;  /* 0x0000000000007918 */ /* 0x001fe20000000000 */
.L_x_1:
[----:B------:R-:W-:Y:S05]  /*0190*/  BSYNC B0 ;  /* 0x0000000000007941 */ /* 0x000fea0003800000 */
.L_x_0:
[----:B------:R-:W0:Y:S01]  /*01a0*/  SHFL.IDX PT, R2, R0, RZ, 0x1f ;  /* 0x00001fff00027589 */ /* 0x000e2200000e0000 */
[----:B------:R-:W-:Y:S01]  /*01b0*/  UISETP.NE.AND UP0, UPT, UR9, 0x3, UPT ;  /* 0x000000030900788c */ /* 0x000fe2000bf05270 */
[----:B------:R-:W-:Y:S01]  /*01c0*/  ISETP.NE.AND P1, PT, RZ, UR5, PT ;  /* 0x00000005ff007c0c */ /* 0x000fe2000bf25270 */
[----:B------:R-:W-:Y:S02]  /*01d0*/  UIADD3 UR16, UR5, -0x1, URZ ;  /* 0xffffffff05107890 */ /* 0x000fe4000fffe03f */
[----:B------:R-:W-:Y:S02]  /*01e0*/  UISETP.EQ.OR UP0, UPT, UR9, URZ, !UP0 ;  /* 0x0000003f0900728c */ /* 0x000fe4000c702670 */
[----:B------:R-:W-:Y:S02]  /*01f0*/  UISETP.GE.U32.AND UP1, UPT, UR16, 0x2, UPT ;  /* 0x000000021000788c */ /* 0x000fe4000bf26070 */
[----:B------:R-:W-:-:S04]  /*0200*/  UISETP.EQ.AND UP0, UPT, UR5, URZ, UP0 ;  /* 0x0000003f0500728c */ /* 0x000fc80008702270 */
[----:B------:R-:W-:-:S04]  /*0210*/  USEL UR38, URZ, 0x1, !UP0 ;  /* 0x000000013f267887 */ /* 0x000fc8000c000000 */
[----:B------:R-:W-:Y:S01]  /*0220*/  USEL UR38, UR38, 0x2, UP1 ;  /* 0x0000000226267887 */ /* 0x000fe20008800000 */
[----:B0-----:R-:W-:-:S13]  /*0230*/  ISETP.NE.AND P0, PT, R2, RZ, PT ;  /* 0x000000ff0200720c */ /* 0x001fda0003f05270 */
[----:B------:R-:W-:Y:S05]  /*0240*/  @P0 BRA `(.L_x_2) ;  /* 0x0000000000480947 */ /* 0x000fea0003800000 */
[----:B------:R-:W0:Y:S01]  /*0250*/  S2UR UR8, SR_CgaCtaId ;  /* 0x00000000000879c3 */ /* 0x000e220000008800 */
[----:B------:R-:W-:Y:S01]  /*0260*/  UMOV UR4, 0x400 ;  /* 0x0000040000047882 */ /* 0x000fe20000000000 */
[----:B------:R-:W-:Y:S01]  /*0270*/  UMOV UR5, 0x1 ;  /* 0x0000000100057882 */ /* 0x000fe20000000000 */
[----:B------:R-:W-:Y:S01]  /*0280*/  UMOV UR6, 0x4 ;  /* 0x0000000400067882 */ /* 0x000fe20000000000 */
[----:B------:R-:W-:Y:S01]  /*0290*/  ELECT P0, URZ, PT ;  /* 0x00000000003f782f */ /* 0x000fe20003800000 */
[----:B------:R-:W-:-:S04]  /*02a0*/  UIADD3 UR6, -UR6, 0x100000, URZ ;  /* 0x0010000006067890 */ /* 0x000fc8000fffe13f */
[----:B------:R-:W-:Y:S02]  /*02b0*/  USHF.L.U32 UR7, UR6, 0xb, URZ ;  /* 0x0000000b06077899 */ /* 0x000fe4000800063f */
[----:B------:R-:W-:Y:S02]  /*02c0*/  USHF.L.U32 UR6, UR6, 0x1, URZ ;  /* 0x0000000106067899 */ /* 0x000fe4000800063f */
[----:B0-----:R-:W-:Y:S02]  /*02d0*/  ULEA UR8, UR8, UR4, 0x18 ;  /* 0x0000000408087291 */ /* 0x001fe4000f8ec03f */
[----:B------:R-:W-:-:S04]  /*02e0*/  UIADD3 UR4, -UR5, 0x100000, URZ ;  /* 0x0010000005047890 */ /* 0x000fc8000fffe13f */
[----:B------:R-:W-:Y:S02]  /*02f0*/  USHF.L.U32 UR5, UR4, 0xb, URZ ;  /* 0x0000000b04057899 */ /* 0x000fe4000800063f */
[----:B------:R-:W-:Y:S01]  /*0300*/  USHF.L.U32 UR4, UR4, 0x1, URZ ;  /* 0x0000000104047899 */ /* 0x000fe2000800063f */
[----:B------:R-:W0:Y:S11]  /*0310*/  FENCE.VIEW.ASYNC.S ;  /* 0x00000000000073c6 */ /* 0x000e360000000000 */
[----:B0-----:R0:W1:Y:S01]  /*0320*/  SYNCS.EXCH.64 URZ, [UR8], UR4 ;  /* 0x00000004083f75b2 */ /* 0x0010620008000100 */
[----:B------:R0:W2:Y:S01]  /*0330*/  SYNCS.EXCH.64 URZ, [UR8+0x10], UR6 ;  /* 0x00001006083f75b2 */ /* 0x0000a20008000100 */
[----:B------:R0:W3:Y:S01]  /*0340*/  SYNCS.EXCH.64 URZ, [UR8+0x8], UR4 ;  /* 0x00000804083f75b2 */ /* 0x0000e20008000100 */
[----:B------:R0:W4:Y:S01]  /*0350*/  SYNCS.EXCH.64 URZ, [UR8+0x18], UR6 ;  /* 0x00001806083f75b2 */ /* 0x0001220008000100 */
[----:B------:R-:W-:Y:S01]  /*0360*/  NOP ;  /* 0x0000000000007918 */ /* 0x000fe20000000000 */
.L_x_2:
[----:B------:R-:W5:Y:S01]  /*0370*/  S2UR UR13, SR_CTAID.X ;  /* 0x00000000000d79c3 */ /* 0x000f620000002500 */
[----:B------:R-:W-:Y:S01]  /*0380*/  SHF.R.S32.HI R3, RZ, 0x1f, R4 ;  /* 0x0000001fff037819 */ /* 0x000fe20000011404 */
[----:B------:R5:W1:Y:S01]  /*0390*/  SHFL.IDX PT, R6, R0, RZ, 0x1f ;  /* 0x00001fff00067589 */ /* 0x000a6200000e0000 */
[----:B0-----:R-:W-:Y:S01]  /*03a0*/  ULDC UR4, c[0x0][0x150] ;  /* 0x0000540000047ab9 */ /* 0x001fe20000000800 */
[----:B------:R-:W-:Y:S02]  /*03b0*/  ELECT P0, URZ, PT ;  /* 0x00000000003f782f */ /* 0x000fe40003800000 */
[----:B------:R-:W-:Y:S01]  /*03c0*/  LEA.HI R3, R3, R4, RZ, 0x7 ;  /* 0x0000000403037211 */ /* 0x000fe200078f38ff */
[----:B------:R-:W-:Y:S01]  /*03d0*/  ULDC UR5, c[0x0][0x154] ;  /* 0x0000550000057ab9 */ /* 0x000fe20000000800 */
[----:B------:R-:W-:Y:S01]  /*03e0*/  SHF.R.S32.HI R7, RZ, 0x1f, R2 ;  /* 0x0000001fff077819 */ /* 0x000fe20000011402 */
[----:B------:R-:W0:Y:S01]  /*03f0*/  S2UR UR10, SR_CTAID.Y ;  /* 0x00000000000a79c3 */ /* 0x000e220000002600 */
[----:B------:R-:W-:Y:S01]  /*0400*/  LOP3.LUT R3, R3, 0xffffff80, RZ, 0xc0, !PT ;  /* 0xffffff8003037812 */ /* 0x000fe200078ec0ff */
[----:B------:R-:W-:Y:S01]  /*0410*/  ULDC UR8, c[0x0][0x144] ;  /* 0x0000510000087ab9 */ /* 0x000fe20000000800 */
[----:B------:R-:W-:Y:S01]  /*0420*/  LEA.HI R7, R7, R2, RZ, 0x2 ;  /* 0x0000000207077211 */ /* 0x000fe200078f10ff */
[----:B------:R-:W-:Y:S01]  /*0430*/  NOP ;  /* 0x0000000000007918 */ /* 0x000fe20000000000 */
[----:B------:R-:W-:Y:S01]  /*0440*/  NOP ;  /* 0x0000000000007918 */ /* 0x000fe20000000000 */
[----:B------:R-:W-:Y:S01]  /*0450*/  IMAD.IADD R3, R4, 0x1, -R3 ;  /* 0x0000000104037824 */ /* 0x000fe200078e0a03 */
[----:B------:R-:W-:Y:S01]  /*0460*/  LOP3.LUT R7, R7, 0x3ffffffc, RZ, 0xc0, !PT ;  /* 0x3ffffffc07077812 */ /* 0x000fe200078ec0ff */
[----:B------:R-:W-:Y:S01]  /*0470*/  ULDC UR11, c[0x0][0x148] ;  /* 0x00005200000b7ab9 */ /* 0x000fe20000000800 */
[----:B------:R-:W-:-:S02]  /*0480*/  IMAD.MOV.U32 R17, RZ, RZ, 0x1 ;  /* 0x00000001ff117424 */ /* 0x000fc400078e00ff */
[----:B------:R-:W-:Y:S01]  /*0490*/  SHF.R.S32.HI R4, RZ, 0x1f, R3 ;  /* 0x0000001fff047819 */ /* 0x000fe20000011403 */
[----:B------:R-:W-:-:S03]  /*04a0*/  IMAD.IADD R2, R2, 0x1, -R7 ;  /* 0x0000000102027824 */ /* 0x000fc600078e0a07 */
[----:B------:R-:W-:Y:S02]  /*04b0*/  LEA.HI R4, R4, R3, RZ, 0x3 ;  /* 0x0000000304047211 */ /* 0x000fe400078f18ff */
[----:B-----5:R-:W-:Y:S02]  /*04c0*/  I2FP.F32.U32 R5, UR13 ;  /* 0x0000000d00057c45 */ /* 0x020fe40008201000 */
[--C-:B------:R-:W-:Y:S02]  /*04d0*/  SHF.R.S32.HI R0, RZ, 0x3, R4.reuse ;  /* 0x00000003ff007819 */ /* 0x100fe40000011404 */
[----:B-1----:R-:W-:Y:S01]  /*04e0*/  ISETP.NE.OR P0, PT, R6, RZ, !P0 ;  /* 0x000000ff0600720c */ /* 0x002fe20004705670 */
[----:B------:R-:W-:Y:S01]  /*04f0*/  FMUL R8, R5, UR4 ;  /* 0x0000000405087c20 */ /* 0x000fe20008400000 */
[----:B------:R-:W-:-:S04]  /*0500*/  SHF.R.S32.HI R5, RZ, 0x1f, R4 ;  /* 0x0000001fff057819 */ /* 0x000fc80000011404 */
[----:B------:R-:W-:Y:S01]  /*0510*/  LEA.HI R5, R5, R0, RZ, 0x2 ;  /* 0x0000000005057211 */ /* 0x000fe200078f10ff */
[----:B------:R-:W1:Y:S03]  /*0520*/  F2I.U32.TRUNC.NTZ R8, R8 ;  /* 0x0000000800087305 */ /* 0x000e66000020f000 */
[----:B------:R-:W-:-:S03]  /*0530*/  LOP3.LUT R5, R5, 0xfffffffc, RZ, 0xc0, !PT ;  /* 0xfffffffc05057812 */ /* 0x000fc600078ec0ff */
[----:B------:R-:W-:Y:S01]  /*0540*/  VOTEU.ALL UP0, P0 ;  /* 0x00000000003f7886 */ /* 0x000fe20000000000 */
[----:B------:R-:W-:Y:S01]  /*0550*/  IADD3 R5, R0, -R5, RZ ;  /* 0x8000000500057210 */ /* 0x000fe20007ffe0ff */
[----:B------:R-:W-:Y:S01]  /*0560*/  VOTEU.ALL UP1, P0 ;  /* 0x00000000003f7886 */ /* 0x000fe20000020000 */
[----:B0-----:R-:W-:Y:S02]  /*0570*/  I2FP.F32.U32 R0, UR10 ;  /* 0x0000000a00007c45 */ /* 0x001fe40008201000 */
[----:B------:R-:W0:Y:S01]  /*0580*/  @!UP0 S2UR UR7, SR_CgaCtaId ;  /* 0x00000000000789c3 */ /* 0x000e220000008800 */
[----:B------:R-:W-:Y:S01]  /*0590*/  IMAD R2, R2, 0x4, R5 ;  /* 0x0000000402027824 */ /* 0x000fe200078e0205 */
[----:B------:R-:W-:Y:S01]  /*05a0*/  @!UP0 UMOV UR6, 0x400 ;  /* 0x0000040000068882 */ /* 0x000fe20000000000 */
[----:B------:R-:W-:Y:S01]  /*05b0*/  FMUL R4, R0, UR5 ;  /* 0x0000000500047c20 */ /* 0x000fe20008400000 */
[----:B-1----:R-:W-:Y:S02]  /*05c0*/  R2UR UR4, R8 ;  /* 0x00000000080472ca */ /* 0x002fe400000e0000 */
[----:B------:R-:W-:-:S03]  /*05d0*/  LEA.HI R0, R2, R2, RZ, 0x1 ;  /* 0x0000000202007211 */ /* 0x000fc600078f08ff */
[----:B------:R-:W1:Y:S01]  /*05e0*/  F2I.U32.TRUNC.NTZ R4, R4 ;  /* 0x0000000400047305 */ /* 0x000e62000020f000 */
[----:B------:R-:W-:-:S04]  /*05f0*/  LOP3.LUT R5, R0, 0xfffffffe, RZ, 0xc0, !PT ;  /* 0xfffffffe00057812 */ /* 0x000fc800078ec0ff */
[----:B------:R-:W-:-:S03]  /*0600*/  IADD3 R5, R2, -R5, RZ ;  /* 0x8000000502057210 */ /* 0x000fc60007ffe0ff */
[----:B------:R-:W-:-:S04]  /*0610*/  UIADD3 UR4, -UR4, URZ, URZ ;  /* 0x0000003f04047290 */ /* 0x000fc8000fffe13f */
[----:B------:R-:W-:Y:S01]  /*0620*/  UIMAD UR8, UR8, UR4, UR13 ;  /* 0x00000004080872a4 */ /* 0x000fe2000f8e020d */
[----:B-1----:R-:W-:Y:S02]  /*0630*/  R2UR UR12, R4 ;  /* 0x00000000040c72ca */ /* 0x002fe400000e0000 */
[----:B------:R-:W-:Y:S01]  /*0640*/  UMOV UR4, 0x20 ;  /* 0x0000002000047882 */ /* 0x000fe20000000000 */
[----:B------:R-:W1:Y:S02]  /*0650*/  LDC R4, c[0x0][0x140] ;  /* 0x00005000ff047b82 */ /* 0x000e640000000800 */
[----:B------:R-:W-:Y:S01]  /*0660*/  ISETP.NE.AND P3, PT, R5, UR8, PT ;  /* 0x0000000805007c0c */ /* 0x000fe2000bf65270 */
[----:B------:R-:W-:Y:S01]  /*0670*/  IMAD.SHL.U32 R5, R2, 0x4, RZ ;  /* 0x0000000402057824 */ /* 0x000fe200078e00ff */
[----:B------:R-:W-:-:S04]  /*0680*/  @!UP0 UIADD3 UR4, -UR4, 0x100000, URZ ;  /* 0x0010000004048890 */ /* 0x000fc8000fffe13f */
[----:B------:R-:W-:Y:S02]  /*0690*/  @!UP0 USHF.L.U32 UR5, UR4, 0xb, URZ ;  /* 0x0000000b04058899 */ /* 0x000fe4000800063f */
[----:B------:R-:W-:Y:S02]  /*06a0*/  @!UP0 USHF.L.U32 UR4, UR4, 0x1, URZ ;  /* 0x0000000104048899 */ /* 0x000fe4000800063f */
[----:B0-----:R-:W-:Y:S01]  /*06b0*/  @!UP0 ULEA UR6, UR7, UR6, 0x18 ;  /* 0x0000000607068291 */ /* 0x001fe2000f8ec03f */
[----:B------:R-:W-:Y:S01]  /*06c0*/  LOP3.LUT R9, R2, 0xc, R5, 0x78, !PT ;  /* 0x0000000c02097812 */ /* 0x000fe200078e7805 */
[----:B------:R-:W-:Y:S01]  /*06d0*/  VOTEU.ALL UP0, P0 ;  /* 0x00000000003f7886 */ /* 0x000fe20000000000 */
[----:B------:R-:W-:Y:S01]  /*06e0*/  LOP3.LUT P0, RZ, R3, 0x7, RZ, 0xc0, !PT ;  /* 0x0000000703ff7812 */ /* 0x000fe2000780c0ff */
[----:B------:R-:W-:Y:S02]  /*06f0*/  UIADD3 UR12, -UR12, URZ, URZ ;  /* 0x0000003f0c0c7290 */ /* 0x000fe4000fffe13f */
[----:B------:R0:W-:Y:S01]  /*0700*/  STL [R1+0x300], R9 ;  /* 0x0003000901007387 */ /* 0x0001e20000100800 */
[----:B------:R-:W-:-:S02]  /*0710*/  ISETP.LT.U32.AND P0, PT, R9, 0x2, !P0 ;  /* 0x000000020900780c */ /* 0x000fc40004701070 */
[----:B------:R-:W-:Y:S01]  /*0720*/  @P3 LEA.HI R0, R9, R9, RZ, 0x1 ;  /* 0x0000000909003211 */ /* 0x000fe200078f08ff */
[----:B------:R-:W5:Y:S02]  /*0730*/  FENCE.VIEW.ASYNC.S ;  /* 0x00000000000073c6 */ /* 0x000f640000000000 */
[----:B-----5:R-:W0:Y:S01]  /*0740*/  @!UP0 SYNCS.EXCH.64 URZ, [UR6+0x30], UR4 ;  /* 0x00003004063f85b2 */ /* 0x020e220008000100 */
[----:B------:R-:W-:Y:S02]  /*0750*/  @P3 SHF.R.S32.HI R0, RZ, 0x1, R0 ;  /* 0x00000001ff003819 */ /* 0x000fe40000011400 */
[----:B-1----:R-:W-:Y:S01]  /*0760*/  ISETP.EQ.U32.AND P2, PT, R4, 0x1, PT ;  /* 0x000000010400780c */ /* 0x002fe20003f42070 */
[----:B------:R1:W0:Y:S01]  /*0770*/  @!UP1 SYNCS.EXCH.64 URZ, [UR6+0x38], UR4 ;  /* 0x00003804063f95b2 */ /* 0x0002220008000100 */
[----:B------:R-:W-:Y:S01]  /*0780*/  NOP ;  /* 0x0000000000007918 */ /* 0x000fe20000000000 */
[----:B-1----:R-:W-:-:S06]  /*0790*/  UIMAD UR4, UR11, UR12, UR10 ;  /* 0x0000000c0b0472a4 */ /* 0x002fcc000f8e020a */
[----:B------:R-:W-:Y:S02]  /*07a0*/  @P3 ISETP.NE.AND P4, PT, R0, UR4, PT ;  /* 0x0000000400003c0c */ /* 0x000fe4000bf85270 */
[----:B------:R-:W-:Y:S02]  /*07b0*/  SEL R0, RZ, 0x1, !P0 ;  /* 0x00000001ff007807 */ /* 0x000fe40004000000 */
[----:B------:R-:W-:-:S04]  /*07c0*/  @P3 SEL R17, RZ, 0x1, P4 ;  /* 0x00000001ff113807 */ /* 0x000fc80002000000 */
[----:B------:R-:W-:Y:S01]  /*07d0*/  LOP3.LUT R17, R17, R0, RZ, 0xc0, !PT ;  /* 0x0000000011117212 */ /* 0x000fe200078ec0ff */
[----:B------:R-:W-:Y:S06]  /*07e0*/  @!P2 BRA `(.L_x_3) ;  /* 0x000000000008a947 */ /* 0x000fec0003800000 */
[----:B0-234-:R-:W-:Y:S01]  /*07f0*/  UCGABAR_ARV ;  /* 0x00000000000079c7 */ /* 0x01dfe20008000000 */
[----:B------:R-:W-:Y:S05]  /*0800*/  BRA `(.L_x_4) ;  /* 0x0000000000047947 */ /* 0x000fea0003800000 */
.L_x_3:
[----:B0-234-:R-:W-:Y:S01]  /*0810*/  NOP ;  /* 0x0000000000007918 */ /* 0x01dfe20000000000 */
.L_x_4:
[----:B------:R-:W-:Y:S01]  /*0820*/  ULDC UR4, c[0x0][0x65c] ;  /* 0x0001970000047ab9 */ /* 0x000fe20000000800 */
[----:B------:R-:W-:Y:S01]  /*0830*/  UMOV UR5, URZ ;  /* 0x0000003f00057c82 */ /* 0x000fe20008000000 */
[----:B------:R-:W-:-:S03]  /*0840*/  UISETP.NE.AND UP0, UPT, UR4, 0x1, UPT ;  /* 0x000000010400788c */ /* 0x000fc6000bf05270 */
[----:B------:R-:W-:Y:S01]  /*0850*/  UMOV UR4, UR13 ;  /* 0x0000000d00047c82 */ /* 0x000fe20008000000 */
[----:B------:R-:W-:Y:S02]  /*0860*/  UP2UR UR39, UPR, URZ, 0x1 ;  /* 0x000000013f277883 */ /* 0x000fe40008000000 */
[----:B------:R-:W-:Y:S02]  /*0870*/  PLOP3.LUT P0, PT, PT, PT, UP0, 0x80, 0x0 ;  /* 0x000000000000781c */ /* 0x000fe40003f0f008 */
[----:B------:R-:W-:Y:S02]  /*0880*/  PLOP3.LUT P3, PT, PT, PT, UP0, 0x80, 0x0 ;  /* 0x000000000000781c */ /* 0x000fe40003f6f008 */
[----:B------:R-:W-:Y:S01]  /*0890*/  PLOP3.LUT P5, PT, PT, PT, UP0, 0x80, 0x0 ;  /* 0x000000000000781c */ /* 0x000fe20003faf008 */
[----:B------:R-:W-:Y:S01]  /*08a0*/  @UP0 ULDC UR14, c[0x0][0x10] ;  /* 0x00000400000e0ab9 */ /* 0x000fe20000000800 */
[----:B------:R-:W-:Y:S01]  /*08b0*/  @UP0 UMOV UR6, UR10 ;  /* 0x0000000a00060c82 */ /* 0x000fe20008000000 */
[----:B------:R-:W-:Y:S01]  /*08c0*/  @UP0 UMOV UR7, URZ ;  /* 0x0000003f00070c82 */ /* 0x000fe20008000000 */
[----:B------:R-:W-:Y:S01]  /*08d0*/  PLOP3.LUT P4, PT, PT, PT, UP0, 0x80, 0x0 ;  /* 0x000000000000781c */ /* 0x000fe20003f8f008 */
[----:B------:R-:W-:-:S03]  /*08e0*/  @UP0 UIMAD.WIDE.U32 UR14, UR13, UR14, UR6 ;  /* 0x0000000e0d0e02a5 */ /* 0x000fc6000f8e0006 */
[----:B------:R-:W-:Y:S01]  /*08f0*/  @!UP0 ULDC UR7, c[0x0][0xc] ;  /* 0x0000030000078ab9 */ /* 0x000fe20000000800 */
[----:B------:R-:W-:Y:S01]  /*0900*/  @UP0 UMOV UR6, URZ ;  /* 0x0000003f00060c82 */ /* 0x000fe20008000000 */
[----:B------:R-:W-:Y:S01]  /*0910*/  @!UP0 UIMAD.WIDE.U32 UR4, UR10, UR7, UR4 ;  /* 0x000000070a0482a5 */ /* 0x000fe2000f8e0004 */
[----:B------:R-:W-:Y:S01]  /*0920*/  MOV R2, UR14 ;  /* 0x0000000e00027c02 */ /* 0x000fe20008000f00 */
[----:B------:R-:W-:Y:S02]  /*0930*/  @UP0 UIADD3 UR6, UR15, UR6, URZ ;  /* 0x000000060f060290 */ /* 0x000fe4000fffe03f */
[----:B------:R-:W-:Y:S02]  /*0940*/  IMAD.U32 R3, RZ, RZ, UR15 ;  /* 0x0000000fff037e24 */ /* 0x000fe4000f8e00ff */
[----:B------:R-:W-:Y:S01]  /*0950*/  IMAD.U32 R5, RZ, RZ, UR5 ;  /* 0x00000005ff057e24 */ /* 0x000fe2000f8e00ff */
[----:B------:R-:W-:Y:S01]  /*0960*/  MOV R4, UR4 ;  /* 0x0000000400047c02 */ /* 0x000fe20008000f00 */
[----:B------:R-:W-:Y:S01]  /*0970*/  @P0 IMAD.MOV.U32 R7, RZ, RZ, R2 ;  /* 0x000000ffff070224 */ /* 0x000fe200078e0002 */
[----:B------:R-:W-:Y:S01]  /*0980*/  @P3 MOV R6, UR6 ;  /* 0x0000000600063c02 */ /* 0x000fe20008000f00 */
[----:B------:R-:W-:Y:S01]  /*0990*/  IMAD.U32 R2, RZ, RZ, UR4 ;  /* 0x00000004ff027e24 */ /* 0x000fe2000f8e00ff */
[----:B------:R-:W-:Y:S01]  /*09a0*/  @!P5 MOV R6, R5 ;  /* 0x000000050006d202 */ /* 0x000fe20000000f00 */
[----:B------:R-:W-:-:S02]  /*09b0*/  IMAD.U32 R3, RZ, RZ, UR5 ;  /* 0x00000005ff037e24 */ /* 0x000fc4000f8e00ff */
[----:B------:R-:W-:Y:S02]  /*09c0*/  @!P4 IMAD.MOV.U32 R7, RZ, RZ, R2 ;  /* 0x000000ffff07c224 */ /* 0x000fe400078e0002 */
[----:B------:R0:W-:Y:S04]  /*09d0*/  STL [R1+0x304], R6 ;  /* 0x0003040601007387 */ /* 0x0001e80000100800 */
[----:B------:R0:W-:Y:S01]  /*09e0*/  STL [R1+0x308], R7 ;  /* 0x0003080701007387 */ /* 0x0001e20000100800 */
[----:B------:R-:W-:Y:S05]  /*09f0*/  @!P2 BRA `(.L_x_5) ;  /* 0x00000000000ca947 */ /* 0x000fea0003800000 */
[----:B------:R-:W-:Y:S01]  /*0a00*/  UCGABAR_WAIT ;  /* 0x0000000000007dc7 */ /* 0x000fe20008000000 */
[----:B------:R-:W-:Y:S01]  /*0a10*/  CCTL.IVALL ;  /* 0x00000000ff00798f */ /* 0x000fe20002000000 */
[----:B------:R-:W-:Y:S05]  /*0a20*/  BRA `(.L_x_6) ;  /* 0x0000000000047947 */ /* 0x000fea0003800000 */
.L_x_5:
[----:B------:R-:W-:Y:S06]  /*0a30*/  BAR.SYNC.DEFER_BLOCKING 0x0 ;  /* 0x0000000000007b1d */ /* 0x000fec0000010000 */
.L_x_6:
[----:B------:R-:W-:Y:S05]  /*0a40*/  @!P1 BRA `(.L_x_7) ;  /* 0x000002ac00289947 */ /* 0x000fea0003800000 */
[----:B------:R-:W-:-:S06]  /*0a50*/  UISETP.GT.U32.AND UP0, UPT, UR16, 0x1, UPT ;  /* 0x000000011000788c */ /* 0x000fcc000bf04070 */
[----:B------:R-:W-:-:S13]  /*0a60*/  PLOP3.LUT P0, PT, PT, PT, UP0, 0x80, 0x0 ;  /* 0x000000000000781c */ /* 0x000fda0003f0f008 */
[----:B------:R-:W-:Y:S05]  /*0a70*/  @P0 EXIT ;  /* 0x000000000000094d */ /* 0x000fea0003800000 */
[----:B------:R-:W-:Y:S01]  /*0a80*/  ULDC.64 UR4, c[0x0][0x650] ;  /* 0x0001940000047ab9 */ /* 0x000fe20000000a00 */
[----:B------:R-:W-:Y:S01]  /*0a90*/  UMOV UR40, 0xffffffff ;  /* 0xffffffff00287882 */ /* 0x000fe20000000000 */
[----:B------:R-:W-:Y:S01]  /*0aa0*/  ISETP.GE.U32.AND P0, PT, R7, UR4, PT ;  /* 0x0000000407007c0c */ /* 0x000fe2000bf06070 */
[----:B------:R-:W-:Y:S01]  /*0ab0*/  UMOV UR41, 0xffffffff ;  /* 0xffffffff00297882 */ /* 0x000fe20000000000 */
[----:B------:R-:W-:Y:S01]  /*0ac0*/  UMOV UR42, 0xffffffff ;  /* 0xffffffff002a7882 */ /* 0x000fe20000000000 */
[----:B------:R-:W-:Y:S02]  /*0ad0*/  PRMT R0, RZ, 0x7610, R0 ;  /* 0x00007610ff007816 */ /* 0x000fe40000000000 */
[----:B------:R-:W-:-:S13]  /*0ae0*/  ISETP.GE.U32.AND.EX P0, PT, R6, UR5, PT, P0 ;  /* 0x0000000506007c0c */ /* 0x000fda000bf06100 */
[----:B------:R-:W-:Y:S05]  /*0af0*/  @P0 BRA `(.L_x_8) ;  /* 0x0000000400480947 */ /* 0x000fea0003800000 */
[----:B------:R-:W-:Y:S01]  /*0b00*/  ULDC.64 UR16, c[0x0][0x628] ;  /* 0x00018a0000107ab9 */ /* 0x000fe20000000a00 */
[C---:B------:R-:W-:Y:S01]  /*0b10*/  R2UR UR19, R7.reuse ;  /* 0x00000000071372ca */ /* 0x040fe200000e0000 */
[----:B------:R-:W-:Y:S01]  /*0b20*/  ULDC UR18, c[0x0][0x630] ;  /* 0x00018c0000127ab9 */ /* 0x000fe20000000800 */
[----:B------:R-:W-:Y:S02]  /*0b30*/  ISETP.NE.U32.AND P0, PT, RZ, UR16, PT ;  /* 0x00000010ff007c0c */ /* 0x000fe4000bf05070 */
[----:B------:R-:W-:Y:S02]  /*0b40*/  R2UR UR4, R7 ;  /* 0x00000000070472ca */ /* 0x000fe400000e0000 */
[----:B------:R-:W-:Y:S02]  /*0b50*/  ISETP.NE.AND.EX P0, PT, RZ, UR17, PT, P0 ;  /* 0x00000011ff007c0c */ /* 0x000fe4000bf05300 */
[----:B------:R-:W-:-:S11]  /*0b60*/  R2UR UR5, R6 ;  /* 0x00000000060572ca */ /* 0x000fd600000e0000 */
[----:B------:R-:W-:Y:S05]  /*0b70*/  @!P0 BRA `(.L_x_9) ;  /* 0x0000000000308947 */ /* 0x000fea0003800000 */
[----:B------:R-:W-:Y:S01]  /*0b80*/  R2UR UR4, R7 ;  /* 0x00000000070472ca */ /* 0x000fe200000e0000 */
[----:B------:R-:W-:Y:S01]  /*0b90*/  ULDC UR9, c[0x0][0x634] ;  /* 0x00018d0000097ab9 */ /* 0x000fe20000000800 */
[----:B------:R-:W-:-:S11]  /*0ba0*/  R2UR UR13, R6 ;  /* 0x00000000060d72ca */ /* 0x000fd600000e0000 */
[----:B------:R-:W-:-:S04]  /*0bb0*/  UIADD3 UR9, UP0, UR4, UR9, URZ ;  /* 0x0000000904097290 */ /* 0x000fc8000ff1e03f */
[----:B------:R-:W-:-:S04]  /*0bc0*/  UIADD3.X UR13, URZ, UR13, URZ, UP0, !UPT ;  /* 0x0000000d3f0d7290 */ /* 0x000fc800087fe43f */
[----:B------:R-:W-:-:S04]  /*0bd0*/  UIMAD.WIDE.U32 UR4, UR13, UR16, URZ ;  /* 0x000000100d0472a5 */ /* 0x000fc8000f8e003f */
[----:B------:R-:W-:Y:S02]  /*0be0*/  UIMAD.WIDE.U32 UR6, UP0, UR9, UR17, UR4 ;  /* 0x00000011090672a5 */ /* 0x000fe4000f800004 */
[----:B------:R-:W-:Y:S02]  /*0bf0*/  UIMAD.WIDE.U32 UR4, UR9, UR16, URZ ;  /* 0x00000010090472a5 */ /* 0x000fe4000f8e003f */
[----:B------:R-:W-:Y:S02]  /*0c00*/  UIADD3.X UR15, URZ, URZ, URZ, UP0, !UPT ;  /* 0x0000003f3f0f7290 */ /* 0x000fe400087fe43f */
[----:B------:R-:W-:Y:S01]  /*0c10*/  UIADD3 URZ, UP0, UR5, UR6, URZ ;  /* 0x00000006053f7290 */ /* 0x000fe2000ff1e03f */
[----:B------:R-:W-:-:S03]  /*0c20*/  UMOV UR14, UR7 ;  /* 0x00000007000e7c82 */ /* 0x000fc60008000000 */
[----:B------:R-:W-:-:S12]  /*0c30*/  UIMAD.WIDE.U32.X UR4, UR13, UR17, UR14, UP0 ;  /* 0x000000110d0472a5 */ /* 0x000fd800080e040e */
.L_x_9:
[----:B------:R-:W-:Y:S01]  /*0c40*/  USHF.R.U64 UR42, UR4, UR18, UR5 ;  /* 0x00000012042a7299 */ /* 0x000fe20008001205 */
[----:B------:R-:W-:Y:S01]  /*0c50*/  R2UR UR7, R6 ;  /* 0x00000000060772ca */ /* 0x000fe200000e0000 */
[----:B------:R-:W-:Y:S02]  /*0c60*/  USHF.R.U32.HI UR4, URZ, UR18, UR5 ;  /* 0x000000123f047299 */ /* 0x000fe40008011605 */
[----:B------:R-:W-:Y:S01]  /*0c70*/  UIADD3 UR5, UP0, URZ, -UR42, URZ ;  /* 0x8000002a3f057290 */ /* 0x000fe2000ff1e03f */
[----:B------:R-:W-:Y:S01]  /*0c80*/  ULDC.64 UR14, c[0x0][0x620] ;  /* 0x00018800000e7ab9 */ /* 0x000fe20000000a00 */
[----:B------:R-:W-:Y:S02]  /*0c90*/  UMOV UR6, UR19 ;  /* 0x0000001300067c82 */ /* 0x000fe40008000000 */
[----:B------:R-:W-:Y:S01]  /*0ca0*/  UIADD3.X UR4, URZ, ~UR4, URZ, UP0, !UPT ;  /* 0x800000043f047290 */ /* 0x000fe200087fe43f */
[----:B------:R-:W-:Y:S01]  /*0cb0*/  ULDC UR9, c[0x0][0x618] ;  /* 0x0001860000097ab9 */ /* 0x000fe20000000800 */
[----:B------:R-:W-:-:S02]  /*0cc0*/  UIMAD UR12, UR11, UR12, UR10 ;  /* 0x0000000c0b0c72a4 */ /* 0x000fc4000f8e020a */
[----:B------:R-:W-:Y:S02]  /*0cd0*/  UIMAD UR4, UR4, UR14, URZ ;  /* 0x0000000e040472a4 */ /* 0x000fe4000f8e023f */
[----:B------:R-:W-:Y:S02]  /*0ce0*/  UIMAD.WIDE.U32 UR6, UR5, UR14, UR6 ;  /* 0x0000000e050672a5 */ /* 0x000fe4000f8e0006 */
[----:B------:R-:W-:Y:S01]  /*0cf0*/  UIMAD UR4, UR5, UR15, UR4 ;  /* 0x0000000f050472a4 */ /* 0x000fe2000f8e0204 */
[----:B------:R-:W-:Y:S01]  /*0d00*/  ULDC UR10, c[0x0][0x608] ;  /* 0x00018200000a7ab9 */ /* 0x000fe20000000800 */
[----:B------:R-:W-:Y:S02]  /*0d10*/  ULDC UR18, c[0x0][0x658] ;  /* 0x0001960000127ab9 */ /* 0x000fe40000000800 */
[----:B------:R-:W-:Y:S01]  /*0d20*/  UIADD3 UR7, UR7, UR4, URZ ;  /* 0x0000000407077290 */ /* 0x000fe2000fffe03f */
[----:B------:R-:W-:Y:S02]  /*0d30*/  UMOV UR11, 0xffffffff ;  /* 0xffffffff000b7882 */ /* 0x000fe40000000000 */
[----:B------:R-:W-:Y:S01]  /*0d40*/  ULDC.64 UR4, c[0x0][0x640] ;  /* 0x0001900000047ab9 */ /* 0x000fe20000000a00 */
[----:B------:R-:W-:Y:S01]  /*0d50*/  USHF.R.U64 UR16, UR6, UR9, UR7 ;  /* 0x0000000906107299 */ /* 0x000fe20008001207 */
[----:B------:R-:W-:Y:S01]  /*0d60*/  ISETP.NE.U32.AND P0, PT, RZ, UR4, PT ;  /* 0x00000004ff007c0c */ /* 0x000fe2000bf05070 */
[----:B------:R-:W-:-:S02]  /*0d70*/  USHF.R.U32.HI UR7, URZ, UR9, UR7 ;  /* 0x000000093f077299 */ /* 0x000fc40008011607 */
[----:B------:R-:W-:Y:S01]  /*0d80*/  USHF.L.U32 UR6, UR11, UR18, URZ ;  /* 0x000000120b067299 */ /* 0x000fe2000800063f */
[----:B------:R-:W-:Y:S01]  /*0d90*/  ISETP.NE.AND.EX P0, PT, RZ, UR5, PT, P0 ;  /* 0x00000005ff007c0c */ /* 0x000fe2000bf05300 */
[----:B------:R-:W-:Y:S02]  /*0da0*/  USHF.R.U64 UR22, UR16, UR10, UR7 ;  /* 0x0000000a10167299 */ /* 0x000fe40008001207 */
[----:B------:R-:W-:Y:S02]  /*0db0*/  USHF.R.U32.HI UR7, URZ, UR10, UR7 ;  /* 0x0000000a3f077299 */ /* 0x000fe40008011607 */
[----:B------:R-:W-:Y:S02]  /*0dc0*/  UISETP.NE.AND UP1, UPT, UR39, URZ, UPT ;  /* 0x0000003f2700728c */ /* 0x000fe4000bf25270 */
[----:B------:R-:W-:Y:S01]  /*0dd0*/  USHF.R.U64 UR23, UR22, UR18, UR7 ;  /* 0x0000001216177299 */ /* 0x000fe20008001207 */
[----:B------:R-:W-:Y:S01]  /*0de0*/  ULDC UR17, c[0x0][0x600] ;  /* 0x0001800000117ab9 */ /* 0x000fe20000000800 */
[----:B------:R-:W-:-:S02]  /*0df0*/  ULOP3.LUT UR13, URZ, UR6, URZ, 0x33, !UPT ;  /* 0x000000063f0d7292 */ /* 0x000fc4000f8e333f */
[----:B------:R-:W-:Y:S02]  /*0e00*/  UIADD3 UR15, UR17, -0x1, URZ ;  /* 0xffffffff110f7890 */ /* 0x000fe4000fffe03f */
[----:B------:R-:W-:Y:S02]  /*0e10*/  USEL UR12, UR8, UR12, !UP1 ;  /* 0x0000000c080c7287 */ /* 0x000fe4000c800000 */
[----:B------:R-:W-:Y:S01]  /*0e20*/  USHF.R.U32.HI UR7, URZ, UR18, UR7 ;  /* 0x000000123f077299 */ /* 0x000fe20008011607 */
[----:B------:R-:W-:Y:S01]  /*0e30*/  ULDC UR19, c[0x0][0x648] ;  /* 0x0001920000137ab9 */ /* 0x000fe20000000800 */
[----:B------:R-:W-:Y:S01]  /*0e40*/  ULDC UR20, c[0x0][0x638] ;  /* 0x00018e0000147ab9 */ /* 0x000fe20000000800 */
[----:B------:R-:W-:Y:S01]  /*0e50*/  UMOV UR21, 0x1 ;  /* 0x0000000100157882 */ /* 0x000fe20000000000 */
[----:B------:R-:W-:Y:S01]  /*0e60*/  UMOV UR6, UR23 ;  /* 0x0000001700067c82 */ /* 0x000fe20008000000 */
[----:B------:R-:W-:Y:S07]  /*0e70*/  @!P0 BRA `(.L_x_10) ;  /* 0x0000000000308947 */ /* 0x000fee0003800000 */
[----:B------:R-:W-:Y:S02]  /*0e80*/  ULDC UR10, c[0x0][0x64c] ;  /* 0x00019300000a7ab9 */ /* 0x000fe40000000800 */
        /* <DEDUP_REMOVED lines=8> */
[----:B------:R-:W-:-:S07]  /*0f10*/  UIMAD.WIDE.U32.X UR4, UR14, UR5, UR10, UP0 ;  /* 0x000000050e0472a5 */ /* 0x000fce00080e040a */
[----:B------:R-:W-:Y:S01]  /*0f20*/  UMOV UR6, UR4 ;  /* 0x0000000400067c82 */ /* 0x000fe20008000000 */
[----:B------:R-:W-:-:S05]  /*0f30*/  UMOV UR7, UR5 ;  /* 0x0000000500077c82 */ /* 0x000fca0008000000 */
.L_x_10:
[----:B------:R-:W-:Y:S01]  /*0f40*/  USHF.R.U64 UR5, UR6, UR19, UR7 ;  /* 0x0000001306057299 */ /* 0x000fe20008001207 */
[----:B------:R-:W-:Y:S01]  /*0f50*/  IMAD.MOV.U32 R0, RZ, RZ, 0x1 ;  /* 0x00000001ff007424 */ /* 0x000fe200078e00ff */
[----:B------:R-:W-:Y:S02]  /*0f60*/  USHF.L.U32 UR4, UR21, UR18, URZ ;  /* 0x0000001215047299 */ /* 0x000fe4000800063f */
[----:B------:R-:W-:Y:S02]  /*0f70*/  ULOP3.LUT UR13, UR22, UR13, URZ, 0xc0, !UPT ;  /* 0x0000000d160d7292 */ /* 0x000fe4000f8ec03f */
[----:B------:R-:W-:Y:S02]  /*0f80*/  UIADD3 UR6, -UR5, URZ, URZ ;  /* 0x0000003f05067290 */ /* 0x000fe4000fffe13f */
[----:B------:R-:W-:Y:S02]  /*0f90*/  UIMAD UR13, UR4, UR5, UR13 ;  /* 0x00000005040d72a4 */ /* 0x000fe4000f8e020d */
[----:B------:R-:W-:-:S02]  /*0fa0*/  ULOP3.LUT UR15, UR16, UR15, URZ, 0xc0, !UPT ;  /* 0x0000000f100f7292 */ /* 0x000fc4000f8ec03f */
[----:B------:R-:W-:Y:S01]  /*0fb0*/  UIMAD UR4, UR6, UR20, UR23 ;  /* 0x00000014060472a4 */ /* 0x000fe2000f8e0217 */
[----:B------:R-:W-:Y:S01]  /*0fc0*/  ULDC UR5, c[0x0][0x610] ;  /* 0x0001840000057ab9 */ /* 0x000fe20000000800 */
[----:B------:R-:W-:Y:S02]  /*0fd0*/  UISETP.NE.AND UP0, UPT, UR39, URZ, UPT ;  /* 0x0000003f2700728c */ /* 0x000fe4000bf05270 */
[----:B------:R-:W-:Y:S02]  /*0fe0*/  UIMAD UR12, UR13, UR5, UR12 ;  /* 0x000000050d0c72a4 */ /* 0x000fe4000f8e020c */
[----:B------:R-:W-:-:S04]  /*0ff0*/  UIMAD UR4, UR4, UR17, UR15 ;  /* 0x00000011040472a4 */ /* 0x000fc8000f8e020f */
[----:B------:R-:W-:Y:S02]  /*1000*/  USEL UR41, UR4, UR12, !UP0 ;  /* 0x0000000c04297287 */ /* 0x000fe4000c000000 */
[----:B------:R-:W-:-:S12]  /*1010*/  USEL UR40, UR12, UR4, !UP0 ;  /* 0x000000040c287287 */ /* 0x000fd8000c000000 */
.L_x_8:
[----:B------:R-:W-:-:S08]  /*1020*/  NOP ;  /* 0x0000000000007918 */ /* 0x000fd00000000000 */
[----:B------:R-:W1:Y:S02]  /*1030*/  USETMAXREG.TRY_ALLOC.CTAPOOL UP0, 0xf0 ;  /* 0x000000f0000079c8 */ /* 0x000e640008000600 */
[----:B-1----:R-:W-:-:S13]  /*1040*/  PLOP3.LUT P0, PT, PT, PT, UP0, 0x80, 0x0 ;  /* 0x000000000000781c */ /* 0x002fda0003f0f008 */
[----:B------:R-:W-:Y:S05]  /*1050*/  @!P0 BRA `(.L_x_8) ;  /* 0xfffffffc00f08947 */ /* 0x000fea000383ffff */
[----:B------:R-:W-:Y:S01]  /*1060*/  ULDC.64 UR4, c[0x0][0x598] ;  /* 0x0001660000047ab9 */ /* 0x000fe20000000a00 */
[----:B------:R-:W-:Y:S01]  /*1070*/  ULDC.64 UR44, c[0x0][0x208] ;  /* 0x00008200002c7ab9 */ /* 0x000fe20000000a00 */
[----:B------:R-:W-:-:S04]  /*1080*/  ISETP.NE.U32.AND P0, PT, RZ, UR4, PT ;  /* 0x00000004ff007c0c */ /* 0x000fc8000bf05070 */
[----:B------:R-:W-:-:S13]  /*1090*/  ISETP.NE.AND.EX P0, PT, RZ, UR5, PT, P0 ;  /* 0x00000005ff007c0c */ /* 0x000fda000bf05300 */
[----:B------:R-:W-:Y:S05]  /*10a0*/  @!P0 BRA `(.L_x_11) ;  /* 0x00000000001c8947 */ /* 0x000fea0003800000 */
[----:B------:R-:W1:Y:S02]  /*10b0*/  LDC.64 R2, c[0x0][0x598] ;  /* 0x00016600ff027b82 */ /* 0x000e640000000a00 */
[----:B-1----:R-:W2:Y:S02]  /*10c0*/  LDG.E.64 R2, desc[UR44][R2.64] ;  /* 0x0000002c02027981 */ /* 0x002ea4000c1e1b00 */
[----:B--2---:R-:W-:-:S04]  /*10d0*/  ISETP.NE.U32.AND P0, PT, R2, RZ, PT ;  /* 0x000000ff0200720c */ /* 0x004fc80003f05070 */
[----:B------:R-:W-:-:S13]  /*10e0*/  ISETP.NE.AND.EX P0, PT, R3, RZ, PT, P0 ;  /* 0x000000ff0300720c */ /* 0x000fda0003f05300 */
[----:B------:R-:W-:Y:S05]  /*10f0*/  @!P0 BRA `(.L_x_11) ;  /* 0x0000000000088947 */ /* 0x000fea0003800000 */
[----:B------:R1:W5:Y:S01]  /*1100*/  LD.E R2, desc[UR44][R2.64] ;  /* 0x0000002c02027980 */ /* 0x000362000c101900 */
[----:B------:R-:W-:Y:S05]  /*1110*/  BRA `(.L_x_12) ;  /* 0x0000000000247947 */ /* 0x000fea0003800000 */
.L_x_11:
[----:B------:R-:W-:Y:S02]  /*1120*/  ULDC.64 UR4, c[0x0][0x588] ;  /* 0x0001620000047ab9 */ /* 0x000fe40000000a00 */
[----:B------:R-:W-:-:S04]  /*1130*/  ISETP.NE.U32.AND P0, PT, RZ, UR4, PT ;  /* 0x00000004ff007c0c */ /* 0x000fc8000bf05070 */
[----:B------:R-:W-:-:S13]  /*1140*/  ISETP.NE.AND.EX P0, PT, RZ, UR5, PT, P0 ;  /* 0x00000005ff007c0c */ /* 0x000fda000bf05300 */
[----:B------:R-:W-:Y:S05]  /*1150*/  @!P0 BRA `(.L_x_13) ;  /* 0x00000000000c8947 */ /* 0x000fea0003800000 */
[----:B------:R-:W1:Y:S02]  /*1160*/  LDC.64 R2, c[0x0][0x588] ;  /* 0x00016200ff027b82 */ /* 0x000e640000000a00 */
[----:B-1----:R2:W5:Y:S01]  /*1170*/  LDG.E R2, desc[UR44][R2.64] ;  /* 0x0000002c02027981 */ /* 0x002562000c1e1900 */
[----:B------:R-:W-:Y:S05]  /*1180*/  BRA `(.L_x_12) ;  /* 0x0000000000087947 */ /* 0x000fea0003800000 */
.L_x_13:
[----:B------:R-:W-:Y:S02]  /*1190*/  ULDC UR4, c[0x0][0x580] ;  /* 0x0001600000047ab9 */ /* 0x000fe40000000800 */
[----:B------:R-:W-:-:S07]  /*11a0*/  IMAD.U32 R2, RZ, RZ, UR4 ;  /* 0x00000004ff027e24 */ /* 0x000fce000f8e00ff */
.L_x_12:
[----:B------:R-:W-:Y:S02]  /*11b0*/  ULDC.64 UR4, c[0x0][0x5a0] ;  /* 0x0001680000047ab9 */ /* 0x000fe40000000a00 */
[----:B------:R-:W-:-:S04]  /*11c0*/  ISETP.NE.U32.AND P0, PT, RZ, UR4, PT ;  /* 0x00000004ff007c0c */ /* 0x000fc8000bf05070 */
[----:B------:R-:W-:-:S13]  /*11d0*/  ISETP.NE.AND.EX P0, PT, RZ, UR5, PT, P0 ;  /* 0x00000005ff007c0c */ /* 0x000fda000bf05300 */
[----:B------:R-:W-:Y:S05]  /*11e0*/  @!P0 BRA `(.L_x_14) ;  /* 0x00000000001c8947 */ /* 0x000fea0003800000 */
[----:B------:R-:W3:Y:S02]  /*11f0*/  LDC.64 R4, c[0x0][0x5a0] ;  /* 0x00016800ff047b82 */ /* 0x000ee40000000a00 */
[----:B---3--:R-:W3:Y:S02]  /*1200*/  LDG.E.64 R4, desc[UR44][R4.64] ;  /* 0x0000002c04047981 */ /* 0x008ee4000c1e1b00 */
[----:B---3--:R-:W-:-:S04]  /*1210*/  ISETP.NE.U32.AND P0, PT, R4, RZ, PT ;  /* 0x000000ff0400720c */ /* 0x008fc80003f05070 */
[----:B------:R-:W-:-:S13]  /*1220*/  ISETP.NE.AND.EX P0, PT, R5, RZ, PT, P0 ;  /* 0x000000ff0500720c */ /* 0x000fda0003f05300 */
[----:B------:R-:W-:Y:S05]  /*1230*/  @!P0 BRA `(.L_x_14) ;  /* 0x0000000000088947 */ /* 0x000fea0003800000 */
[----:B------:R3:W5:Y:S01]  /*1240*/  LD.E R16, desc[UR44][R4.64] ;  /* 0x0000002c04107980 */ /* 0x000762000c101900 */
[----:B------:R-:W-:Y:S05]  /*1250*/  BRA `(.L_x_15) ;  /* 0x0000000000247947 */ /* 0x000fea0003800000 */
.L_x_14:
[----:B------:R-:W-:Y:S02]  /*1260*/  ULDC.64 UR4, c[0x0][0x590] ;  /* 0x0001640000047ab9 */ /* 0x000fe40000000a00 */
[----:B------:R-:W-:-:S04]  /*1270*/  ISETP.NE.U32.AND P0, PT, RZ, UR4, PT ;  /* 0x00000004ff007c0c */ /* 0x000fc8000bf05070 */
[----:B------:R-:W-:-:S13]  /*1280*/  ISETP.NE.AND.EX P0, PT, RZ, UR5, PT, P0 ;  /* 0x00000005ff007c0c */ /* 0x000fda000bf05300 */
[----:B------:R-:W-:Y:S05]  /*1290*/  @!P0 BRA `(.L_x_16) ;  /* 0x00000000000c8947 */ /* 0x000fea0003800000 */
[----:B------:R-:W3:Y:S02]  /*12a0*/  LDC.64 R4, c[0x0][0x590] ;  /* 0x00016400ff047b82 */ /* 0x000ee40000000a00 */
[----:B---3--:R4:W5:Y:S01]  /*12b0*/  LDG.E R16, desc[UR44][R4.64] ;  /* 0x0000002c04107981 */ /* 0x008962000c1e1900 */
[----:B------:R-:W-:Y:S05]  /*12c0*/  BRA `(.L_x_15) ;  /* 0x0000000000087947 */ /* 0x000fea0003800000 */
.L_x_16:
[----:B------:R-:W-:Y:S02]  /*12d0*/  ULDC UR4, c[0x0][0x584] ;  /* 0x0001610000047ab9 */ /* 0x000fe40000000800 */
[----:B------:R-:W-:-:S07]  /*12e0*/  MOV R16, UR4 ;  /* 0x0000000400107c02 */ /* 0x000fce0008000f00 */
.L_x_15:
[----:B------:R-:W-:-:S13]  /*12f0*/  LOP3.LUT P0, RZ, R0, 0xff, RZ, 0xc0, !PT ;  /* 0x000000ff00ff7812 */ /* 0x000fda000780c0ff */
[----:B------:R-:W-:Y:S05]  /*1300*/  @!P0 EXIT ;  /* 0x000000000000894d */ /* 0x000fea0003800000 */
[----:B------:R-:W-:Y:S01]  /*1310*/  ULDC UR4, c[0x0][0x28c] ;  /* 0x0000a30000047ab9 */ /* 0x000fe20000000800 */
[----:B------:R-:W-:Y:S01]  /*1320*/  UMOV UR36, URZ ;  /* 0x0000003f00247c82 */ /* 0x000fe20008000000 */
[----:B------:R-:W-:Y:S01]  /*1330*/  UIADD3 UR4, UR4, 0x3f, URZ ;  /* 0x0000003f04047890 */ /* 0x000fe2000fffe03f */
[----:B------:R-:W-:-:S03]  /*1340*/  UMOV UR37, URZ ;  /* 0x0000003f00257c82 */ /* 0x000fc60008000000 */
[----:B------:R-:W-:-:S04]  /*1350*/  USHF.R.S32.HI UR5, URZ, 0x1f, UR4 ;  /* 0x0000001f3f057899 */ /* 0x000fc80008011404 */
[----:B------:R-:W-:-:S04]  /*1360*/  ULEA.HI UR5, UR5, UR4, URZ, 0x6 ;  /* 0x0000000405057291 */ /* 0x000fc8000f8f303f */
[----:B------:R-:W-:-:S12]  /*1370*/  USHF.R.S32.HI UR43, URZ, 0x6, UR5 ;  /* 0x000000063f2b7899 */ /* 0x000fd80008011405 */
.L_x_796:
[----:B0-----:R-:W0:Y:S01]  /*1380*/  S2R R0, SR_TID.X ;  /* 0x0000000000007919 */ /* 0x001e220000002100 */
[----:B------:R-:W1:Y:S01]  /*1390*/  S2UR UR7, SR_CgaCtaId ;  /* 0x00000000000779c3 */ /* 0x000e620000008800 */
[----:B------:R-:W-:Y:S02]  /*13a0*/  UMOV UR6, 0x400 ;  /* 0x0000040000067882 */ /* 0x000fe40000000000 */
[----:B-1----:R-:W-:Y:S01]  /*13b0*/  ULEA UR6, UR7, UR6, 0x18 ;  /* 0x0000000607067291 */ /* 0x002fe2000f8ec03f */
[----:B0-----:R-:W-:-:S04]  /*13c0*/  LOP3.LUT R0, R0, 0x80, RZ, 0xc0, !PT ;  /* 0x0000008000007812 */ /* 0x001fc800078ec0ff */
[----:B------:R-:W-:-:S06]  /*13d0*/  SHF.R.U32.HI R0, RZ, 0x7, R0 ;  /* 0x00000007ff007819 */ /* 0x000fcc0000011600 */
[----:B------:R-:W0:Y:S02]  /*13e0*/  SHFL.IDX PT, R0, R0, RZ, 0x1f ;  /* 0x00001fff00007589 */ /* 0x000e2400000e0000 */
[----:B0-----:R-:W-:-:S13]  /*13f0*/  R2UR UR4, R0 ;  /* 0x00000000000472ca */ /* 0x001fda00000e0000 */
[----:B------:R-:W-:-:S04]  /*1400*/  ULEA.HI UR5, UR4, UR4, URZ, 0x1 ;  /* 0x0000000404057291 */ /* 0x000fc8000f8f083f */
[----:B------:R-:W-:-:S04]  /*1410*/  ULOP3.LUT UR5, UR5, 0x7fffe, URZ, 0xc0, !UPT ;  /* 0x0007fffe05057892 */ /* 0x000fc8000f8ec03f */
[----:B------:R-:W-:-:S03]  /*1420*/  UIADD3 UR5, UR4, -UR5, URZ ;  /* 0x8000000504057290 */ /* 0x000fc6000fffe03f */
[----:B------:R-:W-:Y:S01]  /*1430*/  ULDC UR4, c[0x0][0x28c] ;  /* 0x0000a30000047ab9 */ /* 0x000fe20000000800 */
[----:B------:R-:W-:Y:S01]  /*1440*/  ULEA UR5, UR5, UR6, 0xd ;  /* 0x0000000605057291 */ /* 0x000fe2000f8e683f */
[----:B------:R-:W-:-:S03]  /*1450*/  ISETP.LT.AND P0, PT, RZ, UR4, PT ;  /* 0x00000004ff007c0c */ /* 0x000fc6000bf01270 */
[----:B------:R-:W-:-:S04]  /*1460*/  UIADD3 UR5, UR5, 0x100, URZ ;  /* 0x0000010005057890 */ /* 0x000fc8000fffe03f */
[----:B------:R-:W-:-:S04]  /*1470*/  USHF.R.U32.HI UR5, URZ, 0x4, UR5 ;  /* 0x000000043f057899 */ /* 0x000fc80008011605 */
[----:B------:R-:W-:Y:S02]  /*1480*/  ULOP3.LUT UR46, UR5, 0x3fff, URZ, 0xc0, !UPT ;  /* 0x00003fff052e7892 */ /* 0x000fe4000f8ec03f */
[----:B---3-5:R-:W-:Y:S10]  /*1490*/  @P0 BRA `(.L_x_17) ;  /* 0x0000000000400947 */ /* 0x028ff40003800000 */
[----:B------:R-:W-:Y:S01]  /*14a0*/  MOV R0, 0x0 ;  /* 0x0000000000007802 */ /* 0x000fe20000000f00 */
[----:B------:R-:W-:Y:S01]  /*14b0*/  ULDC.64 UR4, c[0x4][0x68] ;  /* 0x01001a0000047ab9 */ /* 0x000fe20000000a00 */
[----:B------:R-:W-:Y:S01]  /*14c0*/  ULDC.64 UR6, c[0x4][0x8] ;  /* 0x0100020000067ab9 */ /* 0x000fe20000000a00 */
[----:B---34-:R-:W-:Y:S01]  /*14d0*/  IMAD.U32 R4, RZ, RZ, UR4 ;  /* 0x00000004ff047e24 */ /* 0x018fe2000f8e00ff */
[----:B------:R0:W1:Y:S01]  /*14e0*/  LDC.64 R14, c[0x4][R0] ;  /* 0x01000000000e7b82 */ /* 0x0000620000000a00 */
[----:B------:R-:W-:Y:S01]  /*14f0*/  IMAD.U32 R5, RZ, RZ, UR5 ;  /* 0x00000005ff057e24 */ /* 0x000fe2000f8e00ff */
[----:B------:R-:W-:Y:S01]  /*1500*/  ULDC.64 UR4, c[0x4][0x70] ;  /* 0x01001c0000047ab9 */ /* 0x000fe20000000a00 */
[----:B------:R-:W-:Y:S01]  /*1510*/  IMAD.U32 R10, RZ, RZ, UR6 ;  /* 0x00000006ff0a7e24 */ /* 0x000fe2000f8e00ff */
[----:B------:R-:W-:Y:S01]  /*1520*/  MOV R6, UR4 ;  /* 0x0000000400067c02 */ /* 0x000fe20008000f00 */
[----:B------:R-:W-:Y:S01]  /*1530*/  IMAD.U32 R7, RZ, RZ, UR5 ;  /* 0x00000005ff077e24 */ /* 0x000fe2000f8e00ff */
[----:B------:R-:W-:Y:S01]  /*1540*/  MOV R11, UR7 ;  /* 0x00000007000b7c02 */ /* 0x000fe20008000f00 */
[----:B------:R-:W-:Y:S01]  /*1550*/  IMAD.MOV.U32 R8, RZ, RZ, 0x1e1 ;  /* 0x000001e1ff087424 */ /* 0x000fe200078e00ff */
[----:B------:R-:W-:Y:S01]  /*1560*/  MOV R13, RZ ;  /* 0x000000ff000d7202 */ /* 0x000fe20000000f00 */
[----:B0-----:R-:W-:-:S07]  /*1570*/  IMAD.MOV.U32 R12, RZ, RZ, 0x1 ;  /* 0x00000001ff0c7424 */ /* 0x001fce00078e00ff */
[----:B------:R-:W-:-:S07]  /*1580*/  LEPC R20, `(.L_x_17) ;  /* 0x000000001014794e */ /* 0x000fce0000000000 */
[----:B-12--5:R-:W-:Y:S05]  /*1590*/  CALL.ABS.NOINC R14 ;  /* 0x000000000e007343 */ /* 0x026fea0003c00000 */
.L_x_17:
[----:B------:R-:W-:-:S06]  /*15a0*/  ULOP3.LUT UR4, UR38, 0x1, URZ, 0xfc, !UPT ;  /* 0x0000000126047892 */ /* 0x000fcc000f8efc3f */
[----:B------:R-:W-:-:S05]  /*15b0*/  IMAD.U32 R0, RZ, RZ, UR4 ;  /* 0x00000004ff007e24 */ /* 0x000fca000f8e00ff */
[----:B------:R-:W-:-:S13]  /*15c0*/  ISETP.NE.AND P0, PT, R0, 0x3, PT ;  /* 0x000000030000780c */ /* 0x000fda0003f05270 */
[----:B------:R-:W-:Y:S05]  /*15d0*/  @!P0 BRA `(.L_x_18) ;  /* 0x0000000000048947 */ /* 0x000fea0003800000 */
[----:B------:R-:W-:Y:S01]  /*15e0*/  BPT.TRAP 0x1 ;  /* 0x000000040000795c */ /* 0x000fe20000300000 */
.L_x_18:
[----:B------:R-:W0:Y:S01]  /*15f0*/  S2UR UR5, SR_CgaCtaId ;  /* 0x00000000000579c3 */ /* 0x000e220000008800 */
[----:B------:R-:W-:Y:S01]  /*1600*/  UMOV UR4, 0x400 ;  /* 0x0000040000047882 */ /* 0x000fe20000000000 */
[----:B---34-:R-:W-:Y:S01]  /*1610*/  IMAD.U32 R5, RZ, RZ, UR37 ;  /* 0x00000025ff057e24 */ /* 0x018fe2000f8e00ff */
[----:B--2---:R-:W-:-:S04]  /*1620*/  MOV R3, UR36 ;  /* 0x0000002400037c02 */ /* 0x004fc80008000f00 */
[----:B------:R-:W-:Y:S01]  /*1630*/  SHF.L.U32 R3, R3, 0x1f, RZ ;  /* 0x0000001f03037819 */ /* 0x000fe200000006ff */
[----:B0-----:R-:W-:-:S06]  /*1640*/  ULEA UR4, UR5, UR4, 0x18 ;  /* 0x0000000405047291 */ /* 0x001fcc000f8ec03f */
[----:B------:R-:W-:-:S04]  /*1650*/  IMAD.U32 R0, RZ, RZ, UR4 ;  /* 0x00000004ff007e24 */ /* 0x000fc8000f8e00ff */
[----:B------:R-:W-:-:S04]  /*1660*/  IMAD R4, R5, 0x8, R0 ;  /* 0x0000000805047824 */ /* 0x000fc800078e0200 */
[----:B------:R0:W1:Y:S01]  /*1670*/  SYNCS.PHASECHK.TRANS64.TRYWAIT P1, [R4+URZ], R3 ;  /* 0x00000003040075a7 */ /* 0x000062000802017f */
[----:B------:R-:W-:Y:S05]  /*1680*/  @!P0 BRA `(.L_x_19) ;  /* 0x0000000000048947 */ /* 0x000fea0003800000 */
[----:B------:R-:W-:Y:S01]  /*1690*/  BPT.TRAP 0x1 ;  /* 0x000000040000795c */ /* 0x000fe20000300000 */
.L_x_19:
[----:B-1----:R-:W-:Y:S05]  /*16a0*/  @P1 BRA `(.L_x_20) ;  /* 0x0000000000081947 */ /* 0x002fea0003800000 */
[----:B------:R-:W1:Y:S02]  /*16b0*/  SYNCS.PHASECHK.TRANS64.TRYWAIT P1, [R4+URZ], R3 ;  /* 0x00000003040075a7 */ /* 0x000e64000802017f */
[----:B-1----:R-:W-:Y:S05]  /*16c0*/  @!P1 BRA `(.L_x_21) ;  /* 0x000002b4008c9947 */ /* 0x002fea0003800000 */
.L_x_20:
[----:B------:R-:W-:-:S04]  /*16d0*/  UISETP.LT.AND UP0, UPT, UR43, 0x1, UPT ;  /* 0x000000012b00788c */ /* 0x000fc8000bf01270 */
[----:B------:R-:W-:-:S06]  /*16e0*/  USEL UR4, UR43, 0x1, UP0 ;  /* 0x000000012b047887 */ /* 0x000fcc0008000000 */
[----:B01----:R-:W-:Y:S01]  /*16f0*/  MOV R3, UR4 ;  /* 0x0000000400037c02 */ /* 0x003fe20008000f00 */
[----:B------:R-:W-:Y:S05]  /*1700*/  WARPSYNC.ALL ;  /* 0x0000000000007948 */ /* 0x000fea0003800000 */
[----:B------:R-:W-:-:S04]  /*1710*/  IADD3 R3, -R3, UR43, RZ ;  /* 0x0000002b03037c10 */ /* 0x000fc8000fffe1ff */
[----:B------:R-:W-:Y:S02]  /*1720*/  ISETP.GE.AND P1, PT, R3, 0x1, PT ;  /* 0x000000010300780c */ /* 0x000fe40003f26270 */
[----:B------:R-:W-:Y:S01]  /*1730*/  R2UR UR4, R0 ;  /* 0x00000000000472ca */ /* 0x000fe200000e0000 */
[----:B------:R-:W-:Y:S01]  /*1740*/  WARPGROUP.ARRIVE ;  /* 0x00000000000079c5 */ /* 0x000fe20000000000 */
[----:B------:R-:W-:Y:S01]  /*1750*/  UMOV UR9, 0x40000040 ;  /* 0x4000004000097882 */ /* 0x000fe20000000000 */
[----:B------:R-:W-:Y:S01]  /*1760*/  UMOV UR11, 0x40000040 ;  /* 0x40000040000b7882 */ /* 0x000fe20000000000 */
[----:B------:R-:W-:Y:S01]  /*1770*/  UMOV UR13, 0x40000040 ;  /* 0x40000040000d7882 */ /* 0x000fe20000000000 */
[----:B------:R-:W-:Y:S01]  /*1780*/  UMOV UR15, UR11 ;  /* 0x0000000b000f7c82 */ /* 0x000fe20008000000 */
[----:B------:R0:W-:Y:S04]  /*1790*/  STL [R1+0x5cc], R17 ;  /* 0x0005cc1101007387 */ /* 0x0001e80000100800 */
[----:B-----5:R1:W-:Y:S03]  /*17a0*/  STL [R1+0x5c8], R16 ;  /* 0x0005c81001007387 */ /* 0x0203e60000100800 */
[----:B------:R-:W-:Y:S01]  /*17b0*/  UIADD3 UR4, UR4, 0x20100, URZ ;  /* 0x0002010004047890 */ /* 0x000fe2000fffe03f */
[----:B------:R-:W-:Y:S03]  /*17c0*/  STL [R1+0x5c4], R3 ;  /* 0x0005c40301007387 */ /* 0x000fe60000100800 */
[----:B------:R-:W-:Y:S01]  /*17d0*/  USHF.R.U32.HI UR4, URZ, 0x4, UR4 ;  /* 0x000000043f047899 */ /* 0x000fe20008011604 */
[----:B------:R2:W-:Y:S03]  /*17e0*/  STL [R1+0x5c0], R2 ;  /* 0x0005c00201007387 */ /* 0x0005e60000100800 */
[----:B------:R-:W-:Y:S01]  /*17f0*/  ULOP3.LUT UR5, UR4, 0x3fff, URZ, 0xc0, !UPT ;  /* 0x00003fff04057892 */ /* 0x000fe2000f8ec03f */
[----:B------:R3:W-:Y:S01]  /*1800*/  STL [R1+0x5d0], R0 ;  /* 0x0005d00001007387 */ /* 0x0007e20000100800 */
[----:B------:R-:W-:-:S02]  /*1810*/  ULOP3.LUT UR4, UR46, 0x10000, URZ, 0xfc, !UPT ;  /* 0x000100002e047892 */ /* 0x000fc4000f8efc3f */
[----:B------:R-:W-:Y:S02]  /*1820*/  ULOP3.LUT UR5, UR5, 0x10000, URZ, 0xfc, !UPT ;  /* 0x0001000005057892 */ /* 0x000fe4000f8efc3f */
[----:B------:R-:W-:Y:S02]  /*1830*/  ULEA UR8, UR37, UR4, 0xc ;  /* 0x0000000425087291 */ /* 0x000fe4000f8e603f */
[----:B------:R-:W-:Y:S02]  /*1840*/  UIMAD UR6, UR37, 0x600, UR5 ;  /* 0x00000600250678a4 */ /* 0x000fe4000f8e0205 */
[----:B------:R-:W-:-:S05]  /*1850*/  UIADD3 UR12, UR8, 0x400, URZ ;  /* 0x00000400080c7890 */ /* 0x000fca000fffe03f */
[----:B------:R-:W-:Y:S02]  /*1860*/  UMOV UR10, UR6 ;  /* 0x00000006000a7c82 */ /* 0x000fe40008000000 */
[----:B------:R-:W-:Y:S01]  /*1870*/  HGMMA.64x192x16.F32 R120, gdesc[UR8], RZ, !UPT, gsb0 ;  /* 0x02e00000087879f0 */ /* 0x000fe2000c0008ff */
[----:B------:R-:W-:Y:S02]  /*1880*/  UMOV UR14, UR10 ;  /* 0x0000000a000e7c82 */ /* 0x000fe40008000000 */
[----:B------:R-:W-:Y:S02]  /*1890*/  WARPGROUP.DEPBAR.LE gsb0, 0x0 ;  /* 0x00008000000079c5 */ /* 0x000fe40000010000 */
[----:B------:R-:W-:Y:S01]  /*18a0*/  IMAD.MOV.U32 R116, RZ, RZ, R120 ;  /* 0x000000ffff747224 */ /* 0x000fe200078e0078 */
[----:B------:R-:W-:Y:S01]  /*18b0*/  MOV R114, R122 ;  /* 0x0000007a00727202 */ /* 0x000fe20000000f00 */
        /* <DEDUP_REMOVED lines=62> */
[----:B------:R-:W-:-:S02]  /*1ca0*/  IMAD.MOV.U32 R68, RZ, RZ, R168 ;  /* 0x000000ffff447224 */ /* 0x000fc400078e00a8 */
[----:B------:R-:W-:Y:S02]  /*1cb0*/  IMAD.MOV.U32 R67, RZ, RZ, R169 ;  /* 0x000000ffff437224 */ /* 0x000fe400078e00a9 */
[----:B------:R-:W-:Y:S02]  /*1cc0*/  IMAD.MOV.U32 R65, RZ, RZ, R171 ;  /* 0x000000ffff417224 */ /* 0x000fe400078e00ab */
[----:B------:R-:W-:Y:S02]  /*1cd0*/  IMAD.MOV.U32 R64, RZ, RZ, R172 ;  /* 0x000000ffff407224 */ /* 0x000fe400078e00ac */
[----:B------:R-:W-:Y:S02]  /*1ce0*/  IMAD.MOV.U32 R62, RZ, RZ, R174 ;  /* 0x000000ffff3e7224 */ /* 0x000fe400078e00ae */
[----:B------:R-:W-:Y:S02]  /*1cf0*/  IMAD.MOV.U32 R61, RZ, RZ, R175 ;  /* 0x000000ffff3d7224 */ /* 0x000fe400078e00af */
        /* <DEDUP_REMOVED lines=26> */
[----:B------:R-:W-:-:S06]  /*1ea0*/  WARPGROUP.ARRIVE ;  /* 0x00000000000079c5 */ /* 0x000fcc0000000000 */
[----:B------:R-:W-:Y:S01]  /*1eb0*/  HGMMA.64x192x16.F32 R120, gdesc[UR12], RZ, !UPT, gsb0 ;  /* 0x02e000000c7879f0 */ /* 0x000fe2000c0008ff */
[----:B------:R-:W-:Y:S01]  /*1ec0*/  UIADD3 UR12, UR8, 0x800, URZ ;  /* 0x00000800080c7890 */ /* 0x000fe2000fffe03f */
[----:B------:R-:W-:Y:S01]  /*1ed0*/  UMOV UR14, UR10 ;  /* 0x0000000a000e7c82 */ /* 0x000fe20008000000 */
[----:B------:R-:W-:Y:S01]  /*1ee0*/  UMOV UR15, UR11 ;  /* 0x0000000b000f7c82 */ /* 0x000fe20008000000 */
[----:B------:R-:W-:Y:S01]  /*1ef0*/  UMOV UR13, 0x40000040 ;  /* 0x40000040000d7882 */ /* 0x000fe20000000000 */
[----:B------:R-:W-:Y:S02]  /*1f00*/  WARPGROUP.DEPBAR.LE gsb0, 0x0 ;  /* 0x00008000000079c5 */ /* 0x000fe40000010000 */
[----:B------:R-:W-:Y:S01]  /*1f10*/  STL.64 [R1], R120 ;  /* 0x0000007801007387 */ /* 0x000fe20000100a00 */
[----:B------:R-:W-:Y:S01]  /*1f20*/  IMAD.MOV.U32 R235, RZ, RZ, R173 ;  /* 0x000000ffffeb7224 */ /* 0x000fe200078e00ad */
[----:B------:R-:W-:Y:S01]  /*1f30*/  MOV R233, R175 ;  /* 0x000000af00e97202 */ /* 0x000fe20000000f00 */
[----:B------:R-:W-:Y:S01]  /*1f40*/  IMAD.MOV.U32 R234, RZ, RZ, R174 ;  /* 0x000000ffffea7224 */ /* 0x000fe200078e00ae */
[----:B------:R-:W-:Y:S01]  /*1f50*/  STL.64 [R1+0x8], R122 ;  /* 0x0000087a01007387 */ /* 0x000fe20000100a00 */
        /* <DEDUP_REMOVED lines=29> */
[----:B0-----:R-:W-:Y:S01]  /*2130*/  MOV R17, R199 ;  /* 0x000000c700117202 */ /* 0x001fe20000000f00 */
[----:B------:R-:W-:Y:S01]  /*2140*/  IMAD.MOV.U32 R18, RZ, RZ, R198 ;  /* 0x000000ffff127224 */ /* 0x000fe200078e00c6 */
[----:B------:R-:W-:Y:S01]  /*2150*/  STL.64 [R1+0x48], R138 ;  /* 0x0000488a01007387 */ /* 0x000fe20000100a00 */
[----:B-1----:R-:W-:Y:S01]  /*2160*/  IMAD.MOV.U32 R16, RZ, RZ, R200 ;  /* 0x000000ffff107224 */ /* 0x002fe200078e00c8 */
        /* <DEDUP_REMOVED lines=16> */
[----:B--2---:R-:W-:Y:S01]  /*2270*/  MOV R2, R214 ;  /* 0x000000d600027202 */ /* 0x004fe20000000f00 */
[----:B------:R-:W-:Y:S01]  /*2280*/  IMAD.MOV.U32 R3, RZ, RZ, R213 ;  /* 0x000000ffff037224 */ /* 0x000fe200078e00d5 */
[----:B------:R-:W-:Y:S01]  /*2290*/  STL.64 [R1+0x70], R148 ;  /* 0x0000709401007387 */ /* 0x000fe20000100a00 */
[----:B---3--:R-:W-:-:S03]  /*22a0*/  IMAD.MOV.U32 R0, RZ, RZ, R215 ;  /* 0x000000ffff007224 */ /* 0x008fc600078e00d7 */
[----:B------:R-:W-:Y:S04]  /*22b0*/  STL.64 [R1+0x78], R150 ;  /* 0x0000789601007387 */ /* 0x000fe80000100a00 */
        /* <DEDUP_REMOVED lines=10> */
[----:B------:R0:W-:Y:S02]  /*2360*/  STL [R1+0xd0], R172 ;  /* 0x0000d0ac01007387 */ /* 0x0001e40000100800 */
[----:B0-----:R-:W-:-:S06]  /*2370*/  WARPGROUP.ARRIVE ;  /* 0x00000000000079c5 */ /* 0x001fcc0000000000 */
[----:B------:R-:W-:Y:S03]  /*2380*/  HGMMA.64x192x16.F32 R120, gdesc[UR12], RZ, !UPT, gsb0 ;  /* 0x02e000000c7879f0 */ /* 0x000fe6000c0008ff */
[----:B------:R-:W-:Y:S02]  /*2390*/  WARPGROUP.DEPBAR.LE gsb0, 0x0 ;  /* 0x00008000000079c5 */ /* 0x000fe40000010000 */
        /* <DEDUP_REMOVED lines=37> */
[----:B------:R0:W-:Y:S04]  /*25f0*/  STL.64 [R1+0xa08], R140 ;  /* 0x000a088c01007387 */ /* 0x0001e80000100a00 */
[----:B0-----:R-:W2:Y:S04]  /*2600*/  LDL.LU R140, [R1] ;  /* 0x00000000018c7983 */ /* 0x001ea80000300800 */
[----:B------:R-:W2:Y:S04]  /*2610*/  LDL.LU R141, [R1+0x4] ;  /* 0x00000400018d7983 */ /* 0x000ea80000300800 */
[----:B------:R-:W3:Y:S04]  /*2620*/  LDL.LU R142, [R1+0x8] ;  /* 0x00000800018e7983 */ /* 0x000ee80000300800 */
[----:B------:R-:W3:Y:S04]  /*2630*/  LDL.LU R143, [R1+0xc] ;  /* 0x00000c00018f7983 */ /* 0x000ee80000300800 */
[----:B------:R-:W4:Y:S04]  /*2640*/  LDL.LU R144, [R1+0x10] ;  /* 0x0000100001907983 */ /* 0x000f280000300800 */
[----:B------:R-:W4:Y:S04]  /*2650*/  LDL.LU R145, [R1+0x14] ;  /* 0x0000140001917983 */ /* 0x000f280000300800 */
[----:B------:R-:W2:Y:S04]  /*2660*/  LDL.LU R146, [R1+0x18] ;  /* 0x0000180001927983 */ /* 0x000ea80000300800 */
        /* <DEDUP_REMOVED lines=45> */
[----:B------:R-:W4:Y:S01]  /*2940*/  LDL.LU R192, [R1+0xd0] ;  /* 0x0000d00001c07983 */ /* 0x000f220000300800 */
        /* <DEDUP_REMOVED lines=17> */
[----:B------:R0:W-:Y:S01]  /*2a60*/  STL.64 [R1+0xca0], R210 ;  /* 0x000ca0d201007387 */ /* 0x0001e20000100a00 */
        /* <DEDUP_REMOVED lines=9> */
[----:B------:R-:W-:Y:S01]  /*2b00*/  UIADD3 UR12, UR8, 0xc00, URZ ;  /* 0x00000c00080c7890 */ /* 0x000fe2000fffe03f */
[----:B------:R-:W-:Y:S01]  /*2b10*/  IMAD.MOV.U32 R193, RZ, RZ, R235 ;  /* 0x000000ffffc17224 */ /* 0x000fe200078e00eb */
[----:B------:R1:W-:Y:S01]  /*2b20*/  STL.64 [R1+0xc88], R204 ;  /* 0x000c88cc01007387 */ /* 0x0003e20000100a00 */
[----:B0-----:R-:W-:Y:S01]  /*2b30*/  IMAD.MOV.U32 R210, RZ, RZ, R26 ;  /* 0x000000ffffd27224 */ /* 0x001fe200078e001a */
[----:B------:R-:W-:Y:S01]  /*2b40*/  MOV R212, R24 ;  /* 0x0000001800d47202 */ /* 0x000fe20000000f00 */
[----:B------:R-:W-:Y:S01]  /*2b50*/  IMAD.MOV.U32 R211, RZ, RZ, R25 ;  /* 0x000000ffffd37224 */ /* 0x000fe200078e0019 */
[----:B------:R0:W-:Y:S01]  /*2b60*/  STL.64 [R1+0xc80], R202 ;  /* 0x000c80ca01007387 */ /* 0x0001e20000100a00 */
[----:B-1----:R-:W-:Y:S01]  /*2b70*/  IMAD.MOV.U32 R208, RZ, RZ, R28 ;  /* 0x000000ffffd07224 */ /* 0x002fe200078e001c */
[----:B------:R-:W-:Y:S01]  /*2b80*/  MOV R209, R27 ;  /* 0x0000001b00d17202 */ /* 0x000fe20000000f00 */
[----:B------:R-:W-:Y:S01]  /*2b90*/  UMOV UR14, UR10 ;  /* 0x0000000a000e7c82 */ /* 0x000fe20008000000 */
[----:B------:R1:W-:Y:S01]  /*2ba0*/  STL.64 [R1+0xc78], R200 ;  /* 0x000c78c801007387 */ /* 0x0003e20000100a00 */
[----:B------:R-:W-:Y:S01]  /*2bb0*/  MOV R206, R30 ;  /* 0x0000001e00ce7202 */ /* 0x000fe20000000f00 */
[----:B------:R-:W-:Y:S01]  /*2bc0*/  IMAD.MOV.U32 R207, RZ, RZ, R29 ;  /* 0x000000ffffcf7224 */ /* 0x000fe200078e001d */
[----:B------:R-:W-:Y:S01]  /*2bd0*/  UMOV UR15, UR11 ;  /* 0x0000000b000f7c82 */ /* 0x000fe20008000000 */
[----:B------:R1:W-:Y:S01]  /*2be0*/  STL.64 [R1+0xc70], R198 ;  /* 0x000c70c601007387 */ /* 0x0003e20000100a00 */
[----:B------:R-:W-:Y:S01]  /*2bf0*/  IMAD.MOV.U32 R204, RZ, RZ, R32 ;  /* 0x000000ffffcc7224 */ /* 0x000fe200078e0020 */
[----:B------:R-:W-:Y:S01]  /*2c00*/  UMOV UR13, 0x40000040 ;  /* 0x40000040000d7882 */ /* 0x000fe20000000000 */
[----:B------:R-:W-:Y:S01]  /*2c10*/  IMAD.MOV.U32 R205, RZ, RZ, R31 ;  /* 0x000000ffffcd7224 */ /* 0x000fe200078e001f */
[----:B------:R1:W-:Y:S01]  /*2c20*/  STL.64 [R1+0xc68], R196 ;  /* 0x000c68c401007387 */ /* 0x0003e20000100a00 */
[----:B0-----:R-:W-:Y:S01]  /*2c30*/  IMAD.MOV.U32 R202, RZ, RZ, R34 ;  /* 0x000000ffffca7224 */ /* 0x001fe200078e0022 */
[----:B------:R-:W-:Y:S01]  /*2c40*/  MOV R203, R33 ;  /* 0x0000002100cb7202 */ /* 0x000fe20000000f00 */
[----:B------:R-:W-:Y:S01]  /*2c50*/  IMAD.MOV.U32 R213, RZ, RZ, R23 ;  /* 0x000000ffffd57224 */ /* 0x000fe200078e0017 */
[----:B------:R0:W-:Y:S01]  /*2c60*/  STL.64 [R1+0xc60], R194 ;  /* 0x000c60c201007387 */ /* 0x0001e20000100a00 */
[----:B-1----:R-:W-:Y:S01]  /*2c70*/  MOV R200, R36 ;  /* 0x0000002400c87202 */ /* 0x002fe20000000f00 */
        /* <DEDUP_REMOVED lines=10> */
[----:B0-----:R-:W-:Y:S01]  /*2d20*/  IMAD.MOV.U32 R195, RZ, RZ, R41 ;  /* 0x000000ffffc37224 */ /* 0x001fe200078e0029 */
        /* <DEDUP_REMOVED lines=17> */
[----:B------:R-:W-:Y:S01]  /*2e40*/  IMAD.MOV.U32 R235, RZ, RZ, R0 ;  /* 0x000000ffffeb7224 */ /* 0x000fe200078e0000 */
[----:B----4-:R0:W-:Y:S04]  /*2e50*/  STL.64 [R1+0xc58], R192 ;  /* 0x000c58c001007387 */ /* 0x0101e80000100a00 */
[----:B---3--:R1:W-:Y:S04]  /*2e60*/  STL.64 [R1+0xc50], R190 ;  /* 0x000c50be01007387 */ /* 0x0083e80000100a00 */
[----:B--2---:R2:W-:Y:S04]  /*2e70*/  STL.64 [R1+0xc48], R188 ;  /* 0x000c48bc01007387 */ /* 0x0045e80000100a00 */
[----:B------:R3:W-:Y:S01]  /*2e80*/  STL.64 [R1+0xc40], R186 ;  /* 0x000c40ba01007387 */ /* 0x0007e20000100a00 */
[----:B0-----:R-:W-:-:S02]  /*2e90*/  IMAD.MOV.U32 R192, RZ, RZ, R44 ;  /* 0x000000ffffc07224 */ /* 0x001fc400078e002c */
[----:B------:R-:W-:Y:S01]  /*2ea0*/  IMAD.MOV.U32 R193, RZ, RZ, R43 ;  /* 0x000000ffffc17224 */ /* 0x000fe200078e002b */
[----:B------:R0:W-:Y:S01]  /*2eb0*/  STL.64 [R1+0xc38], R184 ;  /* 0x000c38b801007387 */ /* 0x0001e20000100a00 */
[----:B-1----:R-:W-:Y:S01]  /*2ec0*/  IMAD.MOV.U32 R190, RZ, RZ, R46 ;  /* 0x000000ffffbe7224 */ /* 0x002fe200078e002e */
[----:B------:R-:W-:Y:S02]  /*2ed0*/  MOV R191, R45 ;  /* 0x0000002d00bf7202 */ /* 0x000fe40000000f00 */
[----:B------:R1:W-:Y:S01]  /*2ee0*/  STL.64 [R1+0xc30], R182 ;  /* 0x000c30b601007387 */ /* 0x0003e20000100a00 */
[----:B--2---:R-:W-:Y:S01]  /*2ef0*/  MOV R188, R48 ;  /* 0x0000003000bc7202 */ /* 0x004fe20000000f00 */
[----:B------:R-:W-:Y:S02]  /*2f00*/  IMAD.MOV.U32 R189, RZ, RZ, R47 ;  /* 0x000000ffffbd7224 */ /* 0x000fe400078e002f */
[----:B------:R2:W-:Y:S01]  /*2f10*/  STL.64 [R1+0xc28], R180 ;  /* 0x000c28b401007387 */ /* 0x0005e20000100a00 */
[----:B---3--:R-:W-:-:S02]  /*2f20*/  IMAD.MOV.U32 R186, RZ, RZ, R50 ;  /* 0x000000ffffba7224 */ /* 0x008fc400078e0032 */
[----:B------:R-:W-:Y:S01]  /*2f30*/  IMAD.MOV.U32 R187, RZ, RZ, R49 ;  /* 0x000000ffffbb7224 */ /* 0x000fe200078e0031 */
[----:B------:R3:W-:Y:S01]  /*2f40*/  STL.64 [R1+0xc20], R178 ;  /* 0x000c20b201007387 */ /* 0x0007e20000100a00 */
[----:B0-----:R-:W-:Y:S01]  /*2f50*/  IMAD.MOV.U32 R184, RZ, RZ, R52 ;  /* 0x000000ffffb87224 */ /* 0x001fe200078e0034 */
[----:B------:R-:W-:Y:S02]  /*2f60*/  MOV R185, R51 ;  /* 0x0000003300b97202 */ /* 0x000fe40000000f00 */
[----:B------:R0:W-:Y:S01]  /*2f70*/  STL.64 [R1+0xc18], R176 ;  /* 0x000c18b001007387 */ /* 0x0001e20000100a00 */
[----:B-1----:R-:W-:Y:S01]  /*2f80*/  MOV R182, R54 ;  /* 0x0000003600b67202 */ /* 0x002fe20000000f00 */
[----:B------:R-:W-:Y:S02]  /*2f90*/  IMAD.MOV.U32 R183, RZ, RZ, R53 ;  /* 0x000000ffffb77224 */ /* 0x000fe400078e0035 */
[----:B------:R1:W-:Y:S01]  /*2fa0*/  STL.64 [R1+0xc10], R174 ;  /* 0x000c10ae01007387 */ /* 0x0003e20000100a00 */
[----:B--2---:R-:W-:-:S02]  /*2fb0*/  IMAD.MOV.U32 R180, RZ, RZ, R56 ;  /* 0x000000ffffb47224 */ /* 0x004fc400078e0038 */
[----:B------:R-:W-:Y:S01]  /*2fc0*/  IMAD.MOV.U32 R181, RZ, RZ, R55 ;  /* 0x000000ffffb57224 */ /* 0x000fe200078e0037 */
[----:B------:R2:W-:Y:S01]  /*2fd0*/  STL.64 [R1+0xc08], R172 ;  /* 0x000c08ac01007387 */ /* 0x0005e20000100a00 */
[----:B---3--:R-:W-:Y:S01]  /*2fe0*/  IMAD.MOV.U32 R178, RZ, RZ, R58 ;  /* 0x000000ffffb27224 */ /* 0x008fe200078e003a */
[----:B------:R-:W-:Y:S02]  /*2ff0*/  MOV R179, R57 ;  /* 0x0000003900b37202 */ /* 0x000fe40000000f00 */
[----:B------:R3:W-:Y:S01]  /*3000*/  STL.64 [R1+0xc00], R170 ;  /* 0x000c00aa01007387 */ /* 0x0007e20000100a00 */
[----:B0-----:R-:W-:Y:S01]  /*3010*/  MOV R176, R60 ;  /* 0x0000003c00b07202 */ /* 0x001fe20000000f00 */
[----:B------:R-:W-:Y:S02]  /*3020*/  IMAD.MOV.U32 R177, RZ, RZ, R59 ;  /* 0x000000ffffb17224 */ /* 0x000fe400078e003b */
[----:B------:R0:W-:Y:S01]  /*3030*/  STL.64 [R1+0xbf8], R168 ;  /* 0x000bf8a801007387 */ /* 0x0001e20000100a00 */
[----:B-1----:R-:W-:-:S02]  /*3040*/  IMAD.MOV.U32 R174, RZ, RZ, R62 ;  /* 0x000000ffffae7224 */ /* 0x002fc400078e003e */
[----:B------:R-:W-:Y:S01]  /*3050*/  IMAD.MOV.U32 R175, RZ, RZ, R61 ;  /* 0x000000ffffaf7224 */ /* 0x000fe200078e003d */
[----:B------:R1:W-:Y:S01]  /*3060*/  STL.64 [R1+0xbf0], R166 ;  /* 0x000bf0a601007387 */ /* 0x0003e20000100a00 */
[----:B--2---:R-:W-:Y:S01]  /*3070*/  IMAD.MOV.U32 R172, RZ, RZ, R64 ;  /* 0x000000ffffac7224 */ /* 0x004fe200078e0040 */
[----:B------:R-:W-:Y:S02]  /*3080*/  MOV R173, R63 ;  /* 0x0000003f00ad7202 */ /* 0x000fe40000000f00 */
[----:B------:R2:W-:Y:S01]  /*3090*/  STL.64 [R1+0xbe8], R164 ;  /* 0x000be8a401007387 */ /* 0x0005e20000100a00 */
[----:B---3--:R-:W-:Y:S01]  /*30a0*/  MOV R170, R66 ;  /* 0x0000004200aa7202 */ /* 0x008fe20000000f00 */
[----:B------:R-:W-:Y:S02]  /*30b0*/  IMAD.MOV.U32 R171, RZ, RZ, R65 ;  /* 0x000000ffffab7224 */ /* 0x000fe400078e0041 */
        /* <DEDUP_REMOVED lines=66> */
[----:B--2---:R-:W-:Y:S01]  /*34e0*/  MOV R125, R111 ;  /* 0x0000006f007d7202 */ /* 0x004fe20000000f00 */
[----:B------:R-:W-:Y:S01]  /*34f0*/  IMAD.MOV.U32 R124, RZ, RZ, R112 ;  /* 0x000000ffff7c7224 */ /* 0x000fe200078e0070 */
[----:B---3--:R-:W-:Y:S01]  /*3500*/  MOV R122, R114 ;  /* 0x00000072007a7202 */ /* 0x008fe20000000f00 */
[----:B------:R-:W-:Y:S02]  /*3510*/  IMAD.MOV.U32 R123, RZ, RZ, R113 ;  /* 0x000000ffff7b7224 */ /* 0x000fe400078e0071 */
[----:B0-----:R-:W-:Y:S02]  /*3520*/  IMAD.MOV.U32 R120, RZ, RZ, R116 ;  /* 0x000000ffff787224 */ /* 0x001fe400078e0074 */
[----:B------:R-:W-:Y:S02]  /*3530*/  IMAD.MOV.U32 R121, RZ, RZ, R115 ;  /* 0x000000ffff797224 */ /* 0x000fe400078e0073 */
[----:B------:R-:W-:-:S06]  /*3540*/  WARPGROUP.ARRIVE ;  /* 0x00000000000079c5 */ /* 0x000fcc0000000000 */
[----:B------:R-:W-:Y:S01]  /*3550*/  HGMMA.64x192x16.F32 R24, gdesc[UR12], RZ, !UPT, gsb0 ;  /* 0x02e000000c1879f0 */ /* 0x000fe2000c0008ff */
[----:B------:R-:W-:Y:S02]  /*3560*/  UIADD3 UR12, UR8, 0x2, URZ ;  /* 0x00000002080c7890 */ /* 0x000fe4000fffe03f */
[----:B------:R-:W-:Y:S01]  /*3570*/  UIADD3 UR14, UR6, 0x2, URZ ;  /* 0x00000002060e7890 */ /* 0x000fe2000fffe03f */
[----:B------:R-:W-:Y:S01]  /*3580*/  UMOV UR13, 0x40000040 ;  /* 0x40000040000d7882 */ /* 0x000fe20000000000 */
[----:B------:R-:W-:Y:S01]  /*3590*/  UMOV UR15, 0x40000040 ;  /* 0x40000040000f7882 */ /* 0x000fe20000000000 */
[----:B------:R-:W-:Y:S02]  /*35a0*/  WARPGROUP.DEPBAR.LE gsb0, 0x0 ;  /* 0x00008000000079c5 */ /* 0x000fe40000010000 */
[----:B------:R-:W-:-:S12]  /*35b0*/  WARPGROUP.ARRIVE ;  /* 0x00000000000079c5 */ /* 0x000fd80000000000 */
[----:B------:R-:W-:Y:S03]  /*35c0*/  HGMMA.64x192x16.F32 R120, gdesc[UR12], R120, gsb0 ;  /* 0x02e000000c7879f0 */ /* 0x000fe60008000878 */
        /* <DEDUP_REMOVED lines=49> */
[----:B0-----:R-:W2:Y:S04]  /*38e0*/  LDL.LU.64 R214, [R1+0xcb0] ;  /* 0x000cb00001d67983 */ /* 0x001ea80000300a00 */
[----:B------:R-:W2:Y:S04]  /*38f0*/  LDL.LU.64 R212, [R1+0xca8] ;  /* 0x000ca80001d47983 */ /* 0x000ea80000300a00 */
        /* <DEDUP_REMOVED lines=35> */
[----:B------:R-:W2:Y:S01]  /*3b30*/  LDL.LU.64 R140, [R1+0xb88] ;  /* 0x000b8800018c7983 */ /* 0x000ea20000300a00 */
[----:B------:R-:W-:Y:S01]  /*3b40*/  UIADD3 UR12, UR8, 0x402, URZ ;  /* 0x00000402080c7890 */ /* 0x000fe2000fffe03f */
[----:B------:R-:W-:-:S02]  /*3b50*/  UMOV UR13, 0x40000040 ;  /* 0x40000040000d7882 */ /* 0x000fc40000000000 */
[----:B------:R-:W3:Y:S04]  /*3b60*/  LDL.LU.64 R138, [R1+0xb80] ;  /* 0x000b8000018a7983 */ /* 0x000ee80000300a00 */
        /* <DEDUP_REMOVED lines=8> */
[----:B------:R-:W3:Y:S01]  /*3bf0*/  LDL.LU.64 R120, [R1+0xb38] ;  /* 0x000b380001787983 */ /* 0x000ee20000300a00 */
[----:B--2---:R-:W-:-:S06]  /*3c00*/  WARPGROUP.ARRIVE ;  /* 0x00000000000079c5 */ /* 0x004fcc0000000000 */
[----:B------:R-:W-:Y:S03]  /*3c10*/  HGMMA.64x192x16.F32 R140, gdesc[UR12], R140, gsb0 ;  /* 0x02e000000c8c79f0 */ /* 0x000fe6000800088c */
[----:B------:R-:W-:Y:S02]  /*3c20*/  WARPGROUP.DEPBAR.LE gsb0, 0x0 ;  /* 0x00008000000079c5 */ /* 0x000fe40000010000 */
[----:B------:R-:W-:Y:S04]  /*3c30*/  STL.64 [R1], R140 ;  /* 0x0000008c01007387 */ /* 0x000fe80000100a00 */
        /* <DEDUP_REMOVED lines=47> */
[----:B0-----:R-:W3:Y:S04]  /*3f30*/  LDL.LU.64 R214, [R1+0xb30] ;  /* 0x000b300001d67983 */ /* 0x001ee80000300a00 */
        /* <DEDUP_REMOVED lines=37> */
[----:B------:R-:W-:Y:S01]  /*4190*/  UIADD3 UR12, UR8, 0x802, URZ ;  /* 0x00000802080c7890 */ /* 0x000fe2000fffe03f */
[----:B------:R-:W-:Y:S01]  /*41a0*/  UMOV UR13, 0x40000040 ;  /* 0x40000040000d7882 */ /* 0x000fe20000000000 */
[----:B---3--:R-:W-:-:S07]  /*41b0*/  WARPGROUP.ARRIVE ;  /* 0x00000000000079c5 */ /* 0x008fce0000000000 */
        /* <DEDUP_REMOVED lines=50> */
[----:B0-----:R-:W2:Y:S04]  /*44e0*/  LDL.LU.64 R120, [R1] ;  /* 0x0000000001787983 */ /* 0x001ea80000300a00 */
[----:B------:R-:W3:Y:S04]  /*44f0*/  LDL.LU.64 R122, [R1+0x8] ;  /* 0x00000800017a7983 */ /* 0x000ee80000300a00 */
[----:B------:R-:W4:Y:S04]  /*4500*/  LDL.LU.64 R124, [R1+0x10] ;  /* 0x00001000017c7983 */ /* 0x000f280000300a00 */
[----:B------:R-:W2:Y:S04]  /*4510*/  LDL.LU.64 R126, [R1+0x18] ;  /* 0x00001800017e7983 */ /* 0x000ea80000300a00 */
        /* <DEDUP_REMOVED lines=43> */
[----:B------:R-:W4:Y:S01]  /*47d0*/  LDL.LU.64 R214, [R1+0x178] ;  /* 0x0001780001d67983 */ /* 0x000f220000300a00 */
[----:B------:R-:W-:Y:S01]  /*47e0*/  UIADD3 UR12, UR8, 0xc02, URZ ;  /* 0x00000c02080c7890 */ /* 0x000fe2000fffe03f */
[----:B------:R-:W-:Y:S01]  /*47f0*/  WARPGROUP.ARRIVE ;  /* 0x00000000000079c5 */ /* 0x000fe20000000000 */
[----:B------:R-:W-:-:S07]  /*4800*/  UMOV UR13, 0x40000040 ;  /* 0x40000040000d7882 */ /* 0x000fce0000000000 */
[----:B------:R-:W-:Y:S01]  /*4810*/  HGMMA.64x192x16.F32 R24, gdesc[UR12], R24, gsb0 ;  /* 0x02e000000c1879f0 */ /* 0x000fe20008000818 */
[----:B----4-:R-:W-:Y:S04]  /*4820*/  STL.64 [R1+0xa00], R214 ;  /* 0x000a00d601007387 */ /* 0x010fe80000100a00 */
[----:B---3--:R-:W-:Y:S04]  /*4830*/  STL.64 [R1+0x9f8], R212 ;  /* 0x0009f8d401007387 */ /* 0x008fe80000100a00 */
[----:B--2---:R-:W-:Y:S04]  /*4840*/  STL.64 [R1+0x9f0], R210 ;  /* 0x0009f0d201007387 */ /* 0x004fe80000100a00 */
        /* <DEDUP_REMOVED lines=94> */
[----:B------:R-:W-:-:S02]  /*4e30*/  WARPGROUP.DEPBAR.LE gsb0, 0x0 ;  /* 0x00008000000079c5 */ /* 0x000fc40000010000 */
[----:B------:R-:W-:Y:S01]  /*4e40*/  UIADD3 UR14, UR6, 0x4, URZ ;  /* 0x00000004060e7890 */ /* 0x000fe2000fffe03f */
[----:B------:R-:W-:Y:S01]  /*4e50*/  STL [R1+0x700], R44 ;  /* 0x0007002c01007387 */ /* 0x000fe20000100800 */
[----:B------:R-:W-:Y:S01]  /*4e60*/  UMOV UR13, 0x40000040 ;  /* 0x40000040000d7882 */ /* 0x000fe20000000000 */
[----:B------:R-:W-:Y:S02]  /*4e70*/  UMOV UR15, 0x40000040 ;  /* 0x40000040000f7882 */ /* 0x000fe40000000000 */
[----:B------:R-:W-:Y:S04]  /*4e80*/  STL [R1+0x6fc], R45 ;  /* 0x0006fc2d01007387 */ /* 0x000fe80000100800 */
        /* <DEDUP_REMOVED lines=71> */
[----:B------:R-:W-:Y:S01]  /*5300*/  STL [R1+0x5dc], R117 ;  /* 0x0005dc7501007387 */ /* 0x000fe20000100800 */
[----:B--2---:R-:W-:-:S03]  /*5310*/  WARPGROUP.ARRIVE ;  /* 0x00000000000079c5 */ /* 0x004fc60000000000 */
[----:B------:R-:W-:Y:S04]  /*5320*/  STL [R1+0x5d8], R118 ;  /* 0x0005d87601007387 */ /* 0x000fe80000100800 */
[----:B------:R-:W-:Y:S01]  /*5330*/  STL [R1+0x5d4], R119 ;  /* 0x0005d47701007387 */ /* 0x000fe20000100800 */
[----:B------:R-:W-:Y:S03]  /*5340*/  HGMMA.64x192x16.F32 R120, gdesc[UR12], R120, gsb0 ;  /* 0x02e000000c7879f0 */ /* 0x000fe60008000878 */
[----:B------:R-:W-:Y:S02]  /*5350*/  WARPGROUP.DEPBAR.LE gsb0, 0x0 ;  /* 0x00008000000079c5 */ /* 0x000fe40000010000 */
[----:B------:R-:W-:Y:S01]  /*5360*/  STL.64 [R1+0x180], R120 ;  /* 0x0001807801007387 */ /* 0x000fe20000100a00 */
[----:B------:R-:W-:Y:S01]  /*5370*/  MOV R219, R214 ;  /* 0x000000d600db7202 */ /* 0x000fe20000000f00 */
[----:B------:R-:W-:Y:S01]  /*5380*/  IMAD.MOV.U32 R218, RZ, RZ, R215 ;  /* 0x000000ffffda7224 */ /* 0x000fe200078e00d7 */
[----:B------:R-:W-:Y:S01]  /*5390*/  MOV R222, R211 ;  /* 0x000000d300de7202 */ /* 0x000fe20000000f00 */
        /* <DEDUP_REMOVED lines=25> */
[----:B------:R-:W-:-:S02]  /*5530*/  IMAD.MOV.U32 R17, RZ, RZ, R194 ;  /* 0x000000ffff117224 */ /* 0x000fc400078e00c2 */
[----:B------:R-:W-:Y:S01]  /*5540*/  IMAD.MOV.U32 R16, RZ, RZ, R195 ;  /* 0x000000ffff107224 */ /* 0x000fe200078e00c3 */
        /* <DEDUP_REMOVED lines=28> */
[----:B------:R0:W-:Y:S04]  /*5710*/  STL [R1+0x2a0], R192 ;  /* 0x0002a0c001007387 */ /* 0x0001e80000100800 */
        /* <DEDUP_REMOVED lines=49> */
[----:B------:R-:W-:Y:S01]  /*5a30*/  UMOV UR13, 0x40000040 ;  /* 0x40000040000d7882 */ /* 0x000fe20000000000 */
[----:B--2---:R-:W-:-:S07]  /*5a40*/  WARPGROUP.ARRIVE ;  /* 0x00000000000079c5 */ /* 0x004fce0000000000 */
[----:B------:R-:W-:Y:S03]  /*5a50*/  HGMMA.64x192x16.F32 R120, gdesc[UR12], R120, gsb0 ;  /* 0x02e000000c7879f0 */ /* 0x000fe60008000878 */
[----:B------:R-:W-:Y:S02]  /*5a60*/  WARPGROUP.DEPBAR.LE gsb0, 0x0 ;  /* 0x00008000000079c5 */ /* 0x000fe40000010000 */
[----:B------:R-:W-:Y:S01]  /*5a70*/  MOV R5, R214 ;  /* 0x000000d600057202 */ /* 0x000fe20000000f00 */
[----:B------:R-:W-:Y:S01]  /*5a80*/  IMAD.MOV.U32 R4, RZ, RZ, R215 ;  /* 0x000000ffff047224 */ /* 0x000fe200078e00d7 */
[----:B------:R-:W-:Y:S01]  /*5a90*/  MOV R8, R211 ;  /* 0x000000d300087202 */ /* 0x000fe20000000f00 */
[----:B------:R-:W-:Y:S01]  /*5aa0*/  IMAD.MOV.U32 R7, RZ, RZ, R212 ;  /* 0x000000ffff077224 */ /* 0x000fe200078e00d4 */
[----:B------:R-:W2:Y:S01]  /*5ab0*/  LDL.LU.64 R214, [R1+0x880] ;  /* 0x0008800001d67983 */ /* 0x000ea20000300a00 */
        /* <DEDUP_REMOVED lines=120> */
[----:B------:R-:W-:-:S02]  /*6240*/  IMAD.MOV.U32 R47, RZ, RZ, R123 ;  /* 0x000000ffff2f7224 */ /* 0x000fc400078e007b */
[----:B------:R-:W-:Y:S01]  /*6250*/  IMAD.MOV.U32 R44, RZ, RZ, R120 ;  /* 0x000000ffff2c7224 */ /* 0x000fe200078e0078 */
        /* <DEDUP_REMOVED lines=57> */
[----:B------:R1:W-:Y:S04]  /*65f0*/  STL.64 [R1+0x320], R144 ;  /* 0x0003209001007387 */ /* 0x0003e80000100a00 */
[----:B------:R2:W-:Y:S04]  /*6600*/  STL.64 [R1+0x318], R142 ;  /* 0x0003188e01007387 */ /* 0x0005e80000100a00 */
[----:B------:R3:W-:Y:S01]  /*6610*/  STL.64 [R1+0x310], R140 ;  /* 0x0003108c01007387 */ /* 0x0007e20000100a00 */
[----:B0-----:R-:W-:Y:S01]  /*6620*/  IMAD.MOV.U32 R146, RZ, RZ, R50 ;  /* 0x000000ffff927224 */ /* 0x001fe200078e0032 */
[----:B-1----:R-:W-:Y:S01]  /*6630*/  MOV R144, R48 ;  /* 0x0000003000907202 */ /* 0x002fe20000000f00 */
[----:B------:R-:W-:-:S02]  /*6640*/  IMAD.MOV.U32 R145, RZ, RZ, R49 ;  /* 0x000000ffff917224 */ /* 0x000fc400078e0031 */
[----:B--2---:R-:W-:Y:S02]  /*6650*/  IMAD.MOV.U32 R142, RZ, RZ, R46 ;  /* 0x000000ffff8e7224 */ /* 0x004fe400078e002e */
[----:B---3--:R-:W-:Y:S01]  /*6660*/  IMAD.MOV.U32 R140, RZ, RZ, R44 ;  /* 0x000000ffff8c7224 */ /* 0x008fe200078e002c */
[----:B------:R-:W-:Y:S01]  /*6670*/  MOV R141, R45 ;  /* 0x0000002d008d7202 */ /* 0x000fe20000000f00 */
[----:B------:R-:W2:Y:S01]  /*6680*/  LDL.LU R44, [R1+0x700] ;  /* 0x00070000012c7983 */ /* 0x000ea20000300800 */
[----:B------:R-:W-:-:S03]  /*6690*/  IMAD.MOV.U32 R143, RZ, RZ, R47 ;  /* 0x000000ffff8f7224 */ /* 0x000fc600078e002f */
[----:B------:R-:W2:Y:S04]  /*66a0*/  LDL.LU R45, [R1+0x6fc] ;  /* 0x0006fc00012d7983 */ /* 0x000ea80000300800 */
[----:B------:R-:W2:Y:S01]  /*66b0*/  LDL.LU R46, [R1+0x6f8] ;  /* 0x0006f800012e7983 */ /* 0x000ea20000300800 */
[----:B------:R-:W-:-:S03]  /*66c0*/  MOV R147, R51 ;  /* 0x0000003300937202 */ /* 0x000fc60000000f00 */
[----:B------:R-:W2:Y:S01]  /*66d0*/  LDL.LU R47, [R1+0x6f4] ;  /* 0x0006f400012f7983 */ /* 0x000ea20000300800 */
[----:B------:R-:W-:-:S03]  /*66e0*/  IMAD.MOV.U32 R148, RZ, RZ, R52 ;  /* 0x000000ffff947224 */ /* 0x000fc600078e0034 */
[----:B------:R-:W2:Y:S01]  /*66f0*/  LDL.LU R48, [R1+0x6f0] ;  /* 0x0006f00001307983 */ /* 0x000ea20000300800 */
[----:B------:R-:W-:-:S03]  /*6700*/  IMAD.MOV.U32 R149, RZ, RZ, R53 ;  /* 0x000000ffff957224 */ /* 0x000fc600078e0035 */
        /* <DEDUP_REMOVED lines=132> */
[----:B------:R-:W2:Y:S04]  /*6f50*/  LDL.LU R115, [R1+0x5e4] ;  /* 0x0005e40001737983 */ /* 0x000ea80000300800 */
[----:B------:R-:W2:Y:S04]  /*6f60*/  LDL.LU R116, [R1+0x5e0] ;  /* 0x0005e00001747983 */ /* 0x000ea80000300800 */
[----:B------:R-:W2:Y:S04]  /*6f70*/  LDL.LU R117, [R1+0x5dc] ;  /* 0x0005dc0001757983 */ /* 0x000ea80000300800 */
[----:B------:R-:W2:Y:S04]  /*6f80*/  LDL.LU R118, [R1+0x5d8] ;  /* 0x0005d80001767983 */ /* 0x000ea80000300800 */
[----:B------:R-:W2:Y:S04]  /*6f90*/  LDL.LU R119, [R1+0x5d4] ;  /* 0x0005d40001777983 */ /* 0x000ea80000300800 */
        /* <DEDUP_REMOVED lines=48> */
[----:B0-----:R-:W3:Y:S04]  /*72a0*/  LDL.LU R120, [R1+0x180] ;  /* 0x0001800001787983 */ /* 0x001ee80000300800 */
[----:B------:R-:W3:Y:S04]  /*72b0*/  LDL.LU R121, [R1+0x184] ;  /* 0x0001840001797983 */ /* 0x000ee80000300800 */
        /* <DEDUP_REMOVED lines=70> */
[----:B------:R-:W3:Y:S01]  /*7720*/  LDL.LU R192, [R1+0x2a0] ;  /* 0x0002a00001c07983 */ /* 0x000ee20000300800 */
[----:B------:R-:W-:Y:S01]  /*7730*/  UIADD3 UR12, UR8, 0xc04, URZ ;  /* 0x00000c04080c7890 */ /* 0x000fe2000fffe03f */
[----:B--2---:R-:W-:Y:S01]  /*7740*/  WARPGROUP.ARRIVE ;  /* 0x00000000000079c5 */ /* 0x004fe20000000000 */
[----:B------:R-:W-:-:S07]  /*7750*/  UMOV UR13, 0x40000040 ;  /* 0x40000040000d7882 */ /* 0x000fce0000000000 */
[----:B------:R-:W-:Y:S01]  /*7760*/  HGMMA.64x192x16.F32 R24, gdesc[UR12], R24, gsb0 ;  /* 0x02e000000c1879f0 */ /* 0x000fe20008000818 */
        /* <DEDUP_REMOVED lines=22> */
[----:B------:R-:W-:Y:S01]  /*78d0*/  IMAD.MOV.U32 R215, RZ, RZ, R218 ;  /* 0x000000ffffd77224 */ /* 0x000fe200078e00da */
[----:B------:R-:W-:Y:S01]  /*78e0*/  UIADD3 UR12, UR8, 0x6, URZ ;  /* 0x00000006080c7890 */ /* 0x000fe2000fffe03f */
[----:B------:R0:W5:Y:S01]  /*78f0*/  LDL.LU R0, [R1+0x5d0] ;  /* 0x0005d00001007983 */ /* 0x0001620000300800 */
[----:B------:R-:W-:Y:S01]  /*7900*/  UIADD3 UR14, UR6, 0x6, URZ ;  /* 0x00000006060e7890 */ /* 0x000fe2000fffe03f */
[----:B------:R-:W-:Y:S01]  /*7910*/  UMOV UR13, 0x40000040 ;  /* 0x40000040000d7882 */ /* 0x000fe20000000000 */
[----:B------:R-:W-:Y:S01]  /*7920*/  UMOV UR15, 0x40000040 ;  /* 0x40000040000f7882 */ /* 0x000fe20000000000 */
[----:B------:R0:W5:Y:S04]  /*7930*/  LDL.LU R17, [R1+0x5cc] ;  /* 0x0005cc0001117983 */ /* 0x0001680000300800 */
[----:B------:R0:W5:Y:S04]  /*7940*/  LDL.LU R16, [R1+0x5c8] ;  /* 0x0005c80001107983 */ /* 0x0001680000300800 */
[----:B------:R0:W5:Y:S04]  /*7950*/  LDL.LU R3, [R1+0x5c4] ;  /* 0x0005c40001037983 */ /* 0x0001680000300800 */
[----:B------:R0:W5:Y:S01]  /*7960*/  LDL.LU R2, [R1+0x5c0] ;  /* 0x0005c00001027983 */ /* 0x0001620000300800 */
[----:B------:R-:W-:-:S02]  /*7970*/  WARPGROUP.DEPBAR.LE gsb0, 0x0 ;  /* 0x00008000000079c5 */ /* 0x000fc40000010000 */
[----:B---3--:R-:W-:-:S06]  /*7980*/  WARPGROUP.ARRIVE ;  /* 0x00000000000079c5 */ /* 0x008fcc0000000000 */
        /* <DEDUP_REMOVED lines=50> */
[----:B-1----:R-:W2:Y:S04]  /*7cb0*/  LDL.LU.64 R214, [R1+0x5b8] ;  /* 0x0005b80001d67983 */ /* 0x002ea80000300a00 */
        /* <DEDUP_REMOVED lines=54> */
[----:B------:R-:W-:Y:S01]  /*8020*/  IMAD.MOV.U32 R235, RZ, RZ, R4 ;  /* 0x000000ffffeb7224 */ /* 0x000fe200078e0004 */
[----:B------:R-:W-:Y:S01]  /*8030*/  UIADD3 UR12, UR8, 0x406, URZ ;  /* 0x00000406080c7890 */ /* 0x000fe2000fffe03f */
[----:B------:R-:W3:Y:S01]  /*8040*/  LDL.LU.64 R138, [R1+0x488] ;  /* 0x00048800018a7983 */ /* 0x000ee20000300a00 */
[----:B------:R-:W-:-:S03]  /*8050*/  UMOV UR13, 0x40000040 ;  /* 0x40000040000d7882 */ /* 0x000fc60000000000 */
        /* <DEDUP_REMOVED lines=60> */
[----:B-1----:R-:W3:Y:S04]  /*8420*/  LDL.LU.64 R214, [R1+0x438] ;  /* 0x0004380001d67983 */ /* 0x002ee80000300a00 */
        /* <DEDUP_REMOVED lines=40> */
[----:B------:R-:W-:Y:S01]  /*86b0*/  HGMMA.64x192x16.F32 R120, gdesc[UR12], R120, gsb0 ;  /* 0x02e000000c7879f0 */ /* 0x000fe20008000878 */
[----:B------:R-:W-:Y:S01]  /*86c0*/  UIADD3 UR12, UR8, 0xc06, URZ ;  /* 0x00000c06080c7890 */ /* 0x000fe2000fffe03f */
[----:B------:R-:W-:Y:S01]  /*86d0*/  UMOV UR13, 0x40000040 ;  /* 0x40000040000d7882 */ /* 0x000fe20000000000 */
[----:B------:R-:W-:Y:S02]  /*86e0*/  WARPGROUP.DEPBAR.LE gsb0, 0x0 ;  /* 0x00008000000079c5 */ /* 0x000fe40000010000 */
[----:B------:R-:W-:-:S15]  /*86f0*/  WARPGROUP.ARRIVE ;  /* 0x00000000000079c5 */ /* 0x000fde0000000000 */
[----:B------:R-:W-:Y:S03]  /*8700*/  HGMMA.64x192x16.F32 R24, gdesc[UR12], R24, gsb0 ;  /* 0x02e000000c1879f0 */ /* 0x000fe60008000818 */
[----:B------:R-:W-:Y:S02]  /*8710*/  WARPGROUP.DEPBAR.LE gsb0, 0x0 ;  /* 0x00008000000079c5 */ /* 0x000fe40000010000 */
[----:B0-----:R-:W-:Y:S05]  /*8720*/  @!P1 BRA `(.L_x_22) ;  /* 0x0000008c00489947 */ /* 0x001fea0003800000 */
[----:B------:R-:W-:Y:S01]  /*8730*/  UIADD3 UR7, UR37, 0x1, URZ ;  /* 0x0000000125077890 */ /* 0x000fe2000fffe03f */
[----:B-----5:R-:W-:-:S03]  /*8740*/  R2UR UR6, R3 ;  /* 0x00000000030672ca */ /* 0x020fc600000e0000 */
[----:B------:R-:W-:-:S04]  /*8750*/  UISETP.NE.AND UP0, UPT, UR7, 0x2, UPT ;  /* 0x000000020700788c */ /* 0x000fc8000bf05270 */
[----:B------:R-:W-:Y:S02]  /*8760*/  USEL UR8, URZ, 0x1, UP0 ;  /* 0x000000013f087887 */ /* 0x000fe40008000000 */
[----:B------:R-:W-:Y:S02]  /*8770*/  USEL UR7, UR7, URZ, UP0 ;  /* 0x0000003f07077287 */ /* 0x000fe40008000000 */
[----:B------:R-:W-:-:S06]  /*8780*/  ULOP3.LUT UR8, UR36, UR8, URZ, 0x3c, !UPT ;  /* 0x0000000824087292 */ /* 0x000fcc000f8e3c3f */
[----:B------:R-:W-:Y:S01]  /*8790*/  IMAD.U32 R3, RZ, RZ, UR8 ;  /* 0x00000008ff037e24 */ /* 0x000fe2000f8e00ff */
[----:B------:R-:W-:-:S06]  /*87a0*/  UMOV UR8, UR37 ;  /* 0x0000002500087c82 */ /* 0x000fcc0008000000 */
.L_x_29:
[----:B------:R-:W-:Y:S05]  /*87b0*/  @!P0 BRA `(.L_x_23) ;  /* 0x0000000000048947 */ /* 0x000fea0003800000 */
[----:B------:R-:W-:Y:S01]  /*87c0*/  BPT.TRAP 0x1 ;  /* 0x000000040000795c */ /* 0x000fe20000300000 */
.L_x_23:
[----:B------:R-:W0:Y:S01]  /*87d0*/  S2UR UR10, SR_CgaCtaId ;  /* 0x00000000000a79c3 */ /* 0x000e220000008800 */
[----:B------:R-:W-:Y:S01]  /*87e0*/  UMOV UR9, 0x400 ;  /* 0x0000040000097882 */ /* 0x000fe20000000000 */
[----:B------:R-:W-:Y:S02]  /*87f0*/  MOV R4, UR7 ;  /* 0x0000000700047c02 */ /* 0x000fe40008000f00 */
[----:B------:R-:W-:Y:S01]  /*8800*/  SHF.L.U32 R5, R3, 0x1f, RZ ;  /* 0x0000001f03057819 */ /* 0x000fe200000006ff */
[----:B0-----:R-:W-:-:S06]  /*8810*/  ULEA UR9, UR10, UR9, 0x18 ;  /* 0x000000090a097291 */ /* 0x001fcc000f8ec03f */
[----:B------:R-:W-:-:S04]  /*8820*/  IMAD.U32 R0, RZ, RZ, UR9 ;  /* 0x00000009ff007e24 */ /* 0x000fc8000f8e00ff */
[----:B------:R-:W-:-:S04]  /*8830*/  IMAD R4, R4, 0x8, R0 ;  /* 0x0000000804047824 */ /* 0x000fc800078e0200 */
[----:B------:R0:W1:Y:S01]  /*8840*/  SYNCS.PHASECHK.TRANS64.TRYWAIT P1, [R4+URZ], R5 ;  /* 0x00000005040075a7 */ /* 0x000062000802017f */
[----:B------:R-:W-:Y:S05]  /*8850*/  @!P0 BRA `(.L_x_24) ;  /* 0x0000000000048947 */ /* 0x000fea0003800000 */
[----:B------:R-:W-:Y:S01]  /*8860*/  BPT.TRAP 0x1 ;  /* 0x000000040000795c */ /* 0x000fe20000300000 */
.L_x_24:
[----:B-1----:R-:W-:Y:S05]  /*8870*/  @P1 BRA `(.L_x_25) ;  /* 0x0000000000081947 */ /* 0x002fea0003800000 */
[----:B------:R-:W1:Y:S02]  /*8880*/  SYNCS.PHASECHK.TRANS64.TRYWAIT P1, [R4+URZ], R5 ;  /* 0x00000005040075a7 */ /* 0x000e64000802017f */
[----:B-1----:R-:W-:Y:S05]  /*8890*/  @!P1 BRA `(.L_x_26) ;  /* 0x00000244002c9947 */ /* 0x002fea0003800000 */
.L_x_25:
        /* <DEDUP_REMOVED lines=48> */
[----:B--2---:R-:W2:Y:S04]  /*8ba0*/  LDL.LU.64 R120, [R1] ;  /* 0x0000000001787983 */ /* 0x004ea80000300a00 */
        /* <DEDUP_REMOVED lines=95> */
[----:B--2---:R-:W2:Y:S04]  /*91a0*/  LDL.LU.64 R120, [R1+0x180] ;  /* 0x0001800001787983 */ /* 0x004ea80000300a00 */
        /* <DEDUP_REMOVED lines=47> */
[----:B------:R-:W-:-:S02]  /*94a0*/  ULEA UR9, UR7, UR4, 0xc ;  /* 0x0000000407097291 */ /* 0x000fc4000f8e603f */
[----:B------:R-:W-:Y:S01]  /*94b0*/  UIMAD UR10, UR7, 0x600, UR5 ;  /* 0x00000600070a78a4 */ /* 0x000fe2000f8e0205 */
[----:B------:R-:W-:Y:S01]  /*94c0*/  STL [R1+0xde4], R44 ;  /* 0x000de42c01007387 */ /* 0x000fe20000100800 */
[----:B------:R-:W-:Y:S01]  /*94d0*/  UMOV UR13, 0x40000040 ;  /* 0x40000040000d7882 */ /* 0x000fe20000000000 */
[----:B------:R-:W-:Y:S02]  /*94e0*/  UMOV UR15, 0x40000040 ;  /* 0x40000040000f7882 */ /* 0x000fe40000000000 */
[----:B------:R-:W-:Y:S01]  /*94f0*/  UMOV UR12, UR9 ;  /* 0x00000009000c7c82 */ /* 0x000fe20008000000 */
[----:B------:R-:W-:Y:S01]  /*9500*/  STL [R1+0xde0], R45 ;  /* 0x000de02d01007387 */ /* 0x000fe20000100800 */
[----:B------:R-:W-:-:S03]  /*9510*/  UMOV UR14, UR10 ;  /* 0x0000000a000e7c82 */ /* 0x000fc60008000000 */
        /* <DEDUP_REMOVED lines=76> */
[----:B------:R-:W-:Y:S04]  /*99e0*/  STL [R1+0x5d0], R17 ;  /* 0x0005d01101007387 */ /* 0x000fe80000100800 */
[----:B------:R-:W-:Y:S04]  /*99f0*/  STL [R1+0x5cc], R16 ;  /* 0x0005cc1001007387 */ /* 0x000fe80000100800 */
[----:B------:R-:W-:Y:S04]  /*9a00*/  STL [R1+0x5c8], R3 ;  /* 0x0005c80301007387 */ /* 0x000fe80000100800 */
[----:B------:R-:W-:Y:S04]  /*9a10*/  STL [R1+0x5c4], R2 ;  /* 0x0005c40201007387 */ /* 0x000fe80000100800 */
[----:B------:R-:W-:Y:S01]  /*9a20*/  STL [R1+0x5c0], R0 ;  /* 0x0005c00001007387 */ /* 0x000fe20000100800 */
[----:B------:R-:W-:-:S03]  /*9a30*/  WARPGROUP.DEPBAR.LE gsb0, 0x0 ;  /* 0x00008000000079c5 */ /* 0x000fc60000010000 */
        /* <DEDUP_REMOVED lines=71> */
[----:B--2---:R-:W3:Y:S04]  /*9eb0*/  LDL.LU.64 R192, [R1+0x1088] ;  /* 0x0010880001c07983 */ /* 0x004ee80000300a00 */
        /* <DEDUP_REMOVED lines=41> */
[----:B------:R-:W-:Y:S01]  /*a150*/  MOV R2, R214 ;  /* 0x000000d600027202 */ /* 0x000fe20000000f00 */
[----:B------:R-:W-:Y:S01]  /*a160*/  IMAD.MOV.U32 R0, RZ, RZ, R215 ;  /* 0x000000ffff007224 */ /* 0x000fe200078e00d7 */
[----:B01----:R-:W-:Y:S01]  /*a170*/  MOV R5, R211 ;  /* 0x000000d300057202 */ /* 0x003fe20000000f00 */
        /* <DEDUP_REMOVED lines=484> */
[----:B------:R-:W-:Y:S02]  /*bfc0*/  UIADD3 UR12, UR9, 0x2, URZ ;  /* 0x00000002090c7890 */ /* 0x000fe4000fffe03f */
[----:B------:R-:W-:Y:S01]  /*bfd0*/  UIADD3 UR14, UR10, 0x2, URZ ;  /* 0x000000020a0e7890 */ /* 0x000fe2000fffe03f */
[----:B------:R-:W-:Y:S01]  /*bfe0*/  UMOV UR13, 0x40000040 ;  /* 0x40000040000d7882 */ /* 0x000fe20000000000 */
[----:B------:R-:W-:Y:S01]  /*bff0*/  UMOV UR15, 0x40000040 ;  /* 0x40000040000f7882 */ /* 0x000fe20000000000 */
[----:B------:R-:W-:Y:S02]  /*c000*/  WARPGROUP.DEPBAR.LE gsb0, 0x0 ;  /* 0x00008000000079c5 */ /* 0x000fe40000010000 */
        /* <DEDUP_REMOVED lines=411> */
[----:B------:R-:W-:-:S02]  /*d9c0*/  UIADD3 UR12, UR9, 0x4, URZ ;  /* 0x00000004090c7890 */ /* 0x000fc4000fffe03f */
[----:B------:R-:W-:Y:S01]  /*d9d0*/  UIADD3 UR14, UR10, 0x4, URZ ;  /* 0x000000040a0e7890 */ /* 0x000fe2000fffe03f */
[----:B------:R-:W-:Y:S02]  /*d9e0*/  WARPGROUP.DEPBAR.LE gsb0, 0x0 ;  /* 0x00008000000079c5 */ /* 0x000fe40000010000 */
[----:B------:R-:W-:Y:S01]  /*d9f0*/  UMOV UR13, 0x40000040 ;  /* 0x40000040000d7882 */ /* 0x000fe20000000000 */
[----:B------:R-:W-:Y:S01]  /*da00*/  UMOV UR15, 0x40000040 ;  /* 0x40000040000f7882 */ /* 0x000fe20000000000 */
        /* <DEDUP_REMOVED lines=45> */
[----:B--2---:R-:W-:-:S06]  /*dce0*/  WARPGROUP.ARRIVE ;  /* 0x00000000000079c5 */ /* 0x004fcc0000000000 */
[----:B------:R-:W-:Y:S01]  /*dcf0*/  HGMMA.64x192x16.F32 R120, gdesc[UR12], R120, gsb0 ;  /* 0x02e000000c7879f0 */ /* 0x000fe20008000878 */
        /* <DEDUP_REMOVED lines=31> */
[----:B------:R-:W-:-:S03]  /*def0*/  WARPGROUP.DEPBAR.LE gsb0, 0x0 ;  /* 0x00008000000079c5 */ /* 0x000fc60000010000 */
        /* <DEDUP_REMOVED lines=32> */
[----:B------:R-:W-:Y:S01]  /*e100*/  STL.64 [R1+0x280], R184 ;  /* 0x000280b801007387 */ /* 0x000fe20000100a00 */
[----:B------:R-:W-:-:S03]  /*e110*/  IMAD.MOV.U32 R219, RZ, RZ, R214 ;  /* 0x000000ffffdb7224 */ /* 0x000fc600078e00d6 */
[----:B------:R-:W-:Y:S01]  /*e120*/  STL.64 [R1+0x288], R186 ;  /* 0x000288ba01007387 */ /* 0x000fe20000100a00 */
[----:B------:R-:W-:-:S03]  /*e130*/  IMAD.MOV.U32 R218, RZ, RZ, R215 ;  /* 0x000000ffffda7224 */ /* 0x000fc600078e00d7 */
[----:B------:R-:W-:Y:S01]  /*e140*/  STL.64 [R1+0x290], R188 ;  /* 0x000290bc01007387 */ /* 0x000fe20000100a00 */
[----:B------:R-:W-:Y:S01]  /*e150*/  IMAD.MOV.U32 R221, RZ, RZ, R212 ;  /* 0x000000ffffdd7224 */ /* 0x000fe200078e00d4 */
[----:B------:R-:W-:Y:S02]  /*e160*/  MOV R220, R213 ;  /* 0x000000d500dc7202 */ /* 0x000fe40000000f00 */
[----:B------:R-:W-:Y:S01]  /*e170*/  STL.64 [R1+0x298], R190 ;  /* 0x000298be01007387 */ /* 0x000fe20000100a00 */
[----:B------:R-:W-:Y:S01]  /*e180*/  MOV R223, R210 ;  /* 0x000000d200df7202 */ /* 0x000fe20000000f00 */
[----:B------:R-:W-:Y:S02]  /*e190*/  IMAD.MOV.U32 R222, RZ, RZ, R211 ;  /* 0x000000ffffde7224 */ /* 0x000fe400078e00d3 */
[----:B------:R0:W-:Y:S01]  /*e1a0*/  STL [R1+0x2a0], R192 ;  /* 0x0002a0c001007387 */ /* 0x0001e20000100800 */
[----:B------:R-:W-:-:S03]  /*e1b0*/  IMAD.MOV.U32 R225, RZ, RZ, R208 ;  /* 0x000000ffffe17224 */ /* 0x000fc600078e00d0 */
[----:B------:R-:W2:Y:S01]  /*e1c0*/  LDL.LU.64 R214, [R1+0xa00] ;  /* 0x000a000001d67983 */ /* 0x000ea20000300a00 */
[----:B------:R-:W-:Y:S01]  /*e1d0*/  IMAD.MOV.U32 R224, RZ, RZ, R209 ;  /* 0x000000ffffe07224 */ /* 0x000fe200078e00d1 */
[----:B------:R-:W-:Y:S02]  /*e1e0*/  MOV R226, R207 ;  /* 0x000000cf00e27202 */ /* 0x000fe40000000f00 */
[----:B------:R-:W2:Y:S01]  /*e1f0*/  LDL.LU.64 R212, [R1+0x9f8] ;  /* 0x0009f80001d47983 */ /* 0x000ea20000300a00 */
[----:B------:R-:W-:Y:S01]  /*e200*/  IMAD.MOV.U32 R227, RZ, RZ, R206 ;  /* 0x000000ffffe37224 */ /* 0x000fe200078e00ce */
[----:B------:R-:W-:Y:S02]  /*e210*/  MOV R229, R204 ;  /* 0x000000cc00e57202 */ /* 0x000fe40000000f00 */
[----:B------:R-:W2:Y:S01]  /*e220*/  LDL.LU.64 R210, [R1+0x9f0] ;  /* 0x0009f00001d27983 */ /* 0x000ea20000300a00 */
[----:B------:R-:W-:-:S03]  /*e230*/  IMAD.MOV.U32 R228, RZ, RZ, R205 ;  /* 0x000000ffffe47224 */ /* 0x000fc600078e00cd */
[----:B------:R-:W2:Y:S01]  /*e240*/  LDL.LU.64 R208, [R1+0x9e8] ;  /* 0x0009e80001d07983 */ /* 0x000ea20000300a00 */
[----:B------:R-:W-:Y:S01]  /*e250*/  IMAD.MOV.U32 R231, RZ, RZ, R202 ;  /* 0x000000ffffe77224 */ /* 0x000fe200078e00ca */
[----:B------:R-:W-:Y:S01]  /*e260*/  MOV R232, R201 ;  /* 0x000000c900e87202 */ /* 0x000fe20000000f00 */
[----:B------:R-:W-:Y:S01]  /*e270*/  IMAD.MOV.U32 R230, RZ, RZ, R203 ;  /* 0x000000ffffe67224 */ /* 0x000fe200078e00cb */
        /* <DEDUP_REMOVED lines=10> */
[----:B------:R-:W-:-:S03]  /*e320*/  IMAD.MOV.U32 R16, RZ, RZ, R194 ;  /* 0x000000ffff107224 */ /* 0x000fc600078e00c2 */
[----:B------:R-:W2:Y:S01]  /*e330*/  LDL.LU.64 R198, [R1+0x9c0] ;  /* 0x0009c00001c67983 */ /* 0x000ea20000300a00 */
[----:B------:R-:W-:-:S03]  /*e340*/  IMAD.MOV.U32 R17, RZ, RZ, R193 ;  /* 0x000000ffff117224 */ /* 0x000fc600078e00c1 */
        /* <DEDUP_REMOVED lines=44> */
[----:B------:R-:W-:Y:S01]  /*e610*/  IMAD.MOV.U32 R5, RZ, RZ, R214 ;  /* 0x000000ffff057224 */ /* 0x000fe200078e00d6 */
        /* <DEDUP_REMOVED lines=186> */
[----:B0-----:R-:W-:Y:S01]  /*f1c0*/  MOV R146, R50 ;  /* 0x0000003200927202 */ /* 0x001fe20000000f00 */
[----:B-1----:R-:W-:-:S02]  /*f1d0*/  IMAD.MOV.U32 R144, RZ, RZ, R48 ;  /* 0x000000ffff907224 */ /* 0x002fc400078e0030 */
[----:B--2---:R-:W-:Y:S01]  /*f1e0*/  IMAD.MOV.U32 R142, RZ, RZ, R46 ;  /* 0x000000ffff8e7224 */ /* 0x004fe200078e002e */
[----:B------:R-:W-:Y:S02]  /*f1f0*/  MOV R143, R47 ;  /* 0x0000002f008f7202 */ /* 0x000fe40000000f00 */
[----:B---3--:R-:W-:Y:S01]  /*f200*/  MOV R140, R44 ;  /* 0x0000002c008c7202 */ /* 0x008fe20000000f00 */
[----:B------:R-:W-:Y:S01]  /*f210*/  IMAD.MOV.U32 R141, RZ, RZ, R45 ;  /* 0x000000ffff8d7224 */ /* 0x000fe200078e002d */
[----:B------:R-:W2:Y:S01]  /*f220*/  LDL.LU R44, [R1+0x700] ;  /* 0x00070000012c7983 */ /* 0x000ea20000300800 */
[----:B------:R-:W-:-:S03]  /*f230*/  IMAD.MOV.U32 R145, RZ, RZ, R49 ;  /* 0x000000ffff917224 */ /* 0x000fc600078e0031 */
[----:B------:R-:W2:Y:S04]  /*f240*/  LDL.LU R45, [R1+0x6fc] ;  /* 0x0006fc00012d7983 */ /* 0x000ea80000300800 */
        /* <DEDUP_REMOVED lines=520> */
[----:B------:R-:W-:Y:S01]  /*112d0*/  BPT.TRAP 0x1 ;  /* 0x000000040000795c */ /* 0x000fe20000300000 */
.L_x_27:
[----:B------:R-:W2:Y:S01]  /*112e0*/  LDL R5, [R1+0x300] ;  /* 0x0003000001057983 */ /* 0x000ea20000100800 */
[----:B-----5:R-:W-:Y:S01]  /*112f0*/  ISETP.NE.AND P1, PT, R17, RZ, PT ;  /* 0x000000ff1100720c */ /* 0x020fe20003f25270 */
[----:B------:R-:W-:Y:S01]  /*11300*/  UISETP.GT.U32.AND UP0, UPT, UR38, 0x1, UPT ;  /* 0x000000012600788c */ /* 0x000fe2000bf04070 */
[----:B------:R-:W-:-:S11]  /*11310*/  MOV R4, UR8 ;  /* 0x0000000800047c02 */ /* 0x000fd60008000f00 */
[----:B------:R-:W-:-:S04]  /*11320*/  @P1 IMAD R4, R4, 0x8, R0 ;  /* 0x0000000804041824 */ /* 0x000fc800078e0200 */
[----:B------:R-:W-:-:S05]  /*11330*/  @P1 VIADD R4, R4, 0x10 ;  /* 0x0000001004041836 */ /* 0x000fca0000000000 */
[----:B--2---:R-:W-:-:S04]  /*11340*/  @P1 PRMT R4, R5, 0x654, R4 ;  /* 0x0000065405041816 */ /* 0x004fc80000000004 */
[----:B------:R0:W-:Y:S01]  /*11350*/  @P1 SYNCS.ARRIVE.TRANS64.RED.A1T0 RZ, [R4+URZ], RZ ;  /* 0x000000ff04ff19a7 */ /* 0x0001e2000810043f */
[----:B------:R-:W-:-:S13]  /*11360*/  PLOP3.LUT P1, PT, PT, PT, UP0, 0x80, 0x0 ;  /* 0x000000000000781c */ /* 0x000fda0003f2f008 */
[----:B0-----:R-:W-:Y:S05]  /*11370*/  @P1 BRA `(.L_x_28) ;  /* 0x0000000000041947 */ /* 0x001fea0003800000 */
[----:B------:R-:W-:Y:S01]  /*11380*/  BPT.TRAP 0x1 ;  /* 0x000000040000795c */ /* 0x000fe20000300000 */
.L_x_28:
[----:B------:R-:W-:Y:S02]  /*11390*/  UISETP.GT.AND UP2, UPT, UR6, 0x1, UPT ;  /* 0x000000010600788c */ /* 0x000fe4000bf44270 */
[----:B------:R-:W-:Y:S02]  /*113a0*/  UIADD3 UR7, UR7, 0x1, URZ ;  /* 0x0000000107077890 */ /* 0x000fe4000fffe03f */
[----:B------:R-:W-:Y:S02]  /*113b0*/  UIADD3 UR8, UR8, 0x1, URZ ;  /* 0x0000000108087890 */ /* 0x000fe4000fffe03f */
[----:B------:R-:W-:Y:S01]  /*113c0*/  PLOP3.LUT P1, PT, PT, PT, UP2, 0x80, 0x0 ;  /* 0x000000000000781c */ /* 0x000fe20003f2f028 */
[----:B------:R-:W-:Y:S02]  /*113d0*/  UISETP.NE.AND UP0, UPT, UR7, 0x2, UPT ;  /* 0x000000020700788c */ /* 0x000fe4000bf05270 */
[----:B------:R-:W-:Y:S02]  /*113e0*/  UISETP.NE.AND UP1, UPT, UR8, 0x2, UPT ;  /* 0x000000020800788c */ /* 0x000fe4000bf25270 */
[----:B------:R-:W-:-:S02]  /*113f0*/  USEL UR9, URZ, 0x1, UP0 ;  /* 0x000000013f097887 */ /* 0x000fc40008000000 */
[----:B------:R-:W-:Y:S02]  /*11400*/  UIADD3 UR6, UR6, -0x1, URZ ;  /* 0xffffffff06067890 */ /* 0x000fe4000fffe03f */
[----:B------:R-:W-:Y:S02]  /*11410*/  USEL UR7, UR7, URZ, UP0 ;  /* 0x0000003f07077287 */ /* 0x000fe40008000000 */
[----:B------:R-:W-:Y:S01]  /*11420*/  USEL UR8, UR8, URZ, UP1 ;  /* 0x0000003f08087287 */ /* 0x000fe20008800000 */
[----:B------:R-:W-:Y:S01]  /*11430*/  LOP3.LUT R3, R3, UR9, RZ, 0x3c, !PT ;  /* 0x0000000903037c12 */ /* 0x000fe2000f8e3cff */
[----:B------:R-:W-:Y:S10]  /*11440*/  @P1 BRA `(.L_x_29) ;  /* 0xffffff7000d81947 */ /* 0x000ff4000383ffff */
.L_x_22:
[----:B-----5:R-:W0:Y:S02]  /*11450*/  LDC R3, c[0x0][0x28c] ;  /* 0x0000a300ff037b82 */ /* 0x020e240000000800 */
[----:B0-----:R-:W-:-:S13]  /*11460*/  ISETP.GE.AND P1, PT, R3, 0x1, PT ;  /* 0x000000010300780c */ /* 0x001fda0003f26270 */
[----:B------:R-:W-:Y:S05]  /*11470*/  @!P1 BRA `(.L_x_30) ;  /* 0x0000000000489947 */ /* 0x000fea0003800000 */
[----:B------:R-:W-:Y:S05]  /*11480*/  @!P0 BRA `(.L_x_31) ;  /* 0x0000000000048947 */ /* 0x000fea0003800000 */
[----:B------:R-:W-:Y:S01]  /*11490*/  BPT.TRAP 0x1 ;  /* 0x000000040000795c */ /* 0x000fe20000300000 */
.L_x_31:
[----:B------:R-:W2:Y:S01]  /*114a0*/  LDL R4, [R1+0x300] ;  /* 0x0003000001047983 */ /* 0x000ea20000100800 */
[----:B------:R-:W-:Y:S01]  /*114b0*/  ISETP.NE.AND P0, PT, R17, RZ, PT ;  /* 0x000000ff1100720c */ /* 0x000fe20003f05270 */
[----:B------:R-:W-:-:S12]  /*114c0*/  UISETP.LT.AND UP1, UPT, UR43, 0x1, UPT ;  /* 0x000000012b00788c */ /* 0x000fd8000bf21270 */
[----:B------:R-:W-:-:S05]  /*114d0*/  VOTEU.ANY UP0, P0 ;  /* 0x00000000003f7886 */ /* 0x000fca0000000100 */
[----:B------:R-:W-:-:S04]  /*114e0*/  @UP0 USEL UR4, UR43, 0x1, UP1 ;  /* 0x000000012b040887 */ /* 0x000fc80008800000 */
[----:B------:R-:W-:Y:S02]  /*114f0*/  @UP0 UIADD3 UR4, UR37, UR43, -UR4 ;  /* 0x0000002b25040290 */ /* 0x000fe4000fffe804 */
[----:B------:R-:W-:-:S04]  /*11500*/  UISETP.GT.U32.AND UP0, UPT, UR38, 0x1, UPT ;  /* 0x000000012600788c */ /* 0x000fc8000bf04070 */
[----:B------:R-:W-:-:S05]  /*11510*/  MOV R3, UR4 ;  /* 0x0000000400037c02 */ /* 0x000fca0008000f00 */
[----:B------:R-:W-:-:S05]  /*11520*/  @P0 IMAD.SHL.U32 R3, R3, 0x8, RZ ;  /* 0x0000000803030824 */ /* 0x000fca00078e00ff */
[----:B------:R-:W-:-:S04]  /*11530*/  @P0 LOP3.LUT R3, R3, 0x8, RZ, 0xc0, !PT ;  /* 0x0000000803030812 */ /* 0x000fc800078ec0ff */
[----:B------:R-:W-:-:S04]  /*11540*/  @P0 IADD3 R0, R0, 0x10, R3 ;  /* 0x0000001000000810 */ /* 0x000fc80007ffe003 */
[----:B--2---:R-:W-:-:S04]  /*11550*/  @P0 PRMT R0, R4, 0x654, R0 ;  /* 0x0000065404000816 */ /* 0x004fc80000000000 */
[----:B------:R0:W-:Y:S01]  /*11560*/  @P0 SYNCS.ARRIVE.TRANS64.RED.A1T0 RZ, [R0+URZ], RZ ;  /* 0x000000ff00ff09a7 */ /* 0x0001e2000810043f */
[----:B------:R-:W-:-:S13]  /*11570*/  PLOP3.LUT P0, PT, PT, PT, UP0, 0x80, 0x0 ;  /* 0x000000000000781c */ /* 0x000fda0003f0f008 */
[----:B0-----:R-:W-:Y:S05]  /*11580*/  @P0 BRA `(.L_x_30) ;  /* 0x0000000000040947 */ /* 0x001fea0003800000 */
[----:B------:R-:W-:Y:S01]  /*11590*/  BPT.TRAP 0x1 ;  /* 0x000000040000795c */ /* 0x000fe20000300000 */
.L_x_30:
[----:B------:R-:W0:Y:S01]  /*115a0*/  S2R R5, SR_TID.X ;  /* 0x0000000000057919 */ /* 0x000e220000002100 */
[----:B------:R-:W-:Y:S02]  /*115b0*/  UIMAD UR41, UR41, 0xc0, URZ ;  /* 0x000000c0292978a4 */ /* 0x000fe4000f8e023f */
[----:B------:R-:W-:Y:S01]  /*115c0*/  USHF.R.S32.HI UR10, URZ, 0x1f, UR42 ;  /* 0x0000001f3f0a7899 */ /* 0x000fe2000801142a */
[----:B------:R-:W-:Y:S01]  /*115d0*/  ULDC.64 UR8, c[0x0][0x5d0] ;  /* 0x0001740000087ab9 */ /* 0x000fe20000000a00 */
[----:B------:R-:W-:Y:S02]  /*115e0*/  UIADD3 UR37, UR43, UR37, URZ ;  /* 0x000000252b257290 */ /* 0x000fe4000fffe03f */
[----:B------:R-:W-:Y:S01]  /*115f0*/  IMAD.U32 R22, RZ, RZ, UR41 ;  /* 0x00000029ff167e24 */ /* 0x000fe2000f8e00ff */
[----:B------:R-:W-:Y:S02]  /*11600*/  UIMAD UR4, UR10, UR8, URZ ;  /* 0x000000080a0472a4 */ /* 0x000fe4000f8e023f */
[----:B------:R-:W-:Y:S01]  /*11610*/  IMAD.U32 R6, RZ, RZ, UR8 ;  /* 0x00000008ff067e24 */ /* 0x000fe2000f8e00ff */
[----:B------:R-:W-:-:S02]  /*11620*/  UIMAD.WIDE UR6, UR40, 0x200, URZ ;  /* 0x00000200280678a5 */ /* 0x000fc4000f8e023f */
[----:B------:R-:W-:Y:S01]  /*11630*/  UIMAD UR4, UR42, UR9, UR4 ;  /* 0x000000092a0472a4 */ /* 0x000fe2000f8e0204 */
[----:B------:R-:W-:Y:S01]  /*11640*/  ULDC UR8, c[0x0][0x288] ;  /* 0x0000a20000087ab9 */ /* 0x000fe20000000800 */
[----:B------:R-:W-:Y:S02]  /*11650*/  USHF.L.U32 UR40, UR40, 0x9, URZ ;  /* 0x0000000928287899 */ /* 0x000fe4000800063f */
[----:B------:R-:W-:Y:S01]  /*11660*/  UISETP.GE.AND UP1, UPT, UR41, UR8, UPT ;  /* 0x000000082900728c */ /* 0x000fe2000bf26270 */
[----:B------:R-:W-:Y:S01]  /*11670*/  ULDC UR5, c[0x0][0x284] ;  /* 0x0000a10000057ab9 */ /* 0x000fe20000000800 */
[----:B------:R-:W-:Y:S02]  /*11680*/  UISETP.GT.U32.AND UP0, UPT, UR37, 0x1, UPT ;  /* 0x000000012500788c */ /* 0x000fe4000bf04070 */
[----:B------:R-:W-:Y:S02]  /*11690*/  UISETP.GE.OR UP1, UPT, UR40, UR5, UP1 ;  /* 0x000000052800728c */ /* 0x000fe40008f26670 */
[----:B------:R-:W-:-:S04]  /*116a0*/  UISETP.LT.U32.AND UP0, UPT, UR43, 0x2, UP0 ;  /* 0x000000022b00788c */ /* 0x000fc80008701070 */
[----:B------:R-:W-:Y:S02]  /*116b0*/  PLOP3.LUT P0, PT, PT, PT, UP1, 0x80, 0x0 ;  /* 0x000000000000781c */ /* 0x000fe40003f0f018 */
[----:B0-----:R-:W-:Y:S02]  /*116c0*/  SHF.L.U32 R23, R5, 0x1, RZ ;  /* 0x0000000105177819 */ /* 0x001fe400000006ff */
[----:B------:R-:W-:Y:S02]  /*116d0*/  SHF.R.U32.HI R3, RZ, 0x7, R5 ;  /* 0x00000007ff037819 */ /* 0x000fe40000011605 */
[----:B------:R-:W-:Y:S02]  /*116e0*/  LOP3.LUT R22, R22, 0x6, R23, 0xf8, !PT ;  /* 0x0000000616167812 */ /* 0x000fe400078ef817 */
[----:B------:R-:W-:Y:S02]  /*116f0*/  LOP3.LUT R3, R3, 0x1, RZ, 0xc0, !PT ;  /* 0x0000000103037812 */ /* 0x000fe400078ec0ff */
[----:B------:R-:W-:-:S02]  /*11700*/  SHF.R.U32.HI R0, RZ, 0x2, R5 ;  /* 0x00000002ff007819 */ /* 0x000fc40000011605 */
[--C-:B------:R-:W-:Y:S01]  /*11710*/  SHF.R.S32.HI R23, RZ, 0x1f, R22.reuse ;  /* 0x0000001fff177819 */ /* 0x100fe20000011416 */
[----:B------:R-:W-:Y:S01]  /*11720*/  IMAD.SHL.U32 R222, R3, 0x40, RZ ;  /* 0x0000004003de7824 */ /* 0x000fe200078e00ff */
[----:B------:R-:W-:Y:S02]  /*11730*/  LOP3.LUT R4, R5, 0x60, RZ, 0xc0, !PT ;  /* 0x0000006005047812 */ /* 0x000fe400078ec0ff */
[----:B------:R-:W-:Y:S01]  /*11740*/  LOP3.LUT R0, R0, 0x7, RZ, 0xc0, !PT ;  /* 0x0000000700007812 */ /* 0x000fe200078ec0ff */
[----:B------:R-:W-:Y:S01]  /*11750*/  IMAD.WIDE.U32 R6, R6, UR42, R22 ;  /* 0x0000002a06067c25 */ /* 0x000fe2000f8e0016 */
[----:B------:R-:W-:Y:S02]  /*11760*/  SHF.R.U32.HI R4, RZ, 0x1, R4 ;  /* 0x00000001ff047819 */ /* 0x000fe40000011604 */
[--C-:B------:R-:W-:Y:S02]  /*11770*/  LOP3.LUT R222, R222, 0x40, R0.reuse, 0xe2, !PT ;  /* 0x00000040dede7812 */ /* 0x100fe400078ee200 */
[----:B------:R-:W-:-:S02]  /*11780*/  IADD3 R0, RZ, -R4, -R0 ;  /* 0x80000004ff007210 */ /* 0x000fc40007ffe800 */
[----:B------:R-:W-:Y:S01]  /*11790*/  IADD3 R7, R7, UR4, RZ ;  /* 0x0000000407077c10 */ /* 0x000fe2000fffe0ff */
[----:B------:R-:W-:Y:S01]  /*117a0*/  USHF.R.U32.HI UR4, URZ, 0x1, UR37 ;  /* 0x000000013f047899 */ /* 0x000fe20008011625 */
[----:B------:R-:W-:Y:S01]  /*117b0*/  LOP3.LUT R222, R222, UR6, R4, 0xfe, !PT ;  /* 0x00000006dede7c12 */ /* 0x000fe2000f8efe04 */
[----:B------:R-:W-:Y:S01]  /*117c0*/  IMAD R0, R3, -0x40, R0 ;  /* 0xffffffc003007824 */ /* 0x000fe200078e0200 */
[----:B------:R-:W-:Y:S01]  /*117d0*/  ULOP3.LUT UR37, UR37, 0x1, URZ, 0xc0, !UPT ;  /* 0x0000000125257892 */ /* 0x000fe2000f8ec03f */
[----:B------:R-:W-:Y:S01]  /*117e0*/  IMAD.U32 R3, RZ, RZ, UR5 ;  /* 0x00000005ff037e24 */ /* 0x000fe2000f8e00ff */
[----:B------:R-:W-:Y:S02]  /*117f0*/  ULOP3.LUT UR4, UR4, 0x1, URZ, 0xc0, !UPT ;  /* 0x0000000104047892 */ /* 0x000fe4000f8ec03f */
[----:B------:R-:W-:Y:S02]  /*11800*/  USEL UR5, URZ, 0x1, !UP0 ;  /* 0x000000013f057887 */ /* 0x000fe4000c000000 */
[----:B------:R-:W-:Y:S01]  /*11810*/  UISETP.NE.U32.AND UP2, UPT, UR4, 0x1, UPT ;  /* 0x000000010400788c */ /* 0x000fe2000bf45070 */
[----:B------:R-:W-:Y:S01]  /*11820*/  IADD3 R3, R3, -UR40, R0 ;  /* 0x8000002803037c10 */ /* 0x000fe2000fffe000 */
[----:B------:R-:W-:Y:S01]  /*11830*/  UMOV UR40, 0xffffffff ;  /* 0xffffffff00287882 */ /* 0x000fe20000000000 */
[----:B------:R-:W-:Y:S01]  /*11840*/  LOP3.LUT R0, R5, 0x3, RZ, 0xc0, !PT ;  /* 0x0000000305007812 */ /* 0x000fe200078ec0ff */
[----:B------:R-:W-:Y:S01]  /*11850*/  IMAD.MOV.U32 R5, RZ, RZ, -0x2 ;  /* 0xfffffffeff057424 */ /* 0x000fe200078e00ff */
[----:B------:R-:W-:-:S03]  /*11860*/  UISETP.GT.U32.AND UP2, UPT, UR43, 0x1, !UP2 ;  /* 0x000000012b00788c */ /* 0x000fc6000d744070 */
[----:B------:R-:W-:Y:S01]  /*11870*/  IMAD R0, R0, R5, UR8 ;  /* 0x0000000800007e24 */ /* 0x000fe2000f8e0205 */
[----:B------:R-:W-:-:S04]  /*11880*/  USEL UR4, URZ, 0x1, !UP2 ;  /* 0x000000013f047887 */ /* 0x000fc8000d000000 */
[----:B------:R-:W-:Y:S01]  /*11890*/  ULOP3.LUT UR36, UR4, UR36, UR5, 0x96, !UPT ;  /* 0x0000002404247292 */ /* 0x000fe2000f8e9605 */
[----:B------:R-:W-:Y:S01]  /*118a0*/  IADD3 R0, R0, -UR41, RZ ;  /* 0x8000002900007c10 */ /* 0x000fe2000fffe0ff */
[----:B------:R-:W-:Y:S10]  /*118b0*/  @P0 BRA `(.L_x_32) ;  /* 0x0000019400ac0947 */ /* 0x000ff40003800000 */
[----:B------:R-:W-:Y:S01]  /*118c0*/  FSETP.NEU.AND P1, PT, R16, RZ, PT ;  /* 0x000000ff1000720b */ /* 0x000fe20003f2d000 */
[----:B------:R-:W-:Y:S01]  /*118d0*/  ULDC.64 UR8, c[0x0][0x5c8] ;  /* 0x0001720000087ab9 */ /* 0x000fe20000000a00 */
[----:B------:R-:W-:Y:S01]  /*118e0*/  ISETP.GT.AND P0, PT, R3, RZ, PT ;  /* 0x000000ff0300720c */ /* 0x000fe20003f04270 */
[----:B------:R-:W-:Y:S01]  /*118f0*/  UIMAD UR4, UR7, UR8, URZ ;  /* 0x00000008070472a4 */ /* 0x000fe2000f8e023f */
[----:B------:R-:W-:Y:S01]  /*11900*/  IMAD.U32 R10, RZ, RZ, UR9 ;  /* 0x00000009ff0a7e24 */ /* 0x000fe2000f8e00ff */
[----:B------:R-:W-:Y:S01]  /*11910*/  BSSY B0, `(.L_x_32) ;  /* 0x0001965000007945 */ /* 0x000fe20003800000 */
[----:B------:R-:W-:Y:S01]  /*11920*/  IMAD.WIDE.U32 R6, R222, UR8, R6 ;  /* 0x00000008de067c25 */ /* 0x000fe2000f8e0006 */
[----:B------:R-:W-:-:S03]  /*11930*/  ISETP.GT.AND P2, PT, R0, RZ, P0 ;  /* 0x000000ff0000720c */ /* 0x000fc60000744270 */
[----:B------:R-:W-:-:S04]  /*11940*/  IMAD R10, R222, R10, UR4 ;  /* 0x00000004de0a7e24 */ /* 0x000fc8000f8e020a */
[----:B------:R-:W-:Y:S01]  /*11950*/  IMAD.IADD R10, R7, 0x1, R10 ;  /* 0x00000001070a7824 */ /* 0x000fe200078e020a */
[----:B------:R-:W-:Y:S06]  /*11960*/  @!P1 BRA `(.L_x_33) ;  /* 0x0000011400549947 */ /* 0x000fec0003800000 */
[----:B------:R-:W0:Y:S01]  /*11970*/  LDC.64 R218, c[0x0][0x5b8] ;  /* 0x00016e00ffda7b82 */ /* 0x000e220000000a00 */
[----:B------:R-:W2:Y:S01]  /*11980*/  LDL.LU R11, [R1+0x180] ;  /* 0x00018000010b7983 */ /* 0x000ea20000300800 */
[----:B------:R-:W-:-:S06]  /*11990*/  ULDC.64 UR4, c[0x0][0x5c0] ;  /* 0x0001700000047ab9 */ /* 0x000fcc0000000a00 */
[----:B------:R-:W1:Y:S08]  /*119a0*/  LDC.64 R20, c[0x0][0x5b0] ;  /* 0x00016c00ff147b82 */ /* 0x000e700000000a00 */
[----:B------:R-:W3:Y:S01]  /*119b0*/  LDC.64 R18, c[0x0][0x5a8] ;  /* 0x00016a00ff127b82 */ /* 0x000ee20000000a00 */
[C---:B0-----:R-:W-:Y:S02]  /*119c0*/  IMAD R4, R218.reuse, UR10, RZ ;  /* 0x0000000ada047c24 */ /* 0x041fe4000f8e02ff */
[----:B------:R-:W-:-:S04]  /*119d0*/  IMAD.WIDE.U32 R220, R218, UR42, R22 ;  /* 0x0000002adadc7c25 */ /* 0x000fc8000f8e0016 */
[----:B------:R-:W-:Y:S02]  /*119e0*/  IMAD R219, R219, UR42, R4 ;  /* 0x0000002adbdb7c24 */ /* 0x000fe4000f8e0204 */
[----:B-1----:R-:W-:Y:S02]  /*119f0*/  IMAD R7, R20, UR7, RZ ;  /* 0x0000000714077c24 */ /* 0x002fe4000f8e02ff */
[----:B------:R-:W-:Y:S01]  /*11a00*/  IMAD.MOV.U32 R216, RZ, RZ, R220 ;  /* 0x000000ffffd87224 */ /* 0x000fe200078e00dc */
[----:B------:R-:W-:Y:S01]  /*11a10*/  IADD3 R217, R221, R219, RZ ;  /* 0x000000dbddd97210 */ /* 0x000fe20007ffe0ff */
[C---:B------:R-:W-:Y:S02]  /*11a20*/  IMAD R7, R222.reuse, R21, R7 ;  /* 0x00000015de077224 */ /* 0x040fe400078e0207 */
[----:B------:R-:W-:-:S04]  /*11a30*/  IMAD.WIDE.U32 R4, R222, R20, R216 ;  /* 0x00000014de047225 */ /* 0x000fc800078e00d8 */
[----:B------:R-:W-:Y:S01]  /*11a40*/  IMAD.IADD R5, R5, 0x1, R7 ;  /* 0x0000000105057824 */ /* 0x000fe200078e0207 */
[----:B---3--:R-:W-:-:S04]  /*11a50*/  LEA R8, P1, R4, R18, 0x1 ;  /* 0x0000001204087211 */ /* 0x008fc800078208ff */
[----:B------:R-:W-:-:S05]  /*11a60*/  LEA.HI.X R9, R4, R19, R5, 0x1, P1 ;  /* 0x0000001304097211 */ /* 0x000fca00008f0c05 */
[----:B------:R0:W3:Y:S01]  /*11a70*/  @P2 LDG.E.LTC128B.U16 R12, desc[UR44][R8.64] ;  /* 0x0000002c080c2981 */ /* 0x0000e2000c1e1520 */
[----:B------:R-:W-:Y:S01]  /*11a80*/  BSSY B1, `(.L_x_34) ;  /* 0x0000011000017945 */ /* 0x000fe20003800000 */
[----:B0-----:R-:W-:-:S04]  /*11a90*/  LEA R8, P1, R6, UR4, 0x1 ;  /* 0x0000000406087c11 */ /* 0x001fc8000f8208ff */
[----:B------:R-:W-:Y:S01]  /*11aa0*/  LEA.HI.X R9, R6, UR5, R10, 0x1, P1 ;  /* 0x0000000506097c11 */ /* 0x000fe200088f0c0a */
[----:B---3--:R-:W-:-:S05]  /*11ab0*/  HADD2.F32 R4, -RZ, R12.H0_H0 ;  /* 0x2000000cff047230 */ /* 0x008fca0000004100 */
[----:B------:R-:W-:-:S04]  /*11ac0*/  FMUL R4, R4, R16 ;  /* 0x0000001004047220 */ /* 0x000fc80000400000 */
[----:B--2---:R-:W-:-:S05]  /*11ad0*/  FFMA R4, R11, R2, R4 ;  /* 0x000000020b047223 */ /* 0x004fca0000000004 */
[----:B------:R-:W-:-:S05]  /*11ae0*/  F2FP.F16.F32.PACK_AB R4, RZ, R4 ;  /* 0x00000004ff04723e */ /* 0x000fca00000000ff */
[----:B------:R0:W-:Y:S02]  /*11af0*/  @P2 STG.E.U16 desc[UR44][R8.64], R4 ;  /* 0x0000000408002986 */ /* 0x0001e4000c10152c */
[----:B0-----:R-:W-:-:S05]  /*11b00*/  IMAD.WIDE.U32 R4, R222, R20, R22 ;  /* 0x00000014de047225 */ /* 0x001fca00078e0016 */
[----:B------:R-:W-:-:S03]  /*11b10*/  IADD3 R5, R7, R5, RZ ;  /* 0x0000000507057210 */ /* 0x000fc60007ffe0ff */
[----:B------:R-:W-:-:S04]  /*11b20*/  IMAD.WIDE.U32 R4, R218, UR42, R4 ;  /* 0x0000002ada047c25 */ /* 0x000fc8000f8e0004 */
[----:B------:R-:W-:Y:S01]  /*11b30*/  IMAD.IADD R5, R219, 0x1, R5 ;  /* 0x00000001db057824 */ /* 0x000fe200078e0205 */
[----:B------:R-:W-:-:S04]  /*11b40*/  LEA R10, P1, R4, R18, 0x1 ;  /* 0x00000012040a7211 */ /* 0x000fc800078208ff */
[----:B------:R-:W-:Y:S02]  /*11b50*/  LEA.HI.X R11, R4, R19, R5, 0x1, P1 ;  /* 0x00000013040b7211 */ /* 0x000fe400008f0c05 */
[----:B------:R-:W-:-:S13]  /*11b60*/  ISETP.GT.AND P1, PT, R0, 0x1, P0 ;  /* 0x000000010000780c */ /* 0x000fda0000724270 */
[----:B------:R-:W-:Y:S05]  /*11b70*/  @!P1 BRA `(.L_x_35) ;  /* 0x0000000000049947 */ /* 0x000fea0003800000 */
[----:B------:R0:W5:Y:S02]  /*11b80*/  LDG.E.LTC128B.U16 R12, desc[UR44][R10.64+0x2] ;  /* 0x0000022c0a0c7981 */ /* 0x000164000c1e1520 */
.L_x_35:
[----:B------:R-:W-:Y:S05]  /*11b90*/  BSYNC B1 ;  /* 0x0000000000017941 */ /* 0x000fea0003800000 */
.L_x_34:
[----:B------:R-:W2:Y:S01]  /*11ba0*/  LDL.LU R5, [R1+0x184] ;  /* 0x0001840001057983 */ /* 0x000ea20000300800 */
[----:B-----5:R-:W-:Y:S01]  /*11bb0*/  HADD2.F32 R4, -RZ, R12.H0_H0 ;  /* 0x2000000cff047230 */ /* 0x020fe20000004100 */
[C---:B------:R-:W-:Y:S01]  /*11bc0*/  SHF.L.U64.HI R227, R20.reuse, 0x3, R21 ;  /* 0x0000000314e37819 */ /* 0x040fe20000010215 */
[----:B------:R-:W-:Y:S01]  /*11bd0*/  IMAD.SHL.U32 R226, R20, 0x8, RZ ;  /* 0x0000000814e27824 */ /* 0x000fe200078e00ff */
[----:B------:R-:W3:Y:S02]  /*11be0*/  LDL.LU R14, [R1+0x188] ;  /* 0x00018800010e7983 */ /* 0x000ee40000300800 */
[----:B------:R-:W-:-:S04]  /*11bf0*/  FMUL R4, R4, R16 ;  /* 0x0000001004047220 */ /* 0x000fc80000400000 */
[----:B--2---:R-:W-:Y:S01]  /*11c00*/  FFMA R4, R5, R2, R4 ;  /* 0x0000000205047223 */ /* 0x004fe20000000004 */
[----:B------:R-:W-:-:S04]  /*11c10*/  @P1 MOV R5, R9 ;  /* 0x0000000900051202 */ /* 0x000fc80000000f00 */
[----:B------:R-:W-:-:S04]  /*11c20*/  F2FP.F16.F32.PACK_AB R4, RZ, R4 ;  /* 0x00000004ff04723e */ /* 0x000fc800000000ff */
[----:B------:R-:W-:Y:S01]  /*11c30*/  PRMT R6, R4, 0x7610, R6 ;  /* 0x0000761004067816 */ /* 0x000fe20000000006 */
[----:B------:R-:W-:-:S05]  /*11c40*/  @P1 IMAD.MOV.U32 R4, RZ, RZ, R8 ;  /* 0x000000ffff041224 */ /* 0x000fca00078e0008 */
[----:B------:R1:W-:Y:S01]  /*11c50*/  @P1 STG.E.U16 desc[UR44][R4.64+0x2], R6 ;  /* 0x0000020604001986 */ /* 0x0003e2000c10152c */
[----:B------:R-:W-:-:S04]  /*11c60*/  ISETP.GT.AND P1, PT, R3, 0x8, PT ;  /* 0x000000080300780c */ /* 0x000fc80003f24270 */
[----:B------:R-:W-:Y:S01]  /*11c70*/  ISETP.GT.AND P2, PT, R0, RZ, P1 ;  /* 0x000000ff0000720c */ /* 0x000fe20000f44270 */
[----:B-1----:R-:W-:-:S04]  /*11c80*/  IMAD.WIDE.U32 R4, R222, R20, R226 ;  /* 0x00000014de047225 */ /* 0x002fc800078e00e2 */
[----:B------:R-:W-:Y:S01]  /*11c90*/  IMAD.IADD R13, R7, 0x1, R5 ;  /* 0x00000001070d7824 */ /* 0x000fe200078e0205 */
[----:B------:R-:W-:-:S04]  /*11ca0*/  IADD3 R5, P3, R220, R4, RZ ;  /* 0x00000004dc057210 */ /* 0x000fc80007f7e0ff */
[----:B------:R-:W-:Y:S02]  /*11cb0*/  IADD3.X R7, R13, R217, RZ, P3, !PT ;  /* 0x000000d90d077210 */ /* 0x000fe40001ffe4ff */
[----:B------:R-:W-:-:S04]  /*11cc0*/  LEA R6, P3, R5, R18, 0x1 ;  /* 0x0000001205067211 */ /* 0x000fc800078608ff */
[----:B------:R-:W-:-:S05]  /*11cd0*/  LEA.HI.X R7, R5, R19, R7, 0x1, P3 ;  /* 0x0000001305077211 */ /* 0x000fca00018f0c07 */
[----:B------:R1:W2:Y:S01]  /*11ce0*/  @P2 LDG.E.LTC128B.U16 R12, desc[UR44][R6.64] ;  /* 0x0000002c060c2981 */ /* 0x0002a2000c1e1520 */
[----:B------:R-:W-:Y:S01]  /*11cf0*/  IADD3 R4, P3, R22, R4, RZ ;  /* 0x0000000416047210 */ /* 0x000fe20007f7e0ff */
[----:B------:R-:W-:Y:S01]  /*11d00*/  BSSY B1, `(.L_x_36) ;  /* 0x0000016000017945 */ /* 0x000fe20003800000 */
[----:B------:R-:W-:Y:S02]  /*11d10*/  MOV R229, UR8 ;  /* 0x0000000800e57c02 */ /* 0x000fe40008000f00 */
[----:B------:R-:W-:Y:S01]  /*11d20*/  MOV R228, UR9 ;  /* 0x0000000900e47c02 */ /* 0x000fe20008000f00 */
[----:B------:R-:W-:Y:S01]  /*11d30*/  IMAD.X R5, R23, 0x1, R13, P3 ;  /* 0x0000000117057824 */ /* 0x000fe200018e060d */
[----:B------:R-:W-:Y:S01]  /*11d40*/  ISETP.GT.AND P4, PT, R0, 0x1, P1 ;  /* 0x000000010000780c */ /* 0x000fe20000f84270 */
[----:B------:R-:W-:Y:S02]  /*11d50*/  IMAD.SHL.U32 R229, R229, 0x10, RZ ;  /* 0x00000010e5e57824 */ /* 0x000fe400078e00ff */
[----:B------:R-:W-:-:S04]  /*11d60*/  IMAD.WIDE.U32 R4, R218, UR42, R4 ;  /* 0x0000002ada047c25 */ /* 0x000fc8000f8e0004 */
[----:B------:R-:W-:Y:S01]  /*11d70*/  IMAD.IADD R5, R219, 0x1, R5 ;  /* 0x00000001db057824 */ /* 0x000fe200078e0205 */
[----:B-1----:R-:W-:-:S04]  /*11d80*/  LEA R6, P3, R4, R18, 0x1 ;  /* 0x0000001204067211 */ /* 0x002fc800078608ff */
[----:B------:R-:W-:Y:S01]  /*11d90*/  LEA.HI.X R7, R4, R19, R5, 0x1, P3 ;  /* 0x0000001304077211 */ /* 0x000fe200018f0c05 */
[----:B------:R-:W-:-:S05]  /*11da0*/  IMAD.U32 R4, RZ, RZ, UR8 ;  /* 0x00000008ff047e24 */ /* 0x000fca000f8e00ff */
[----:B------:R-:W-:Y:S02]  /*11db0*/  SHF.L.U64.HI R228, R4, 0x4, R228 ;  /* 0x0000000404e47819 */ /* 0x000fe400000102e4 */
[----:B------:R-:W-:Y:S01]  /*11dc0*/  IADD3 R4, P3, R229, R8, RZ ;  /* 0x00000008e5047210 */ /* 0x000fe20007f7e0ff */
[----:B--2---:R-:W-:-:S05]  /*11dd0*/  HADD2.F32 R5, -RZ, R12.H0_H0 ;  /* 0x2000000cff057230 */ /* 0x004fca0000004100 */
[----:B------:R-:W-:-:S04]  /*11de0*/  FMUL R5, R5, R16 ;  /* 0x0000001005057220 */ /* 0x000fc80000400000 */
[----:B---3--:R-:W-:-:S05]  /*11df0*/  FFMA R5, R14, R2, R5 ;  /* 0x000000020e057223 */ /* 0x008fca0000000005 */
[----:B------:R-:W-:-:S04]  /*11e00*/  F2FP.F16.F32.PACK_AB R5, RZ, R5 ;  /* 0x00000005ff05723e */ /* 0x000fc800000000ff */
[----:B------:R-:W-:Y:S02]  /*11e10*/  PRMT R13, R5, 0x7610, R13 ;  /* 0x00007610050d7816 */ /* 0x000fe4000000000d */
[----:B------:R-:W-:-:S05]  /*11e20*/  IADD3.X R5, R228, R9, RZ, P3, !PT ;  /* 0x00000009e4057210 */ /* 0x000fca0001ffe4ff */
[----:B------:R1:W-:Y:S01]  /*11e30*/  @P2 STG.E.U16 desc[UR44][R4.64], R13 ;  /* 0x0000000d04002986 */ /* 0x0003e2000c10152c */
[----:B------:R-:W-:Y:S05]  /*11e40*/  @!P4 BRA `(.L_x_37) ;  /* 0x000000000004c947 */ /* 0x000fea0003800000 */
[----:B------:R2:W5:Y:S02]  /*11e50*/  LDG.E.LTC128B.U16 R12, desc[UR44][R6.64+0x2] ;  /* 0x0000022c060c7981 */ /* 0x000564000c1e1520 */
.L_x_37:
[----:B------:R-:W-:Y:S05]  /*11e60*/  BSYNC B1 ;  /* 0x0000000000017941 */ /* 0x000fea0003800000 */
.L_x_36:
[----:B------:R-:W3:Y:S01]  /*11e70*/  LDL.LU R14, [R1+0x18c] ;  /* 0x00018c00010e7983 */ /* 0x000ee20000300800 */
[----:B-1---5:R-:W-:Y:S01]  /*11e80*/  HADD2.F32 R13, -RZ, R12.H0_H0 ;  /* 0x2000000cff0d7230 */ /* 0x022fe20000004100 */
[----:B------:R-:W-:Y:S01]  /*11e90*/  ISETP.GT.AND P2, PT, R0, 0x8, P0 ;  /* 0x000000080000780c */ /* 0x000fe20000744270 */
[----:B------:R-:W-:Y:S03]  /*11ea0*/  BSSY B1, `(.L_x_38) ;  /* 0x0000007000017945 */ /* 0x000fe60003800000 */
[----:B------:R-:W-:-:S04]  /*11eb0*/  FMUL R13, R13, R16 ;  /* 0x000000100d0d7220 */ /* 0x000fc80000400000 */
[----:B---3--:R-:W-:-:S05]  /*11ec0*/  FFMA R13, R14, R2, R13 ;  /* 0x000000020e0d7223 */ /* 0x008fca000000000d */
[----:B------:R-:W-:-:S05]  /*11ed0*/  F2FP.F16.F32.PACK_AB R13, RZ, R13 ;  /* 0x0000000dff0d723e */ /* 0x000fca00000000ff */
[----:B------:R1:W-:Y:S01]  /*11ee0*/  @P4 STG.E.U16 desc[UR44][R4.64+0x2], R13 ;  /* 0x0000020d04004986 */ /* 0x0003e2000c10152c */
[----:B------:R-:W-:Y:S05]  /*11ef0*/  @!P2 BRA `(.L_x_39) ;  /* 0x000000000004a947 */ /* 0x000fea0003800000 */
[----:B------:R3:W5:Y:S02]  /*11f00*/  LDG.E.LTC128B.U16 R12, desc[UR44][R10.64+0x10] ;  /* 0x0000102c0a0c7981 */ /* 0x000764000c1e1520 */
.L_x_39:
[----:B------:R-:W-:Y:S05]  /*11f10*/  BSYNC B1 ;  /* 0x0000000000017941 */ /* 0x000fea0003800000 */
.L_x_38:
[----:B------:R-:W4:Y:S01]  /*11f20*/  LDL.LU R14, [R1+0x190] ;  /* 0x00019000010e7983 */ /* 0x000f220000300800 */
[----:B-1---5:R-:W-:Y:S01]  /*11f30*/  HADD2.F32 R13, -RZ, R12.H0_H0 ;  /* 0x2000000cff0d7230 */ /* 0x022fe20000004100 */
[----:B------:R-:W-:Y:S01]  /*11f40*/  ISETP.GT.AND P3, PT, R0, 0x9, P0 ;  /* 0x000000090000780c */ /* 0x000fe20000764270 */
[----:B------:R-:W-:Y:S03]  /*11f50*/  BSSY B1, `(.L_x_40) ;  /* 0x0000007000017945 */ /* 0x000fe60003800000 */
[----:B------:R-:W-:-:S04]  /*11f60*/  FMUL R13, R13, R16 ;  /* 0x000000100d0d7220 */ /* 0x000fc80000400000 */
[----:B----4-:R-:W-:-:S05]  /*11f70*/  FFMA R13, R14, R2, R13 ;  /* 0x000000020e0d7223 */ /* 0x010fca000000000d */
[----:B------:R-:W-:-:S05]  /*11f80*/  F2FP.F16.F32.PACK_AB R13, RZ, R13 ;  /* 0x0000000dff0d723e */ /* 0x000fca00000000ff */
[----:B------:R1:W-:Y:S01]  /*11f90*/  @P2 STG.E.U16 desc[UR44][R8.64+0x10], R13 ;  /* 0x0000100d08002986 */ /* 0x0003e2000c10152c */
[----:B------:R-:W-:Y:S05]  /*11fa0*/  @!P3 BRA `(.L_x_41) ;  /* 0x000000000004b947 */ /* 0x000fea0003800000 */
[----:B------:R4:W5:Y:S02]  /*11fb0*/  LDG.E.LTC128B.U16 R12, desc[UR44][R10.64+0x12] ;  /* 0x0000122c0a0c7981 */ /* 0x000964000c1e1520 */
.L_x_41:
[----:B------:R-:W-:Y:S05]  /*11fc0*/  BSYNC B1 ;  /* 0x0000000000017941 */ /* 0x000fea0003800000 */
.L_x_40:
[----:B------:R-:W2:Y:S01]  /*11fd0*/  LDL.LU R14, [R1+0x194] ;  /* 0x00019400010e7983 */ /* 0x000ea20000300800 */
[----:B-1---5:R-:W-:Y:S01]  /*11fe0*/  HADD2.F32 R13, -RZ, R12.H0_H0 ;  /* 0x2000000cff0d7230 */ /* 0x022fe20000004100 */
[----:B------:R-:W-:Y:S01]  /*11ff0*/  ISETP.GT.AND P2, PT, R0, 0x8, P1 ;  /* 0x000000080000780c */ /* 0x000fe20000f44270 */
[----:B------:R-:W-:Y:S03]  /*12000*/  BSSY B1, `(.L_x_42) ;  /* 0x0000007000017945 */ /* 0x000fe60003800000 */
[----:B------:R-:W-:-:S04]  /*12010*/  FMUL R13, R13, R16 ;  /* 0x000000100d0d7220 */ /* 0x000fc80000400000 */
[----:B--2---:R-:W-:-:S05]  /*12020*/  FFMA R13, R14, R2, R13 ;  /* 0x000000020e0d7223 */ /* 0x004fca000000000d */
[----:B------:R-:W-:-:S05]  /*12030*/  F2FP.F16.F32.PACK_AB R13, RZ, R13 ;  /* 0x0000000dff0d723e */ /* 0x000fca00000000ff */
[----:B------:R1:W-:Y:S01]  /*12040*/  @P3 STG.E.U16 desc[UR44][R8.64+0x12], R13 ;  /* 0x0000120d08003986 */ /* 0x0003e2000c10152c */
[----:B------:R-:W-:Y:S05]  /*12050*/  @!P2 BRA `(.L_x_43) ;  /* 0x000000000004a947 */ /* 0x000fea0003800000 */
[----:B------:R2:W5:Y:S02]  /*12060*/  LDG.E.LTC128B.U16 R12, desc[UR44][R6.64+0x10] ;  /* 0x0000102c060c7981 */ /* 0x000564000c1e1520 */
.L_x_43:
[----:B------:R-:W-:Y:S05]  /*12070*/  BSYNC B1 ;  /* 0x0000000000017941 */ /* 0x000fea0003800000 */
.L_x_42:
        /* <DEDUP_REMOVED lines=10> */
.L_x_45:
[----:B------:R-:W-:Y:S05]  /*12120*/  BSYNC B1 ;  /* 0x0000000000017941 */ /* 0x000fea0003800000 */
.L_x_44:
        /* <DEDUP_REMOVED lines=10> */
.L_x_47:
[----:B------:R-:W-:Y:S05]  /*121d0*/  BSYNC B1 ;  /* 0x0000000000017941 */ /* 0x000fea0003800000 */
.L_x_46:
        /* <DEDUP_REMOVED lines=10> */
.L_x_49:
[----:B------:R-:W-:Y:S05]  /*12280*/  BSYNC B1 ;  /* 0x0000000000017941 */ /* 0x000fea0003800000 */
.L_x_48:
        /* <DEDUP_REMOVED lines=10> */
.L_x_51:
[----:B------:R-:W-:Y:S05]  /*12330*/  BSYNC B1 ;  /* 0x0000000000017941 */ /* 0x000fea0003800000 */
.L_x_50:
        /* <DEDUP_REMOVED lines=10> */
.L_x_53:
[----:B------:R-:W-:Y:S05]  /*123e0*/  BSYNC B1 ;  /* 0x0000000000017941 */ /* 0x000fea0003800000 */
.L_x_52:
        /* <DEDUP_REMOVED lines=10> */
.L_x_55:
[----:B------:R-:W-:Y:S05]  /*12490*/  BSYNC B1 ;  /* 0x0000000000017941 */ /* 0x000fea0003800000 */
.L_x_54:
        /* <DEDUP_REMOVED lines=10> */
.L_x_57:
[----:B------:R-:W-:Y:S05]  /*12540*/  BSYNC B1 ;  /* 0x0000000000017941 */ /* 0x000fea0003800000 */
.L_x_56:
        /* <DEDUP_REMOVED lines=10> */
.L_x_59:
[----:B------:R-:W-:Y:S05]  /*125f0*/  BSYNC B1 ;  /* 0x0000000000017941 */ /* 0x000fea0003800000 */
.L_x_58:
        /* <DEDUP_REMOVED lines=10> */
.L_x_61:
[----:B------:R-:W-:Y:S05]  /*126a0*/  BSYNC B1 ;  /* 0x0000000000017941 */ /* 0x000fea0003800000 */
.L_x_60:
        /* <DEDUP_REMOVED lines=10> */
.L_x_63:
[----:B------:R-:W-:Y:S05]  /*12750*/  BSYNC B1 ;  /* 0x0000000000017941 */ /* 0x000fea0003800000 */
.L_x_62:
        /* <DEDUP_REMOVED lines=10> */
.L_x_65:
[----:B------:R-:W-:Y:S05]  /*12800*/  BSYNC B1 ;  /* 0x0000000000017941 */ /* 0x000fea0003800000 */
.L_x_64:
        /* <DEDUP_REMOVED lines=10> */
.L_x_67:
[----:B------:R-:W-:Y:S05]  /*128b0*/  BSYNC B1 ;  /* 0x0000000000017941 */ /* 0x000fea0003800000 */
.L_x_66:
        /* <DEDUP_REMOVED lines=10> */
.L_x_69:
[----:B------:R-:W-:Y:S05]  /*12960*/  BSYNC B1 ;  /* 0x0000000000017941 */ /* 0x000fea0003800000 */
.L_x_68:
        /* <DEDUP_REMOVED lines=10> */
.L_x_71:
[----:B------:R-:W-:Y:S05]  /*12a10*/  BSYNC B1 ;  /* 0x0000000000017941 */ /* 0x000fea0003800000 */
.L_x_70:
        /* <DEDUP_REMOVED lines=10> */
.L_x_73:
[----:B------:R-:W-:Y:S05]  /*12ac0*/  BSYNC B1 ;  /* 0x0000000000017941 */ /* 0x000fea0003800000 */
.L_x_72:
        /* <DEDUP_REMOVED lines=10> */
.L_x_75:
[----:B------:R-:W-:Y:S05]  /*12b70*/  BSYNC B1 ;  /* 0x0000000000017941 */ /* 0x000fea0003800000 */
.L_x_74:
        /* <DEDUP_REMOVED lines=10> */
.L_x_77:
[----:B------:R-:W-:Y:S05]  /*12c20*/  BSYNC B1 ;  /* 0x0000000000017941 */ /* 0x000fea0003800000 */
.L_x_76:
        /* <DEDUP_REMOVED lines=10> */
.L_x_79:
[----:B------:R-:W-:Y:S05]  /*12cd0*/  BSYNC B1 ;  /* 0x0000000000017941 */ /* 0x000fea0003800000 */
.L_x_78:
        /* <DEDUP_REMOVED lines=10> */
.L_x_81:
[----:B------:R-:W-:Y:S05]  /*12d80*/  BSYNC B1 ;  /* 0x0000000000017941 */ /* 0x000fea0003800000 */
.L_x_80:
        /* <DEDUP_REMOVED lines=10> */
.L_x_83:
[----:B------:R-:W-:Y:S05]  /*12e30*/  BSYNC B1 ;  /* 0x0000000000017941 */ /* 0x000fea0003800000 */
.L_x_82:
        /* <DEDUP_REMOVED lines=10> */
.L_x_85:
[----:B------:R-:W-:Y:S05]  /*12ee0*/  BSYNC B1 ;  /* 0x0000000000017941 */ /* 0x000fea0003800000 */
.L_x_84:
        /* <DEDUP_REMOVED lines=10> */
.L_x_87:
[----:B------:R-:W-:Y:S05]  /*12f90*/  BSYNC B1 ;  /* 0x0000000000017941 */ /* 0x000fea0003800000 */
.L_x_86:
        /* <DEDUP_REMOVED lines=10> */
.L_x_89:
[----:B------:R-:W-:Y:S05]  /*13040*/  BSYNC B1 ;  /* 0x0000000000017941 */ /* 0x000fea0003800000 */
.L_x_88:
        /* <DEDUP_REMOVED lines=10> */
.L_x_91:
[----:B------:R-:W-:Y:S05]  /*130f0*/  BSYNC B1 ;  /* 0x0000000000017941 */ /* 0x000fea0003800000 */
.L_x_90:
        /* <DEDUP_REMOVED lines=10> */
.L_x_93:
[----:B------:R-:W-:Y:S05]  /*131a0*/  BSYNC B1 ;  /* 0x0000000000017941 */ /* 0x000fea0003800000 */
.L_x_92:
        /* <DEDUP_REMOVED lines=10> */
.L_x_95:
[----:B------:R-:W-:Y:S05]  /*13250*/  BSYNC B1 ;  /* 0x0000000000017941 */ /* 0x000fea0003800000 */
.L_x_94:
        /* <DEDUP_REMOVED lines=10> */
.L_x_97:
[----:B------:R-:W-:Y:S05]  /*13300*/  BSYNC B1 ;  /* 0x0000000000017941 */ /* 0x000fea0003800000 */
.L_x_96:
        /* <DEDUP_REMOVED lines=10> */
.L_x_99:
[----:B------:R-:W-:Y:S05]  /*133b0*/  BSYNC B1 ;  /* 0x0000000000017941 */ /* 0x000fea0003800000 */
.L_x_98:
        /* <DEDUP_REMOVED lines=10> */
.L_x_101:
[----:B------:R-:W-:Y:S05]  /*13460*/  BSYNC B1 ;  /* 0x0000000000017941 */ /* 0x000fea0003800000 */
.L_x_100:
        /* <DEDUP_REMOVED lines=10> */
.L_x_103:
[----:B------:R-:W-:Y:S05]  /*13510*/  BSYNC B1 ;  /* 0x0000000000017941 */ /* 0x000fea0003800000 */
.L_x_102:
        /* <DEDUP_REMOVED lines=10> */
.L_x_105:
[----:B------:R-:W-:Y:S05]  /*135c0*/  BSYNC B1 ;  /* 0x0000000000017941 */ /* 0x000fea0003800000 */
.L_x_104:
        /* <DEDUP_REMOVED lines=10> */
.L_x_107:
[----:B------:R-:W-:Y:S05]  /*13670*/  BSYNC B1 ;  /* 0x0000000000017941 */ /* 0x000fea0003800000 */
.L_x_106:
        /* <DEDUP_REMOVED lines=10> */
.L_x_109:
[----:B------:R-:W-:Y:S05]  /*13720*/  BSYNC B1 ;  /* 0x0000000000017941 */ /* 0x000fea0003800000 */
.L_x_108:
        /* <DEDUP_REMOVED lines=10> */
.L_x_111:
[----:B------:R-:W-:Y:S05]  /*137d0*/  BSYNC B1 ;  /* 0x0000000000017941 */ /* 0x000fea0003800000 */
.L_x_110:
        /* <DEDUP_REMOVED lines=10> */
.L_x_113:
[----:B------:R-:W-:Y:S05]  /*13880*/  BSYNC B1 ;  /* 0x0000000000017941 */ /* 0x000fea0003800000 */
.L_x_112:
        /* <DEDUP_REMOVED lines=10> */
.L_x_115:
[----:B------:R-:W-:Y:S05]  /*13930*/  BSYNC B1 ;  /* 0x0000000000017941 */ /* 0x000fea0003800000 */
.L_x_114:
        /* <DEDUP_REMOVED lines=10> */
.L_x_117:
[----:B------:R-:W-:Y:S05]  /*139e0*/  BSYNC B1 ;  /* 0x0000000000017941 */ /* 0x000fea0003800000 */
.L_x_116:
        /* <DEDUP_REMOVED lines=10> */
.L_x_119:
[----:B------:R-:W-:Y:S05]  /*13a90*/  BSYNC B1 ;  /* 0x0000000000017941 */ /* 0x000fea0003800000 */
.L_x_118:
        /* <DEDUP_REMOVED lines=10> */
.L_x_121:
[----:B------:R-:W-:Y:S05]  /*13b40*/  BSYNC B1 ;  /* 0x0000000000017941 */ /* 0x000fea0003800000 */
.L_x_120:
        /* <DEDUP_REMOVED lines=10> */
.L_x_123:
[----:B------:R-:W-:Y:S05]  /*13bf0*/  BSYNC B1 ;  /* 0x0000000000017941 */ /* 0x000fea0003800000 */
.L_x_122:
        /* <DEDUP_REMOVED lines=10> */
.L_x_125:
[----:B------:R-:W-:Y:S05]  /*13ca0*/  BSYNC B1 ;  /* 0x0000000000017941 */ /* 0x000fea0003800000 */
.L_x_124:
        /* <DEDUP_REMOVED lines=10> */
.L_x_127:
[----:B------:R-:W-:Y:S05]  /*13d50*/  BSYNC B1 ;  /* 0x0000000000017941 */ /* 0x000fea0003800000 */
.L_x_126:
        /* <DEDUP_REMOVED lines=10> */
.L_x_129:
[----:B------:R-:W-:Y:S05]  /*13e00*/  BSYNC B1 ;  /* 0x0000000000017941 */ /* 0x000fea0003800000 */
.L_x_128:
        /* <DEDUP_REMOVED lines=10> */
.L_x_131:
[----:B------:R-:W-:Y:S05]  /*13eb0*/  BSYNC B1 ;  /* 0x0000000000017941 */ /* 0x000fea0003800000 */
.L_x_130:
        /* <DEDUP_REMOVED lines=10> */
.L_x_133:
[----:B------:R-:W-:Y:S05]  /*13f60*/  BSYNC B1 ;  /* 0x0000000000017941 */ /* 0x000fea0003800000 */
.L_x_132:
        /* <DEDUP_REMOVED lines=10> */
.L_x_135:
[----:B------:R-:W-:Y:S05]  /*14010*/  BSYNC B1 ;  /* 0x0000000000017941 */ /* 0x000fea0003800000 */
.L_x_134:
        /* <DEDUP_REMOVED lines=10> */
.L_x_137:
[----:B------:R-:W-:Y:S05]  /*140c0*/  BSYNC B1 ;  /* 0x0000000000017941 */ /* 0x000fea0003800000 */
.L_x_136:
        /* <DEDUP_REMOVED lines=10> */
.L_x_139:
[----:B------:R-:W-:Y:S05]  /*14170*/  BSYNC B1 ;  /* 0x0000000000017941 */ /* 0x000fea0003800000 */
.L_x_138:
        /* <DEDUP_REMOVED lines=10> */
.L_x_141:
[----:B------:R-:W-:Y:S05]  /*14220*/  BSYNC B1 ;  /* 0x0000000000017941 */ /* 0x000fea0003800000 */
.L_x_140:
        /* <DEDUP_REMOVED lines=10> */
.L_x_143:
[----:B------:R-:W-:Y:S05]  /*142d0*/  BSYNC B1 ;  /* 0x0000000000017941 */ /* 0x000fea0003800000 */
.L_x_142:
        /* <DEDUP_REMOVED lines=10> */
.L_x_145:
[----:B------:R-:W-:Y:S05]  /*14380*/  BSYNC B1 ;  /* 0x0000000000017941 */ /* 0x000fea0003800000 */
.L_x_144:
        /* <DEDUP_REMOVED lines=10> */
.L_x_147:
[----:B------:R-:W-:Y:S05]  /*14430*/  BSYNC B1 ;  /* 0x0000000000017941 */ /* 0x000fea0003800000 */
.L_x_146:
        /* <DEDUP_REMOVED lines=10> */
.L_x_149:
[----:B------:R-:W-:Y:S05]  /*144e0*/  BSYNC B1 ;  /* 0x0000000000017941 */ /* 0x000fea0003800000 */
.L_x_148:
        /* <DEDUP_REMOVED lines=10> */
.L_x_151:
[----:B------:R-:W-:Y:S05]  /*14590*/  BSYNC B1 ;  /* 0x0000000000017941 */ /* 0x000fea0003800000 */
.L_x_150:
        /* <DEDUP_REMOVED lines=10> */
.L_x_153:
[----:B------:R-:W-:Y:S05]  /*14640*/  BSYNC B1 ;  /* 0x0000000000017941 */ /* 0x000fea0003800000 */
.L_x_152:
        /* <DEDUP_REMOVED lines=10> */
.L_x_155:
[----:B------:R-:W-:Y:S05]  /*146f0*/  BSYNC B1 ;  /* 0x0000000000017941 */ /* 0x000fea0003800000 */
.L_x_154:
        /* <DEDUP_REMOVED lines=10> */
.L_x_157:
[----:B------:R-:W-:Y:S05]  /*147a0*/  BSYNC B1 ;  /* 0x0000000000017941 */ /* 0x000fea0003800000 */
.L_x_156:
        /* <DEDUP_REMOVED lines=10> */
.L_x_159:
[----:B------:R-:W-:Y:S05]  /*14850*/  BSYNC B1 ;  /* 0x0000000000017941 */ /* 0x000fea0003800000 */
.L_x_158:
        /* <DEDUP_REMOVED lines=10> */
.L_x_161:
[----:B------:R-:W-:Y:S05]  /*14900*/  BSYNC B1 ;  /* 0x0000000000017941 */ /* 0x000fea0003800000 */
.L_x_160:
        /* <DEDUP_REMOVED lines=10> */
.L_x_163:
[----:B------:R-:W-:Y:S05]  /*149b0*/  BSYNC B1 ;  /* 0x0000000000017941 */ /* 0x000fea0003800000 */
.L_x_162:
        /* <DEDUP_REMOVED lines=10> */
.L_x_165:
[----:B------:R-:W-:Y:S05]  /*14a60*/  BSYNC B1 ;  /* 0x0000000000017941 */ /* 0x000fea0003800000 */
.L_x_164:
        /* <DEDUP_REMOVED lines=10> */
.L_x_167:
[----:B------:R-:W-:Y:S05]  /*14b10*/  BSYNC B1 ;  /* 0x0000000000017941 */ /* 0x000fea0003800000 */
.L_x_166:
        /* <DEDUP_REMOVED lines=10> */
.L_x_169:
[----:B------:R-:W-:Y:S05]  /*14bc0*/  BSYNC B1 ;  /* 0x0000000000017941 */ /* 0x000fea0003800000 */
.L_x_168:
        /* <DEDUP_REMOVED lines=10> */
.L_x_171:
[----:B------:R-:W-:Y:S05]  /*14c70*/  BSYNC B1 ;  /* 0x0000000000017941 */ /* 0x000fea0003800000 */
.L_x_170:
        /* <DEDUP_REMOVED lines=10> */
.L_x_173:
[----:B------:R-:W-:Y:S05]  /*14d20*/  BSYNC B1 ;  /* 0x0000000000017941 */ /* 0x000fea0003800000 */
.L_x_172:
        /* <DEDUP_REMOVED lines=10> */
.L_x_175:
[----:B------:R-:W-:Y:S05]  /*14dd0*/  BSYNC B1 ;  /* 0x0000000000017941 */ /* 0x000fea0003800000 */
.L_x_174:
        /* <DEDUP_REMOVED lines=10> */
.L_x_177:
[----:B------:R-:W-:Y:S05]  /*14e80*/  BSYNC B1 ;  /* 0x0000000000017941 */ /* 0x000fea0003800000 */
.L_x_176:
        /* <DEDUP_REMOVED lines=10> */
.L_x_179:
[----:B------:R-:W-:Y:S05]  /*14f30*/  BSYNC B1 ;  /* 0x0000000000017941 */ /* 0x000fea0003800000 */
.L_x_178:
        /* <DEDUP_REMOVED lines=10> */
.L_x_181:
[----:B------:R-:W-:Y:S05]  /*14fe0*/  BSYNC B1 ;  /* 0x0000000000017941 */ /* 0x000fea0003800000 */
.L_x_180:
        /* <DEDUP_REMOVED lines=10> */
.L_x_183:
[----:B------:R-:W-:Y:S05]  /*15090*/  BSYNC B1 ;  /* 0x0000000000017941 */ /* 0x000fea0003800000 */
.L_x_182:
        /* <DEDUP_REMOVED lines=10> */
.L_x_185:
[----:B------:R-:W-:Y:S05]  /*15140*/  BSYNC B1 ;  /* 0x0000000000017941 */ /* 0x000fea0003800000 */
.L_x_184:
        /* <DEDUP_REMOVED lines=10> */
.L_x_187:
[----:B------:R-:W-:Y:S05]  /*151f0*/  BSYNC B1 ;  /* 0x0000000000017941 */ /* 0x000fea0003800000 */
.L_x_186:
        /* <DEDUP_REMOVED lines=10> */
.L_x_189:
[----:B------:R-:W-:Y:S05]  /*152a0*/  BSYNC B1 ;  /* 0x0000000000017941 */ /* 0x000fea0003800000 */
.L_x_188:
        /* <DEDUP_REMOVED lines=10> */
.L_x_191:
[----:B------:R-:W-:Y:S05]  /*15350*/  BSYNC B1 ;  /* 0x0000000000017941 */ /* 0x000fea0003800000 */
.L_x_190:
        /* <DEDUP_REMOVED lines=10> */
.L_x_193:
[----:B------:R-:W-:Y:S05]  /*15400*/  BSYNC B1 ;  /* 0x0000000000017941 */ /* 0x000fea0003800000 */
.L_x_192:
        /* <DEDUP_REMOVED lines=10> */
.L_x_195:
[----:B------:R-:W-:Y:S05]  /*154b0*/  BSYNC B1 ;  /* 0x0000000000017941 */ /* 0x000fea0003800000 */
.L_x_194:
        /* <DEDUP_REMOVED lines=10> */
.L_x_197:
[----:B------:R-:W-:Y:S05]  /*15560*/  BSYNC B1 ;  /* 0x0000000000017941 */ /* 0x000fea0003800000 */
.L_x_196:
        /* <DEDUP_REMOVED lines=10> */
.L_x_199:
[----:B------:R-:W-:Y:S05]  /*15610*/  BSYNC B1 ;  /* 0x0000000000017941 */ /* 0x000fea0003800000 */
.L_x_198:
        /* <DEDUP_REMOVED lines=10> */
.L_x_201:
[----:B------:R-:W-:Y:S05]  /*156c0*/  BSYNC B1 ;  /* 0x0000000000017941 */ /* 0x000fea0003800000 */
.L_x_200:
        /* <DEDUP_REMOVED lines=10> */
.L_x_203:
[----:B------:R-:W-:Y:S05]  /*15770*/  BSYNC B1 ;  /* 0x0000000000017941 */ /* 0x000fea0003800000 */
.L_x_202:
        /* <DEDUP_REMOVED lines=10> */
.L_x_205:
[----:B------:R-:W-:Y:S05]  /*15820*/  BSYNC B1 ;  /* 0x0000000000017941 */ /* 0x000fea0003800000 */
.L_x_204:
        /* <DEDUP_REMOVED lines=10> */
.L_x_207:
[----:B------:R-:W-:Y:S05]  /*158d0*/  BSYNC B1 ;  /* 0x0000000000017941 */ /* 0x000fea0003800000 */
.L_x_206:
        /* <DEDUP_REMOVED lines=10> */
.L_x_209:
[----:B------:R-:W-:Y:S05]  /*15980*/  BSYNC B1 ;  /* 0x0000000000017941 */ /* 0x000fea0003800000 */
.L_x_208:
        /* <DEDUP_REMOVED lines=10> */
.L_x_211:
[----:B------:R-:W-:Y:S05]  /*15a30*/  BSYNC B1 ;  /* 0x0000000000017941 */ /* 0x000fea0003800000 */
.L_x_210:
        /* <DEDUP_REMOVED lines=10> */
.L_x_213:
[----:B------:R-:W-:Y:S05]  /*15ae0*/  BSYNC B1 ;  /* 0x0000000000017941 */ /* 0x000fea0003800000 */
.L_x_212:
        /* <DEDUP_REMOVED lines=10> */
.L_x_215:
[----:B------:R-:W-:Y:S05]  /*15b90*/  BSYNC B1 ;  /* 0x0000000000017941 */ /* 0x000fea0003800000 */
.L_x_214:
        /* <DEDUP_REMOVED lines=10> */
.L_x_217:
[----:B------:R-:W-:Y:S05]  /*15c40*/  BSYNC B1 ;  /* 0x0000000000017941 */ /* 0x000fea0003800000 */
.L_x_216:
[----:B-1----:R-:W2:Y:S02]  /*15c50*/  LDL.LU R13, [R1+0x2f4] ;  /* 0x0002f400010d7983 */ /* 0x002ea40000300800 */
[----:B0-2345:R-:W-:Y:S01]  /*15c60*/  HADD2.F32 R10, -RZ, R12.H0_H0 ;  /* 0x2000000cff0a7230 */ /* 0x03dfe20000004100 */
[----:B------:R-:W-:Y:S01]  /*15c70*/  ISETP.GT.AND P2, PT, R0, 0xb8, P1 ;  /* 0x000000b80000780c */ /* 0x000fe20000f44270 */
[----:B------:R-:W-:Y:S03]  /*15c80*/  BSSY B1, `(.L_x_218) ;  /* 0x0000009000017945 */ /* 0x000fe60003800000 */
[----:B------:R-:W-:-:S04]  /*15c90*/  FMUL R10, R10, R16 ;  /* 0x000000100a0a7220 */ /* 0x000fc80000400000 */
[----:B------:R-:W-:-:S05]  /*15ca0*/  FFMA R10, R13, R2, R10 ;  /* 0x000000020d0a7223 */ /* 0x000fca000000000a */
[----:B------:R-:W-:-:S04]  /*15cb0*/  F2FP.F16.F32.PACK_AB R10, RZ, R10 ;  /* 0x0000000aff0a723e */ /* 0x000fc800000000ff */
[----:B------:R-:W-:Y:S02]  /*15cc0*/  PRMT R11, R10, 0x7610, R11 ;  /* 0x000076100a0b7816 */ /* 0x000fe4000000000b */
[----:B------:R-:W-:-:S03]  /*15cd0*/  PRMT R10, R12, 0x7610, R10 ;  /* 0x000076100c0a7816 */ /* 0x000fc6000000000a */
[----:B------:R0:W-:Y:S01]  /*15ce0*/  @P0 STG.E.U16 desc[UR44][R8.64+0x172], R11 ;  /* 0x0001720b08000986 */ /* 0x0001e2000c10152c */
[----:B------:R-:W-:Y:S05]  /*15cf0*/  @!P2 BRA `(.L_x_219) ;  /* 0x000000000004a947 */ /* 0x000fea0003800000 */
[----:B------:R1:W5:Y:S02]  /*15d00*/  LDG.E.LTC128B.U16 R10, desc[UR44][R6.64+0x170] ;  /* 0x0001702c060a7981 */ /* 0x000364000c1e1520 */
.L_x_219:
[----:B------:R-:W-:Y:S05]  /*15d10*/  BSYNC B1 ;  /* 0x0000000000017941 */ /* 0x000fea0003800000 */
.L_x_218:
[----:B------:R-:W2:Y:S01]  /*15d20*/  LDL.LU R13, [R1+0x2f8] ;  /* 0x0002f800010d7983 */ /* 0x000ea20000300800 */
[----:B0----5:R-:W-:Y:S01]  /*15d30*/  HADD2.F32 R11, -RZ, R10.H0_H0 ;  /* 0x2000000aff0b7230 */ /* 0x021fe20000004100 */
[----:B------:R-:W-:Y:S01]  /*15d40*/  ISETP.GT.AND P1, PT, R0, 0xb9, P1 ;  /* 0x000000b90000780c */ /* 0x000fe20000f24270 */
[----:B------:R-:W-:Y:S01]  /*15d50*/  BSSY B1, `(.L_x_220) ;  /* 0x000000a000017945 */ /* 0x000fe20003800000 */
[----:B------:R-:W-:Y:S02]  /*15d60*/  PRMT R12, R10, 0x7610, R12 ;  /* 0x000076100a0c7816 */ /* 0x000fe4000000000c */
[----:B------:R-:W-:-:S04]  /*15d70*/  FMUL R11, R11, R16 ;  /* 0x000000100b0b7220 */ /* 0x000fc80000400000 */
[----:B--2---:R-:W-:Y:S01]  /*15d80*/  FFMA R11, R13, R2, R11 ;  /* 0x000000020d0b7223 */ /* 0x004fe2000000000b */
[----:B------:R-:W-:-:S04]  /*15d90*/  IADD3 R13, P0, R222, 0x80, RZ ;  /* 0x00000080de0d7810 */ /* 0x000fc80007f1e0ff */
[----:B------:R-:W-:Y:S01]  /*15da0*/  F2FP.F16.F32.PACK_AB R11, RZ, R11 ;  /* 0x0000000bff0b723e */ /* 0x000fe200000000ff */
[----:B------:R-:W-:-:S04]  /*15db0*/  IMAD.X R14, RZ, RZ, UR7, P0 ;  /* 0x00000007ff0e7e24 */ /* 0x000fc800080e06ff */
[----:B------:R0:W-:Y:S01]  /*15dc0*/  @P2 STG.E.U16 desc[UR44][R4.64+0x170], R11 ;  /* 0x0001700b04002986 */ /* 0x0001e2000c10152c */
[----:B------:R-:W-:Y:S05]  /*15dd0*/  @!P1 BRA `(.L_x_221) ;  /* 0x0000000000049947 */ /* 0x000fea0003800000 */
[----:B------:R2:W5:Y:S02]  /*15de0*/  LDG.E.LTC128B.U16 R12, desc[UR44][R6.64+0x172] ;  /* 0x0001722c060c7981 */ /* 0x000564000c1e1520 */
.L_x_221:
[----:B------:R-:W-:Y:S05]  /*15df0*/  BSYNC B1 ;  /* 0x0000000000017941 */ /* 0x000fea0003800000 */
.L_x_220:
[----:B------:R-:W3:Y:S01]  /*15e00*/  LDL.LU R10, [R1+0x2fc] ;  /* 0x0002fc00010a7983 */ /* 0x000ee20000300800 */
[----:B-12--5:R-:W-:Y:S01]  /*15e10*/  HADD2.F32 R6, -RZ, R12.H0_H0 ;  /* 0x2000000cff067230 */ /* 0x026fe20000004100 */
[----:B------:R-:W-:Y:S01]  /*15e20*/  ISETP.GT.AND P0, PT, R3, 0x80, PT ;  /* 0x000000800300780c */ /* 0x000fe20003f04270 */
[----:B------:R-:W-:Y:S01]  /*15e30*/  IMAD R14, R14, R20, RZ ;  /* 0x000000140e0e7224 */ /* 0x000fe200078e02ff */
[----:B------:R-:W2:Y:S02]  /*15e40*/  LDL.LU R223, [R1] ;  /* 0x0000000001df7983 */ /* 0x000ea40000300800 */
[----:B0-----:R-:W-:Y:S01]  /*15e50*/  FMUL R11, R6, R16 ;  /* 0x00000010060b7220 */ /* 0x001fe20000400000 */
[C---:B------:R-:W-:Y:S01]  /*15e60*/  IMAD R14, R13.reuse, R21, R14 ;  /* 0x000000150d0e7224 */ /* 0x040fe200078e020e */
[----:B------:R-:W-:Y:S01]  /*15e70*/  ISETP.GT.AND P4, PT, R0, RZ, P0 ;  /* 0x000000ff0000720c */ /* 0x000fe20000784270 */
[----:B------:R-:W-:-:S05]  /*15e80*/  IMAD.WIDE.U32 R6, R13, R20, R216 ;  /* 0x000000140d067225 */ /* 0x000fca00078e00d8 */
[----:B------:R-:W-:Y:S01]  /*15e90*/  IADD3 R15, R7, R14, RZ ;  /* 0x0000000e070f7210 */ /* 0x000fe20007ffe0ff */
[----:B---3--:R-:W-:Y:S01]  /*15ea0*/  FFMA R11, R10, R2, R11 ;  /* 0x000000020a0b7223 */ /* 0x008fe2000000000b */
[----:B------:R-:W-:-:S04]  /*15eb0*/  LEA R10, P2, R6, R18, 0x1 ;  /* 0x00000012060a7211 */ /* 0x000fc800078408ff */
[----:B------:R-:W-:Y:S02]  /*15ec0*/  F2FP.F16.F32.PACK_AB R7, RZ, R11 ;  /* 0x0000000bff07723e */ /* 0x000fe400000000ff */
[----:B------:R-:W-:-:S03]  /*15ed0*/  LEA.HI.X R11, R6, R19, R15, 0x1, P2 ;  /* 0x00000013060b7211 */ /* 0x000fc600010f0c0f */
[----:B------:R0:W-:Y:S04]  /*15ee0*/  @P1 STG.E.U16 desc[UR44][R4.64+0x172], R7 ;  /* 0x0001720704001986 */ /* 0x0001e8000c10152c */
[----:B------:R1:W3:Y:S01]  /*15ef0*/  @P4 LDG.E.LTC128B.U16 R12, desc[UR44][R10.64] ;  /* 0x0000002c0a0c4981 */ /* 0x0002e2000c1e1520 */
[----:B------:R-:W-:Y:S01]  /*15f00*/  USHF.L.U64.HI UR4, UR8, 0x8, UR9 ;  /* 0x0000000808047899 */ /* 0x000fe20008010209 */
[----:B------:R-:W-:Y:S01]  /*15f10*/  ISETP.GT.AND P2, PT, R0, 0x1, P0 ;  /* 0x000000010000780c */ /* 0x000fe20000744270 */
[----:B------:R-:W-:Y:S01]  /*15f20*/  BSSY B1, `(.L_x_222) ;  /* 0x0000011000017945 */ /* 0x000fe20003800000 */
[----:B0-----:R-:W-:Y:S01]  /*15f30*/  IMAD.WIDE.U32 R4, R13, R20, R22 ;  /* 0x000000140d047225 */ /* 0x001fe200078e0016 */
[----:B-1----:R-:W-:-:S03]  /*15f40*/  MOV R10, UR8 ;  /* 0x00000008000a7c02 */ /* 0x002fc60008000f00 */
[----:B------:R-:W-:Y:S01]  /*15f50*/  IMAD.IADD R5, R14, 0x1, R5 ;  /* 0x000000010e057824 */ /* 0x000fe200078e0205 */
[----:B------:R-:W-:Y:S01]  /*15f60*/  LEA R10, P1, R10, R8, 0x8 ;  /* 0x000000080a0a7211 */ /* 0x000fe200078240ff */
[----:B------:R-:W-:-:S04]  /*15f70*/  IMAD.WIDE.U32 R4, R218, UR42, R4 ;  /* 0x0000002ada047c25 */ /* 0x000fc8000f8e0004 */
[----:B------:R-:W-:Y:S02]  /*15f80*/  IMAD.IADD R11, R219, 0x1, R5 ;  /* 0x00000001db0b7824 */ /* 0x000fe400078e0205 */
[----:B---3--:R-:W-:-:S05]  /*15f90*/  HADD2.F32 R6, -RZ, R12.H0_H0 ;  /* 0x2000000cff067230 */ /* 0x008fca0000004100 */
[----:B------:R-:W-:-:S04]  /*15fa0*/  FMUL R6, R6, R16 ;  /* 0x0000001006067220 */ /* 0x000fc80000400000 */
[----:B--2---:R-:W-:Y:S01]  /*15fb0*/  FFMA R7, R223, R2, R6 ;  /* 0x00000002df077223 */ /* 0x004fe20000000006 */
[----:B------:R-:W-:-:S04]  /*15fc0*/  LEA R6, P3, R4, R18, 0x1 ;  /* 0x0000001204067211 */ /* 0x000fc800078608ff */
[----:B------:R-:W-:Y:S02]  /*15fd0*/  F2FP.F16.F32.PACK_AB R5, RZ, R7 ;  /* 0x00000007ff05723e */ /* 0x000fe400000000ff */
[----:B------:R-:W-:Y:S02]  /*15fe0*/  LEA.HI.X R7, R4, R19, R11, 0x1, P3 ;  /* 0x0000001304077211 */ /* 0x000fe400018f0c0b */
[----:B------:R-:W-:-:S05]  /*15ff0*/  IADD3.X R11, R9, UR4, RZ, P1, !PT ;  /* 0x00000004090b7c10 */ /* 0x000fca0008ffe4ff */
[----:B------:R0:W-:Y:S01]  /*16000*/  @P4 STG.E.U16 desc[UR44][R10.64], R5 ;  /* 0x000000050a004986 */ /* 0x0001e2000c10152c */
[----:B------:R-:W-:Y:S05]  /*16010*/  @!P2 BRA `(.L_x_223) ;  /* 0x000000000004a947 */ /* 0x000fea0003800000 */
[----:B------:R1:W5:Y:S02]  /*16020*/  LDG.E.LTC128B.U16 R12, desc[UR44][R6.64+0x2] ;  /* 0x0000022c060c7981 */ /* 0x000364000c1e1520 */
.L_x_223:
[----:B------:R-:W-:Y:S05]  /*16030*/  BSYNC B1 ;  /* 0x0000000000017941 */ /* 0x000fea0003800000 */
.L_x_222:
[----:B------:R-:W2:Y:S01]  /*16040*/  LDL.LU R224, [R1+0x4] ;  /* 0x0000040001e07983 */ /* 0x000ea20000300800 */
[----:B-----5:R-:W-:Y:S01]  /*16050*/  HADD2.F32 R4, -RZ, R12.H0_H0 ;  /* 0x2000000cff047230 */ /* 0x020fe20000004100 */
[----:B------:R-:W-:Y:S01]  /*16060*/  ISETP.GT.AND P1, PT, R3, 0x88, PT ;  /* 0x000000880300780c */ /* 0x000fe20003f24270 */
[----:B------:R-:W-:Y:S03]  /*16070*/  BSSY B1, `(.L_x_224) ;  /* 0x0000012000017945 */ /* 0x000fe60003800000 */
[----:B------:R-:W-:Y:S01]  /*16080*/  FMUL R15, R4, R16 ;  /* 0x00000010040f7220 */ /* 0x000fe20000400000 */
[----:B0-----:R-:W-:Y:S01]  /*16090*/  IMAD.WIDE.U32 R4, R13, R20, R226 ;  /* 0x000000140d047225 */ /* 0x001fe200078e00e2 */
[----:B------:R-:W-:-:S04]  /*160a0*/  ISETP.GT.AND P3, PT, R0, RZ, P1 ;  /* 0x000000ff0000720c */ /* 0x000fc80000f64270 */
[----:B------:R-:W-:Y:S02]  /*160b0*/  IADD3 R13, R14, R5, RZ ;  /* 0x000000050e0d7210 */ /* 0x000fe40007ffe0ff */
[----:B------:R-:W-:Y:S01]  /*160c0*/  IADD3 R5, P4, R220, R4, RZ ;  /* 0x00000004dc057210 */ /* 0x000fe20007f9e0ff */
[----:B--2---:R-:W-:-:S05]  /*160d0*/  FFMA R15, R224, R2, R15 ;  /* 0x00000002e00f7223 */ /* 0x004fca000000000f */
[----:B------:R-:W-:Y:S01]  /*160e0*/  F2FP.F16.F32.PACK_AB R14, RZ, R15 ;  /* 0x0000000fff0e723e */ /* 0x000fe200000000ff */
[----:B------:R-:W-:Y:S01]  /*160f0*/  IMAD.X R15, R13, 0x1, R217, P4 ;  /* 0x000000010d0f7824 */ /* 0x000fe200020e06d9 */
[C---:B------:R-:W-:Y:S02]  /*16100*/  LEA R224, P4, R5.reuse, R18, 0x1 ;  /* 0x0000001205e07211 */ /* 0x040fe400078808ff */
[----:B------:R-:W-:Y:S02]  /*16110*/  PRMT R223, R14, 0x7610, R223 ;  /* 0x000076100edf7816 */ /* 0x000fe400000000df */
[----:B------:R-:W-:Y:S02]  /*16120*/  IADD3 R14, P5, R22, R4, RZ ;  /* 0x00000004160e7210 */ /* 0x000fe40007fbe0ff */
[----:B------:R-:W-:Y:S01]  /*16130*/  LEA.HI.X R225, R5, R19, R15, 0x1, P4 ;  /* 0x0000001305e17211 */ /* 0x000fe200020f0c0f */
[----:B------:R0:W-:Y:S01]  /*16140*/  @P2 STG.E.U16 desc[UR44][R10.64+0x2], R223 ;  /* 0x000002df0a002986 */ /* 0x0001e2000c10152c */
[----:B------:R-:W-:-:S02]  /*16150*/  IADD3.X R15, R23, R13, RZ, P5, !PT ;  /* 0x0000000d170f7210 */ /* 0x000fc40002ffe4ff */
[----:B0-----:R-:W-:Y:S01]  /*16160*/  PRMT R223, R12, 0x7610, R223 ;  /* 0x000076100cdf7816 */ /* 0x001fe200000000df */
[----:B------:R-:W-:Y:S06]  /*16170*/  @!P3 BRA `(.L_x_225) ;  /* 0x000000000004b947 */ /* 0x000fec0003800000 */
[----:B------:R0:W5:Y:S02]  /*16180*/  LDG.E.LTC128B.U16 R223, desc[UR44][R224.64] ;  /* 0x0000002ce0df7981 */ /* 0x000164000c1e1520 */
.L_x_225:
[----:B------:R-:W-:Y:S05]  /*16190*/  BSYNC B1 ;  /* 0x0000000000017941 */ /* 0x000fea0003800000 */
.L_x_224:
[----:B------:R-:W2:Y:S01]  /*161a0*/  LDL.LU R5, [R1+0x8] ;  /* 0x0000080001057983 */ /* 0x000ea20000300800 */
[----:B-----5:R-:W-:Y:S01]  /*161b0*/  HADD2.F32 R4, -RZ, R223.H0_H0 ;  /* 0x200000dfff047230 */ /* 0x020fe20000004100 */
[----:B------:R-:W-:Y:S01]  /*161c0*/  IADD3 R12, P2, R10, R229, RZ ;  /* 0x000000e50a0c7210 */ /* 0x000fe20007f5e0ff */
[----:B------:R-:W-:Y:S01]  /*161d0*/  IMAD.WIDE.U32 R14, R218, UR42, R14 ;  /* 0x0000002ada0e7c25 */ /* 0x000fe2000f8e000e */
[----:B------:R-:W-:Y:S03]  /*161e0*/  BSSY B1, `(.L_x_226) ;  /* 0x000000c000017945 */ /* 0x000fe60003800000 */
[----:B------:R-:W-:Y:S01]  /*161f0*/  FMUL R4, R4, R16 ;  /* 0x0000001004047220 */ /* 0x000fe20000400000 */
[----:B------:R-:W-:-:S03]  /*16200*/  IMAD.IADD R13, R219, 0x1, R15 ;  /* 0x00000001db0d7824 */ /* 0x000fc600078e020f */
[----:B--2---:R-:W-:Y:S01]  /*16210*/  FFMA R5, R5, R2, R4 ;  /* 0x0000000205057223 */ /* 0x004fe20000000004 */
[----:B------:R-:W-:-:S04]  /*16220*/  LEA R4, P4, R14, R18, 0x1 ;  /* 0x000000120e047211 */ /* 0x000fc800078808ff */
[----:B------:R-:W-:Y:S02]  /*16230*/  F2FP.F16.F32.PACK_AB R15, RZ, R5 ;  /* 0x00000005ff0f723e */ /* 0x000fe400000000ff */
[----:B------:R-:W-:Y:S02]  /*16240*/  LEA.HI.X R5, R14, R19, R13, 0x1, P4 ;  /* 0x000000130e057211 */ /* 0x000fe400020f0c0d */
[----:B------:R-:W-:Y:S02]  /*16250*/  IADD3.X R13, R11, R228, RZ, P2, !PT ;  /* 0x000000e40b0d7210 */ /* 0x000fe400017fe4ff */
[----:B------:R-:W-:-:S03]  /*16260*/  ISETP.GT.AND P4, PT, R0, 0x1, P1 ;  /* 0x000000010000780c */ /* 0x000fc60000f84270 */
[----:B------:R2:W-:Y:S10]  /*16270*/  @P3 STG.E.U16 desc[UR44][R12.64], R15 ;  /* 0x0000000f0c003986 */ /* 0x0005f4000c10152c */
[----:B------:R-:W-:Y:S05]  /*16280*/  @!P4 BRA `(.L_x_227) ;  /* 0x000000000004c947 */ /* 0x000fea0003800000 */
[----:B------:R3:W5:Y:S02]  /*16290*/  LDG.E.LTC128B.U16 R223, desc[UR44][R4.64+0x2] ;  /* 0x0000022c04df7981 */ /* 0x000764000c1e1520 */
.L_x_227:
[----:B------:R-:W-:Y:S05]  /*162a0*/  BSYNC B1 ;  /* 0x0000000000017941 */ /* 0x000fea0003800000 */
.L_x_226:
[----:B--2---:R-:W0:Y:S01]  /*162b0*/  LDL.LU R15, [R1+0xc] ;  /* 0x00000c00010f7983 */ /* 0x004e220000300800 */
[----:B-----5:R-:W-:Y:S01]  /*162c0*/  HADD2.F32 R14, -RZ, R223.H0_H0 ;  /* 0x200000dfff0e7230 */ /* 0x020fe20000004100 */
[----:B------:R-:W-:Y:S01]  /*162d0*/  ISETP.GT.AND P3, PT, R0, 0x8, P0 ;  /* 0x000000080000780c */ /* 0x000fe20000764270 */
[----:B------:R-:W-:Y:S03]  /*162e0*/  BSSY B1, `(.L_x_228) ;  /* 0x0000009000017945 */ /* 0x000fe60003800000 */
[----:B------:R-:W-:-:S04]  /*162f0*/  FMUL R14, R14, R16 ;  /* 0x000000100e0e7220 */ /* 0x000fc80000400000 */
[----:B0-----:R-:W-:Y:S01]  /*16300*/  FFMA R224, R15, R2, R14 ;  /* 0x000000020fe07223 */ /* 0x001fe2000000000e */
[----:B------:R-:W-:-:S04]  /*16310*/  IADD3 R14, P2, R229, R10, RZ ;  /* 0x0000000ae50e7210 */ /* 0x000fc80007f5e0ff */
[----:B------:R-:W-:Y:S01]  /*16320*/  F2FP.F16.F32.PACK_AB R224, RZ, R224 ;  /* 0x000000e0ffe0723e */ /* 0x000fe200000000ff */
[----:B------:R-:W-:-:S05]  /*16330*/  IMAD.X R15, R228, 0x1, R11, P2 ;  /* 0x00000001e40f7824 */ /* 0x000fca00010e060b */
[----:B------:R0:W-:Y:S01]  /*16340*/  @P4 STG.E.U16 desc[UR44][R14.64+0x2], R224 ;  /* 0x000002e00e004986 */ /* 0x0001e2000c10152c */
[----:B------:R-:W-:Y:S05]  /*16350*/  @!P3 BRA `(.L_x_229) ;  /* 0x000000000004b947 */ /* 0x000fea0003800000 */
[----:B------:R2:W5:Y:S02]  /*16360*/  LDG.E.LTC128B.U16 R223, desc[UR44][R6.64+0x10] ;  /* 0x0000102c06df7981 */ /* 0x000564000c1e1520 */
.L_x_229:
[----:B------:R-:W-:Y:S05]  /*16370*/  BSYNC B1 ;  /* 0x0000000000017941 */ /* 0x000fea0003800000 */
.L_x_228:
[----:B------:R-:W4:Y:S01]  /*16380*/  LDL.LU R225, [R1+0x10] ;  /* 0x0000100001e17983 */ /* 0x000f220000300800 */
[----:B0----5:R-:W-:Y:S01]  /*16390*/  HADD2.F32 R224, -RZ, R223.H0_H0 ;  /* 0x200000dfffe07230 */ /* 0x021fe20000004100 */
[----:B------:R-:W-:Y:S01]  /*163a0*/  ISETP.GT.AND P2, PT, R0, 0x9, P0 ;  /* 0x000000090000780c */ /* 0x000fe20000744270 */
[----:B------:R-:W-:Y:S03]  /*163b0*/  BSSY B1, `(.L_x_230) ;  /* 0x000000a000017945 */ /* 0x000fe60003800000 */
[----:B------:R-:W-:-:S04]  /*163c0*/  FMUL R224, R224, R16 ;  /* 0x00000010e0e07220 */ /* 0x000fc80000400000 */
[----:B----4-:R-:W-:Y:S01]  /*163d0*/  FFMA R224, R225, R2, R224 ;  /* 0x00000002e1e07223 */ /* 0x010fe200000000e0 */
[----:B------:R-:W-:-:S04]  /*163e0*/  @P3 IMAD.MOV.U32 R225, RZ, RZ, R11 ;  /* 0x000000ffffe13224 */ /* 0x000fc800078e000b */
[----:B------:R-:W-:-:S04]  /*163f0*/  F2FP.F16.F32.PACK_AB R224, RZ, R224 ;  /* 0x000000e0ffe0723e */ /* 0x000fc800000000ff */
[----:B------:R-:W-:Y:S02]  /*16400*/  PRMT R230, R224, 0x7610, R230 ;  /* 0x00007610e0e67816 */ /* 0x000fe400000000e6 */
[----:B------:R-:W-:-:S05]  /*16410*/  @P3 MOV R224, R10 ;  /* 0x0000000a00e03202 */ /* 0x000fca0000000f00 */
[----:B------:R0:W-:Y:S01]  /*16420*/  @P3 STG.E.U16 desc[UR44][R224.64+0x10], R230 ;  /* 0x000010e6e0003986 */ /* 0x0001e2000c10152c */
[----:B------:R-:W-:Y:S05]  /*16430*/  @!P2 BRA `(.L_x_231) ;  /* 0x000000000004a947 */ /* 0x000fea0003800000 */
[----:B------:R4:W5:Y:S02]  /*16440*/  LDG.E.LTC128B.U16 R223, desc[UR44][R6.64+0x12] ;  /* 0x0000122c06df7981 */ /* 0x000964000c1e1520 */
.L_x_231:
[----:B------:R-:W-:Y:S05]  /*16450*/  BSYNC B1 ;  /* 0x0000000000017941 */ /* 0x000fea0003800000 */
.L_x_230:
[----:B0-----:R-:W2:Y:S01]  /*16460*/  LDL.LU R225, [R1+0x14] ;  /* 0x0000140001e17983 */ /* 0x001ea20000300800 */
[----:B-----5:R-:W-:Y:S01]  /*16470*/  HADD2.F32 R224, -RZ, R223.H0_H0 ;  /* 0x200000dfffe07230 */ /* 0x020fe20000004100 */
        /* <DEDUP_REMOVED lines=8> */
.L_x_233:
[----:B------:R-:W-:Y:S05]  /*16500*/  BSYNC B1 ;  /* 0x0000000000017941 */ /* 0x000fea0003800000 */
.L_x_232:
[----:B------:R-:W3:Y:S01]  /*16510*/  LDL.LU R225, [R1+0x18] ;  /* 0x0000180001e17983 */ /* 0x000ee20000300800 */
[----:B0----5:R-:W-:Y:S01]  /*16520*/  HADD2.F32 R224, -RZ, R223.H0_H0 ;  /* 0x200000dfffe07230 */ /* 0x021fe20000004100 */
        /* <DEDUP_REMOVED lines=8> */
.L_x_235:
[----:B------:R-:W-:Y:S05]  /*165b0*/  BSYNC B1 ;  /* 0x0000000000017941 */ /* 0x000fea0003800000 */
.L_x_234:
[----:B------:R-:W2:Y:S01]  /*165c0*/  LDL.LU R225, [R1+0x1c] ;  /* 0x00001c0001e17983 */ /* 0x000ea20000300800 */
[----:B0----5:R-:W-:Y:S01]  /*165d0*/  HADD2.F32 R224, -RZ, R223.H0_H0 ;  /* 0x200000dfffe07230 */ /* 0x021fe20000004100 */
        /* <DEDUP_REMOVED lines=8> */
.L_x_237:
[----:B------:R-:W-:Y:S05]  /*16660*/  BSYNC B1 ;  /* 0x0000000000017941 */ /* 0x000fea0003800000 */
.L_x_236:
[----:B------:R-:W3:Y:S01]  /*16670*/  LDL.LU R225, [R1+0x20] ;  /* 0x0000200001e17983 */ /* 0x000ee20000300800 */
[----:B0----5:R-:W-:Y:S01]  /*16680*/  HADD2.F32 R224, -RZ, R223.H0_H0 ;  /* 0x200000dfffe07230 */ /* 0x021fe20000004100 */
[----:B------:R-:W-:Y:S01]  /*16690*/  ISETP.GT.AND P2, PT, R0, 0x11, P0 ;  /* 0x000000110000780c */ /* 0x000fe20000744270 */
[----:B------:R-:W-:Y:S03]  /*166a0*/  BSSY B1, `(.L_x_238) ;  /* 0x000000a000017945 */ /* 0x000fe60003800000 */
[----:B------:R-:W-:-:S04]  /*166b0*/  FMUL R224, R224, R16 ;  /* 0x00000010e0e07220 */ /* 0x000fc80000400000 */
[----:B---3--:R-:W-:Y:S01]  /*166c0*/  FFMA R224, R225, R2, R224 ;  /* 0x00000002e1e07223 */ /* 0x008fe200000000e0 */
[----:B------:R-:W-:-:S04]  /*166d0*/  @P3 IMAD.MOV.U32 R225, RZ, RZ, R11 ;  /* 0x000000ffffe13224 */ /* 0x000fc800078e000b */
[----:B------:R-:W-:-:S04]  /*166e0*/  F2FP.F16.F32.PACK_AB R224, RZ, R224 ;  /* 0x000000e0ffe0723e */ /* 0x000fc800000000ff */
[----:B------:R-:W-:Y:S02]  /*166f0*/  PRMT R230, R224, 0x7610, R230 ;  /* 0x00007610e0e67816 */ /* 0x000fe400000000e6 */
[----:B------:R-:W-:-:S05]  /*16700*/  @P3 MOV R224, R10 ;  /* 0x0000000a00e03202 */ /* 0x000fca0000000f00 */
[----:B------:R0:W-:Y:S01]  /*16710*/  @P3 STG.E.U16 desc[UR44][R224.64+0x20], R230 ;  /* 0x000020e6e0003986 */ /* 0x0001e2000c10152c */
[----:B------:R-:W-:Y:S05]  /*16720*/  @!P2 BRA `(.L_x_239) ;  /* 0x000000000004a947 */ /* 0x000fea0003800000 */
[----:B------:R3:W5:Y:S02]  /*16730*/  LDG.E.LTC128B.U16 R223, desc[UR44][R6.64+0x22] ;  /* 0x0000222c06df7981 */ /* 0x000764000c1e1520 */
.L_x_239:
[----:B------:R-:W-:Y:S05]  /*16740*/  BSYNC B1 ;  /* 0x0000000000017941 */ /* 0x000fea0003800000 */
.L_x_238:
        /* <DEDUP_REMOVED lines=10> */
.L_x_241:
[----:B------:R-:W-:Y:S05]  /*167f0*/  BSYNC B1 ;  /* 0x0000000000017941 */ /* 0x000fea0003800000 */
.L_x_240:
        /* <DEDUP_REMOVED lines=10> */
.L_x_243:
[----:B------:R-:W-:Y:S05]  /*168a0*/  BSYNC B1 ;  /* 0x0000000000017941 */ /* 0x000fea0003800000 */
.L_x_242:
        /* <DEDUP_REMOVED lines=10> */
.L_x_245:
[----:B------:R-:W-:Y:S05]  /*16950*/  BSYNC B1 ;  /* 0x0000000000017941 */ /* 0x000fea0003800000 */
.L_x_244:
        /* <DEDUP_REMOVED lines=13> */
.L_x_247:
[----:B------:R-:W-:Y:S05]  /*16a30*/  BSYNC B1 ;  /* 0x0000000000017941 */ /* 0x000fea0003800000 */
.L_x_246:
        /* <DEDUP_REMOVED lines=10> */
.L_x_249:
[----:B------:R-:W-:Y:S05]  /*16ae0*/  BSYNC B1 ;  /* 0x0000000000017941 */ /* 0x000fea0003800000 */
.L_x_248:
        /* <DEDUP_REMOVED lines=10> */
.L_x_251:
[----:B------:R-:W-:Y:S05]  /*16b90*/  BSYNC B1 ;  /* 0x0000000000017941 */ /* 0x000fea0003800000 */
.L_x_250:
        /* <DEDUP_REMOVED lines=10> */
.L_x_253:
[----:B------:R-:W-:Y:S05]  /*16c40*/  BSYNC B1 ;  /* 0x0000000000017941 */ /* 0x000fea0003800000 */
.L_x_252:
        /* <DEDUP_REMOVED lines=13> */
.L_x_255:
[----:B------:R-:W-:Y:S05]  /*16d20*/  BSYNC B1 ;  /* 0x0000000000017941 */ /* 0x000fea0003800000 */
.L_x_254:
        /* <DEDUP_REMOVED lines=10> */
.L_x_257:
[----:B------:R-:W-:Y:S05]  /*16dd0*/  BSYNC B1 ;  /* 0x0000000000017941 */ /* 0x000fea0003800000 */
.L_x_256:
        /* <DEDUP_REMOVED lines=10> */
.L_x_259:
[----:B------:R-:W-:Y:S05]  /*16e80*/  BSYNC B1 ;  /* 0x0000000000017941 */ /* 0x000fea0003800000 */
.L_x_258:
        /* <DEDUP_REMOVED lines=10> */
.L_x_261:
[----:B------:R-:W-:Y:S05]  /*16f30*/  BSYNC B1 ;  /* 0x0000000000017941 */ /* 0x000fea0003800000 */
.L_x_260:
        /* <DEDUP_REMOVED lines=13> */
.L_x_263:
[----:B------:R-:W-:Y:S05]  /*17010*/  BSYNC B1 ;  /* 0x0000000000017941 */ /* 0x000fea0003800000 */
.L_x_262:
        /* <DEDUP_REMOVED lines=10> */
.L_x_265:
[----:B------:R-:W-:Y:S05]  /*170c0*/  BSYNC B1 ;  /* 0x0000000000017941 */ /* 0x000fea0003800000 */
.L_x_264:
        /* <DEDUP_REMOVED lines=10> */
.L_x_267:
[----:B------:R-:W-:Y:S05]  /*17170*/  BSYNC B1 ;  /* 0x0000000000017941 */ /* 0x000fea0003800000 */
.L_x_266:
        /* <DEDUP_REMOVED lines=10> */
.L_x_269:
[----:B------:R-:W-:Y:S05]  /*17220*/  BSYNC B1 ;  /* 0x0000000000017941 */ /* 0x000fea0003800000 */
.L_x_268:
        /* <DEDUP_REMOVED lines=13> */
.L_x_271:
[----:B------:R-:W-:Y:S05]  /*17300*/  BSYNC B1 ;  /* 0x0000000000017941 */ /* 0x000fea0003800000 */
.L_x_270:
        /* <DEDUP_REMOVED lines=10> */
.L_x_273:
[----:B------:R-:W-:Y:S05]  /*173b0*/  BSYNC B1 ;  /* 0x0000000000017941 */ /* 0x000fea0003800000 */
.L_x_272:
        /* <DEDUP_REMOVED lines=10> */
.L_x_275:
[----:B------:R-:W-:Y:S05]  /*17460*/  BSYNC B1 ;  /* 0x0000000000017941 */ /* 0x000fea0003800000 */
.L_x_274:
        /* <DEDUP_REMOVED lines=10> */
.L_x_277:
[----:B------:R-:W-:Y:S05]  /*17510*/  BSYNC B1 ;  /* 0x0000000000017941 */ /* 0x000fea0003800000 */
.L_x_276:
        /* <DEDUP_REMOVED lines=13> */
.L_x_279:
[----:B------:R-:W-:Y:S05]  /*175f0*/  BSYNC B1 ;  /* 0x0000000000017941 */ /* 0x000fea0003800000 */
.L_x_278:
        /* <DEDUP_REMOVED lines=10> */
.L_x_281:
[----:B------:R-:W-:Y:S05]  /*176a0*/  BSYNC B1 ;  /* 0x0000000000017941 */ /* 0x000fea0003800000 */
.L_x_280:
        /* <DEDUP_REMOVED lines=10> */
.L_x_283:
[----:B------:R-:W-:Y:S05]  /*17750*/  BSYNC B1 ;  /* 0x0000000000017941 */ /* 0x000fea0003800000 */
.L_x_282:
        /* <DEDUP_REMOVED lines=10> */
.L_x_285:
[----:B------:R-:W-:Y:S05]  /*17800*/  BSYNC B1 ;  /* 0x0000000000017941 */ /* 0x000fea0003800000 */
.L_x_284:
        /* <DEDUP_REMOVED lines=13> */
.L_x_287:
[----:B------:R-:W-:Y:S05]  /*178e0*/  BSYNC B1 ;  /* 0x0000000000017941 */ /* 0x000fea0003800000 */
.L_x_286:
        /* <DEDUP_REMOVED lines=10> */
.L_x_289:
[----:B------:R-:W-:Y:S05]  /*17990*/  BSYNC B1 ;  /* 0x0000000000017941 */ /* 0x000fea0003800000 */
.L_x_288:
        /* <DEDUP_REMOVED lines=10> */
.L_x_291:
[----:B------:R-:W-:Y:S05]  /*17a40*/  BSYNC B1 ;  /* 0x0000000000017941 */ /* 0x000fea0003800000 */
.L_x_290:
        /* <DEDUP_REMOVED lines=10> */
.L_x_293:
[----:B------:R-:W-:Y:S05]  /*17af0*/  BSYNC B1 ;  /* 0x0000000000017941 */ /* 0x000fea0003800000 */
.L_x_292:
        /* <DEDUP_REMOVED lines=13> */
.L_x_295:
[----:B------:R-:W-:Y:S05]  /*17bd0*/  BSYNC B1 ;  /* 0x0000000000017941 */ /* 0x000fea0003800000 */
.L_x_294:
        /* <DEDUP_REMOVED lines=10> */
.L_x_297:
[----:B------:R-:W-:Y:S05]  /*17c80*/  BSYNC B1 ;  /* 0x0000000000017941 */ /* 0x000fea0003800000 */
.L_x_296:
        /* <DEDUP_REMOVED lines=10> */
.L_x_299:
[----:B------:R-:W-:Y:S05]  /*17d30*/  BSYNC B1 ;  /* 0x0000000000017941 */ /* 0x000fea0003800000 */
.L_x_298:
        /* <DEDUP_REMOVED lines=10> */
.L_x_301:
[----:B------:R-:W-:Y:S05]  /*17de0*/  BSYNC B1 ;  /* 0x0000000000017941 */ /* 0x000fea0003800000 */
.L_x_300:
        /* <DEDUP_REMOVED lines=13> */
.L_x_303:
[----:B------:R-:W-:Y:S05]  /*17ec0*/  BSYNC B1 ;  /* 0x0000000000017941 */ /* 0x000fea0003800000 */
.L_x_302:
        /* <DEDUP_REMOVED lines=10> */
.L_x_305:
[----:B------:R-:W-:Y:S05]  /*17f70*/  BSYNC B1 ;  /* 0x0000000000017941 */ /* 0x000fea0003800000 */
.L_x_304:
        /* <DEDUP_REMOVED lines=10> */
.L_x_307:
[----:B------:R-:W-:Y:S05]  /*18020*/  BSYNC B1 ;  /* 0x0000000000017941 */ /* 0x000fea0003800000 */
.L_x_306:
        /* <DEDUP_REMOVED lines=10> */
.L_x_309:
[----:B------:R-:W-:Y:S05]  /*180d0*/  BSYNC B1 ;  /* 0x0000000000017941 */ /* 0x000fea0003800000 */
.L_x_308:
        /* <DEDUP_REMOVED lines=13> */
.L_x_311:
[----:B------:R-:W-:Y:S05]  /*181b0*/  BSYNC B1 ;  /* 0x0000000000017941 */ /* 0x000fea0003800000 */
.L_x_310:
        /* <DEDUP_REMOVED lines=10> */
.L_x_313:
[----:B------:R-:W-:Y:S05]  /*18260*/  BSYNC B1 ;  /* 0x0000000000017941 */ /* 0x000fea0003800000 */
.L_x_312:
        /* <DEDUP_REMOVED lines=10> */
.L_x_315:
[----:B------:R-:W-:Y:S05]  /*18310*/  BSYNC B1 ;  /* 0x0000000000017941 */ /* 0x000fea0003800000 */
.L_x_314:
        /* <DEDUP_REMOVED lines=10> */
.L_x_317:
[----:B------:R-:W-:Y:S05]  /*183c0*/  BSYNC B1 ;  /* 0x0000000000017941 */ /* 0x000fea0003800000 */
.L_x_316:
        /* <DEDUP_REMOVED lines=13> */
.L_x_319:
[----:B------:R-:W-:Y:S05]  /*184a0*/  BSYNC B1 ;  /* 0x0000000000017941 */ /* 0x000fea0003800000 */
.L_x_318:
        /* <DEDUP_REMOVED lines=10> */
.L_x_321:
[----:B------:R-:W-:Y:S05]  /*18550*/  BSYNC B1 ;  /* 0x0000000000017941 */ /* 0x000fea0003800000 */
.L_x_320:
        /* <DEDUP_REMOVED lines=10> */
.L_x_323:
[----:B------:R-:W-:Y:S05]  /*18600*/  BSYNC B1 ;  /* 0x0000000000017941 */ /* 0x000fea0003800000 */
.L_x_322:
        /* <DEDUP_REMOVED lines=10> */
.L_x_325:
[----:B------:R-:W-:Y:S05]  /*186b0*/  BSYNC B1 ;  /* 0x0000000000017941 */ /* 0x000fea0003800000 */
.L_x_324:
        /* <DEDUP_REMOVED lines=13> */
.L_x_327:
[----:B------:R-:W-:Y:S05]  /*18790*/  BSYNC B1 ;  /* 0x0000000000017941 */ /* 0x000fea0003800000 */
.L_x_326:
        /* <DEDUP_REMOVED lines=10> */
.L_x_329:
[----:B------:R-:W-:Y:S05]  /*18840*/  BSYNC B1 ;  /* 0x0000000000017941 */ /* 0x000fea0003800000 */
.L_x_328:
        /* <DEDUP_REMOVED lines=10> */
.L_x_331:
[----:B------:R-:W-:Y:S05]  /*188f0*/  BSYNC B1 ;  /* 0x0000000000017941 */ /* 0x000fea0003800000 */
.L_x_330:
        /* <DEDUP_REMOVED lines=10> */
.L_x_333:
[----:B------:R-:W-:Y:S05]  /*189a0*/  BSYNC B1 ;  /* 0x0000000000017941 */ /* 0x000fea0003800000 */
.L_x_332:
        /* <DEDUP_REMOVED lines=13> */
.L_x_335:
[----:B------:R-:W-:Y:S05]  /*18a80*/  BSYNC B1 ;  /* 0x0000000000017941 */ /* 0x000fea0003800000 */
.L_x_334:
        /* <DEDUP_REMOVED lines=10> */
.L_x_337:
[----:B------:R-:W-:Y:S05]  /*18b30*/  BSYNC B1 ;  /* 0x0000000000017941 */ /* 0x000fea0003800000 */
.L_x_336:
        /* <DEDUP_REMOVED lines=10> */
.L_x_339:
[----:B------:R-:W-:Y:S05]  /*18be0*/  BSYNC B1 ;  /* 0x0000000000017941 */ /* 0x000fea0003800000 */
.L_x_338:
        /* <DEDUP_REMOVED lines=10> */
.L_x_341:
[----:B------:R-:W-:Y:S05]  /*18c90*/  BSYNC B1 ;  /* 0x0000000000017941 */ /* 0x000fea0003800000 */
.L_x_340:
        /* <DEDUP_REMOVED lines=13> */
.L_x_343:
[----:B------:R-:W-:Y:S05]  /*18d70*/  BSYNC B1 ;  /* 0x0000000000017941 */ /* 0x000fea0003800000 */
.L_x_342:
        /* <DEDUP_REMOVED lines=10> */
.L_x_345:
[----:B------:R-:W-:Y:S05]  /*18e20*/  BSYNC B1 ;  /* 0x0000000000017941 */ /* 0x000fea0003800000 */
.L_x_344:
        /* <DEDUP_REMOVED lines=10> */
.L_x_347:
[----:B------:R-:W-:Y:S05]  /*18ed0*/  BSYNC B1 ;  /* 0x0000000000017941 */ /* 0x000fea0003800000 */
.L_x_346:
        /* <DEDUP_REMOVED lines=10> */
.L_x_349:
[----:B------:R-:W-:Y:S05]  /*18f80*/  BSYNC B1 ;  /* 0x0000000000017941 */ /* 0x000fea0003800000 */
.L_x_348:
        /* <DEDUP_REMOVED lines=13> */
.L_x_351:
[----:B------:R-:W-:Y:S05]  /*19060*/  BSYNC B1 ;  /* 0x0000000000017941 */ /* 0x000fea0003800000 */
.L_x_350:
        /* <DEDUP_REMOVED lines=10> */
.L_x_353:
[----:B------:R-:W-:Y:S05]  /*19110*/  BSYNC B1 ;  /* 0x0000000000017941 */ /* 0x000fea0003800000 */
.L_x_352:
        /* <DEDUP_REMOVED lines=10> */
.L_x_355:
[----:B------:R-:W-:Y:S05]  /*191c0*/  BSYNC B1 ;  /* 0x0000000000017941 */ /* 0x000fea0003800000 */
.L_x_354:
        /* <DEDUP_REMOVED lines=10> */
.L_x_357:
[----:B------:R-:W-:Y:S05]  /*19270*/  BSYNC B1 ;  /* 0x0000000000017941 */ /* 0x000fea0003800000 */
.L_x_356:
        /* <DEDUP_REMOVED lines=13> */
.L_x_359:
[----:B------:R-:W-:Y:S05]  /*19350*/  BSYNC B1 ;  /* 0x0000000000017941 */ /* 0x000fea0003800000 */
.L_x_358:
        /* <DEDUP_REMOVED lines=10> */
.L_x_361:
[----:B------:R-:W-:Y:S05]  /*19400*/  BSYNC B1 ;  /* 0x0000000000017941 */ /* 0x000fea0003800000 */
.L_x_360:
        /* <DEDUP_REMOVED lines=10> */
.L_x_363:
[----:B------:R-:W-:Y:S05]  /*194b0*/  BSYNC B1 ;  /* 0x0000000000017941 */ /* 0x000fea0003800000 */
.L_x_362:
        /* <DEDUP_REMOVED lines=10> */
.L_x_365:
[----:B------:R-:W-:Y:S05]  /*19560*/  BSYNC B1 ;  /* 0x0000000000017941 */ /* 0x000fea0003800000 */
.L_x_364:
        /* <DEDUP_REMOVED lines=13> */
.L_x_367:
[----:B------:R-:W-:Y:S05]  /*19640*/  BSYNC B1 ;  /* 0x0000000000017941 */ /* 0x000fea0003800000 */
.L_x_366:
        /* <DEDUP_REMOVED lines=10> */
.L_x_369:
[----:B------:R-:W-:Y:S05]  /*196f0*/  BSYNC B1 ;  /* 0x0000000000017941 */ /* 0x000fea0003800000 */
.L_x_368:
        /* <DEDUP_REMOVED lines=10> */
.L_x_371:
[----:B------:R-:W-:Y:S05]  /*197a0*/  BSYNC B1 ;  /* 0x0000000000017941 */ /* 0x000fea0003800000 */
.L_x_370:
        /* <DEDUP_REMOVED lines=10> */
.L_x_373:
[----:B------:R-:W-:Y:S05]  /*19850*/  BSYNC B1 ;  /* 0x0000000000017941 */ /* 0x000fea0003800000 */
.L_x_372:
        /* <DEDUP_REMOVED lines=13> */
.L_x_375:
[----:B------:R-:W-:Y:S05]  /*19930*/  BSYNC B1 ;  /* 0x0000000000017941 */ /* 0x000fea0003800000 */
.L_x_374:
        /* <DEDUP_REMOVED lines=10> */
.L_x_377:
[----:B------:R-:W-:Y:S05]  /*199e0*/  BSYNC B1 ;  /* 0x0000000000017941 */ /* 0x000fea0003800000 */
.L_x_376:
        /* <DEDUP_REMOVED lines=10> */
.L_x_379:
[----:B------:R-:W-:Y:S05]  /*19a90*/  BSYNC B1 ;  /* 0x0000000000017941 */ /* 0x000fea0003800000 */
.L_x_378:
        /* <DEDUP_REMOVED lines=10> */
.L_x_381:
[----:B------:R-:W-:Y:S05]  /*19b40*/  BSYNC B1 ;  /* 0x0000000000017941 */ /* 0x000fea0003800000 */
.L_x_380:
        /* <DEDUP_REMOVED lines=13> */
.L_x_383:
[----:B------:R-:W-:Y:S05]  /*19c20*/  BSYNC B1 ;  /* 0x0000000000017941 */ /* 0x000fea0003800000 */
.L_x_382:
        /* <DEDUP_REMOVED lines=10> */
.L_x_385:
[----:B------:R-:W-:Y:S05]  /*19cd0*/  BSYNC B1 ;  /* 0x0000000000017941 */ /* 0x000fea0003800000 */
.L_x_384:
        /* <DEDUP_REMOVED lines=10> */
.L_x_387:
[----:B------:R-:W-:Y:S05]  /*19d80*/  BSYNC B1 ;  /* 0x0000000000017941 */ /* 0x000fea0003800000 */
.L_x_386:
        /* <DEDUP_REMOVED lines=10> */
.L_x_389:
[----:B------:R-:W-:Y:S05]  /*19e30*/  BSYNC B1 ;  /* 0x0000000000017941 */ /* 0x000fea0003800000 */
.L_x_388:
        /* <DEDUP_REMOVED lines=13> */
.L_x_391:
[----:B------:R-:W-:Y:S05]  /*19f10*/  BSYNC B1 ;  /* 0x0000000000017941 */ /* 0x000fea0003800000 */
.L_x_390:
        /* <DEDUP_REMOVED lines=10> */
.L_x_393:
[----:B------:R-:W-:Y:S05]  /*19fc0*/  BSYNC B1 ;  /* 0x0000000000017941 */ /* 0x000fea0003800000 */
.L_x_392:
        /* <DEDUP_REMOVED lines=10> */
.L_x_395:
[----:B------:R-:W-:Y:S05]  /*1a070*/  BSYNC B1 ;  /* 0x0000000000017941 */ /* 0x000fea0003800000 */
.L_x_394:
        /* <DEDUP_REMOVED lines=10> */
.L_x_397:
[----:B------:R-:W-:Y:S05]  /*1a120*/  BSYNC B1 ;  /* 0x0000000000017941 */ /* 0x000fea0003800000 */
.L_x_396:
        /* <DEDUP_REMOVED lines=13> */
.L_x_399:
[----:B------:R-:W-:Y:S05]  /*1a200*/  BSYNC B1 ;  /* 0x0000000000017941 */ /* 0x000fea0003800000 */
.L_x_398:
        /* <DEDUP_REMOVED lines=10> */
.L_x_401:
[----:B------:R-:W-:Y:S05]  /*1a2b0*/  BSYNC B1 ;  /* 0x0000000000017941 */ /* 0x000fea0003800000 */
.L_x_400:
        /* <DEDUP_REMOVED lines=10> */
.L_x_403:
[----:B------:R-:W-:Y:S05]  /*1a360*/  BSYNC B1 ;  /* 0x0000000000017941 */ /* 0x000fea0003800000 */
.L_x_402:
        /* <DEDUP_REMOVED lines=10> */
.L_x_405:
[----:B------:R-:W-:Y:S05]  /*1a410*/  BSYNC B1 ;  /* 0x0000000000017941 */ /* 0x000fea0003800000 */
.L_x_404:
[----:B------:R-:W3:Y:S01]  /*1a420*/  LDL.LU R225, [R1+0x170] ;  /* 0x0001700001e17983 */ /* 0x000ee20000300800 */
[----:B0----5:R-:W-:Y:S01]  /*1a430*/  HADD2.F32 R224, -RZ, R223.H0_H0 ;  /* 0x200000dfffe07230 */ /* 0x021fe20000004100 */
[----:B------:R-:W-:Y:S01]  /*1a440*/  ISETP.GT.AND P0, PT, R0, 0xb9, P0 ;  /* 0x000000b90000780c */ /* 0x000fe20000704270 */
[----:B------:R-:W-:Y:S03]  /*1a450*/  BSSY B1, `(.L_x_406) ;  /* 0x0000009000017945 */ /* 0x000fe60003800000 */
[----:B------:R-:W-:-:S04]  /*1a460*/  FMUL R224, R224, R16 ;  /* 0x00000010e0e07220 */ /* 0x000fc80000400000 */
[----:B---3--:R-:W-:Y:S01]  /*1a470*/  FFMA R224, R225, R2, R224 ;  /* 0x00000002e1e07223 */ /* 0x008fe200000000e0 */
[----:B------:R-:W-:-:S04]  /*1a480*/  @P3 IMAD.MOV.U32 R225, RZ, RZ, R11 ;  /* 0x000000ffffe13224 */ /* 0x000fc800078e000b */
[----:B------:R-:W-:Y:S02]  /*1a490*/  F2FP.F16.F32.PACK_AB R230, RZ, R224 ;  /* 0x000000e0ffe6723e */ /* 0x000fe400000000ff */
[----:B------:R-:W-:-:S05]  /*1a4a0*/  @P3 MOV R224, R10 ;  /* 0x0000000a00e03202 */ /* 0x000fca0000000f00 */
[----:B------:R0:W-:Y:S01]  /*1a4b0*/  @P3 STG.E.U16 desc[UR44][R224.64+0x170], R230 ;  /* 0x000170e6e0003986 */ /* 0x0001e2000c10152c */
[----:B------:R-:W-:Y:S05]  /*1a4c0*/  @!P0 BRA `(.L_x_407) ;  /* 0x0000000000048947 */ /* 0x000fea0003800000 */
[----:B------:R3:W5:Y:S02]  /*1a4d0*/  LDG.E.LTC128B.U16 R223, desc[UR44][R6.64+0x172] ;  /* 0x0001722c06df7981 */ /* 0x000764000c1e1520 */
.L_x_407:
[----:B------:R-:W-:Y:S05]  /*1a4e0*/  BSYNC B1 ;  /* 0x0000000000017941 */ /* 0x000fea0003800000 */
.L_x_406:
[----:B-1234-:R-:W2:Y:S01]  /*1a4f0*/  LDL.LU R6, [R1+0x174] ;  /* 0x0001740001067983 */ /* 0x01eea20000300800 */
        /* <DEDUP_REMOVED lines=9> */
.L_x_409:
[----:B------:R-:W-:Y:S05]  /*1a590*/  BSYNC B1 ;  /* 0x0000000000017941 */ /* 0x000fea0003800000 */
.L_x_408:
[----:B------:R-:W3:Y:S01]  /*1a5a0*/  LDL.LU R6, [R1+0x178] ;  /* 0x0001780001067983 */ /* 0x000ee20000300800 */
[----:B-1---5:R-:W-:Y:S01]  /*1a5b0*/  HADD2.F32 R7, -RZ, R223.H0_H0 ;  /* 0x200000dfff077230 */ /* 0x022fe20000004100 */
[----:B------:R-:W-:Y:S01]  /*1a5c0*/  ISETP.GT.AND P1, PT, R0, 0xb9, P1 ;  /* 0x000000b90000780c */ /* 0x000fe20000f24270 */
[----:B------:R-:W-:Y:S03]  /*1a5d0*/  BSSY B1, `(.L_x_410) ;  /* 0x000000a000017945 */ /* 0x000fe60003800000 */
[----:B------:R-:W-:-:S04]  /*1a5e0*/  FMUL R7, R7, R16 ;  /* 0x0000001007077220 */ /* 0x000fc80000400000 */
[----:B---3--:R-:W-:Y:S01]  /*1a5f0*/  FFMA R7, R6, R2, R7 ;  /* 0x0000000206077223 */ /* 0x008fe20000000007 */
[----:B------:R-:W-:-:S04]  /*1a600*/  IADD3 R6, P0, R222, 0x100, RZ ;  /* 0x00000100de067810 */ /* 0x000fc80007f1e0ff */
[----:B------:R-:W-:-:S04]  /*1a610*/  F2FP.F16.F32.PACK_AB R7, RZ, R7 ;  /* 0x00000007ff07723e */ /* 0x000fc800000000ff */
[----:B------:R-:W-:Y:S02]  /*1a620*/  PRMT R10, R7, 0x7610, R10 ;  /* 0x00007610070a7816 */ /* 0x000fe4000000000a */
[----:B------:R-:W-:-:S03]  /*1a630*/  IADD3.X R7, RZ, UR7, RZ, P0, !PT ;  /* 0x00000007ff077c10 */ /* 0x000fc600087fe4ff */
[----:B------:R1:W-:Y:S01]  /*1a640*/  @P2 STG.E.U16 desc[UR44][R12.64+0x170], R10 ;  /* 0x0001700a0c002986 */ /* 0x0003e2000c10152c */
[----:B------:R-:W-:Y:S05]  /*1a650*/  @!P1 BRA `(.L_x_411) ;  /* 0x0000000000049947 */ /* 0x000fea0003800000 */
[----:B------:R3:W5:Y:S02]  /*1a660*/  LDG.E.LTC128B.U16 R223, desc[UR44][R4.64+0x172] ;  /* 0x0001722c04df7981 */ /* 0x000764000c1e1520 */
.L_x_411:
[----:B------:R-:W-:Y:S05]  /*1a670*/  BSYNC B1 ;  /* 0x0000000000017941 */ /* 0x000fea0003800000 */
.L_x_410:
[----:B-1----:R-:W4:Y:S01]  /*1a680*/  LDL.LU R10, [R1+0x17c] ;  /* 0x00017c00010a7983 */ /* 0x002f220000300800 */
[----:B--23-5:R-:W-:Y:S01]  /*1a690*/  HADD2.F32 R5, -RZ, R223.H0_H0 ;  /* 0x200000dfff057230 */ /* 0x02cfe20000004100 */
[----:B------:R-:W-:Y:S01]  /*1a6a0*/  ISETP.GT.AND P0, PT, R3, 0x100, PT ;  /* 0x000001000300780c */ /* 0x000fe20003f04270 */
[----:B------:R-:W-:-:S03]  /*1a6b0*/  IMAD R7, R7, R20, RZ ;  /* 0x0000001407077224 */ /* 0x000fc600078e02ff */
[----:B------:R-:W-:Y:S01]  /*1a6c0*/  FMUL R11, R5, R16 ;  /* 0x00000010050b7220 */ /* 0x000fe20000400000 */
[----:B------:R-:W-:Y:S01]  /*1a6d0*/  IMAD R7, R6, R21, R7 ;  /* 0x0000001506077224 */ /* 0x000fe200078e0207 */
[----:B------:R-:W-:Y:S01]  /*1a6e0*/  ISETP.GT.AND P4, PT, R0, RZ, P0 ;  /* 0x000000ff0000720c */ /* 0x000fe20000784270 */
[----:B------:R-:W-:-:S04]  /*1a6f0*/  IMAD.WIDE.U32 R4, R6, R20, R216 ;  /* 0x0000001406047225 */ /* 0x000fc800078e00d8 */
[----:B------:R-:W-:Y:S02]  /*1a700*/  IMAD.IADD R5, R5, 0x1, R7 ;  /* 0x0000000105057824 */ /* 0x000fe400078e0207 */
[----:B----4-:R-:W-:Y:S01]  /*1a710*/  FFMA R11, R10, R2, R11 ;  /* 0x000000020a0b7223 */ /* 0x010fe2000000000b */
[----:B------:R-:W-:-:S04]  /*1a720*/  LEA R10, P2, R4, R18, 0x1 ;  /* 0x00000012040a7211 */ /* 0x000fc800078408ff */
[----:B------:R-:W-:Y:S02]  /*1a730*/  F2FP.F16.F32.PACK_AB R12, RZ, R11 ;  /* 0x0000000bff0c723e */ /* 0x000fe400000000ff */
[----:B------:R-:W-:Y:S02]  /*1a740*/  LEA.HI.X R11, R4, R19, R5, 0x1, P2 ;  /* 0x00000013040b7211 */ /* 0x000fe400010f0c05 */
[----:B------:R-:W-:-:S05]  /*1a750*/  PRMT R13, R12, 0x7610, R13 ;  /* 0x000076100c0d7816 */ /* 0x000fca000000000d */
[----:B------:R1:W-:Y:S04]  /*1a760*/  @P1 STG.E.U16 desc[UR44][R14.64+0x172], R13 ;  /* 0x0001720d0e001986 */ /* 0x0003e8000c10152c */
[----:B------:R2:W0:Y:S01]  /*1a770*/  @P4 LDG.E.LTC128B.U16 R223, desc[UR44][R10.64] ;  /* 0x0000002c0adf4981 */ /* 0x000422000c1e1520 */
[----:B------:R-:W-:Y:S01]  /*1a780*/  IMAD.WIDE.U32 R4, R6, R20, R22 ;  /* 0x0000001406047225 */ /* 0x000fe200078e0016 */
[----:B------:R-:W-:Y:S01]  /*1a790*/  USHF.L.U64.HI UR4, UR8, 0x9, UR9 ;  /* 0x0000000908047899 */ /* 0x000fe20008010209 */
[----:B------:R-:W-:Y:S01]  /*1a7a0*/  ISETP.GT.AND P2, PT, R0, 0x1, P0 ;  /* 0x000000010000780c */ /* 0x000fe20000744270 */
[----:B------:R-:W-:Y:S01]  /*1a7b0*/  BSSY B1, `(.L_x_412) ;  /* 0x0000010000017945 */ /* 0x000fe20003800000 */
[----:B------:R-:W-:Y:S01]  /*1a7c0*/  IMAD.U32 R231, RZ, RZ, UR8 ;  /* 0x00000008ffe77e24 */ /* 0x000fe2000f8e00ff */
[----:B------:R-:W-:-:S03]  /*1a7d0*/  IADD3 R5, R7, R5, RZ ;  /* 0x0000000507057210 */ /* 0x000fc60007ffe0ff */
[----:B-1----:R-:W-:Y:S01]  /*1a7e0*/  IMAD.WIDE.U32 R12, R218, UR42, R4 ;  /* 0x0000002ada0c7c25 */ /* 0x002fe2000f8e0004 */
[----:B------:R-:W-:-:S04]  /*1a7f0*/  LEA R4, P1, R231, R8, 0x9 ;  /* 0x00000008e7047211 */ /* 0x000fc800078248ff */
[----:B------:R-:W-:Y:S02]  /*1a800*/  IADD3 R5, R219, R13, RZ ;  /* 0x0000000ddb057210 */ /* 0x000fe40007ffe0ff */
[----:B--2---:R-:W-:-:S04]  /*1a810*/  LEA R10, P3, R12, R18, 0x1 ;  /* 0x000000120c0a7211 */ /* 0x004fc800078608ff */
[----:B------:R-:W-:Y:S02]  /*1a820*/  LEA.HI.X R11, R12, R19, R5, 0x1, P3 ;  /* 0x000000130c0b7211 */ /* 0x000fe400018f0c05 */
[----:B------:R-:W-:Y:S01]  /*1a830*/  IADD3.X R5, R9, UR4, RZ, P1, !PT ;  /* 0x0000000409057c10 */ /* 0x000fe20008ffe4ff */
[----:B0-----:R-:W-:-:S05]  /*1a840*/  HADD2.F32 R225, -RZ, R223.H0_H0 ;  /* 0x200000dfffe17230 */ /* 0x001fca0000004100 */
[----:B------:R-:W-:-:S04]  /*1a850*/  FMUL R225, R225, R16 ;  /* 0x00000010e1e17220 */ /* 0x000fc80000400000 */
[----:B------:R-:W-:-:S05]  /*1a860*/  FFMA R225, R120, R2, R225 ;  /* 0x0000000278e17223 */ /* 0x000fca00000000e1 */
[----:B------:R-:W-:-:S05]  /*1a870*/  F2FP.F16.F32.PACK_AB R225, RZ, R225 ;  /* 0x000000e1ffe1723e */ /* 0x000fca00000000ff */
[----:B------:R0:W-:Y:S01]  /*1a880*/  @P4 STG.E.U16 desc[UR44][R4.64], R225 ;  /* 0x000000e104004986 */ /* 0x0001e2000c10152c */
[----:B------:R-:W-:Y:S05]  /*1a890*/  @!P2 BRA `(.L_x_413) ;  /* 0x000000000004a947 */ /* 0x000fea0003800000 */
[----:B------:R1:W5:Y:S02]  /*1a8a0*/  LDG.E.LTC128B.U16 R223, desc[UR44][R10.64+0x2] ;  /* 0x0000022c0adf7981 */ /* 0x000364000c1e1520 */
.L_x_413:
[----:B------:R-:W-:Y:S05]  /*1a8b0*/  BSYNC B1 ;  /* 0x0000000000017941 */ /* 0x000fea0003800000 */
.L_x_412:
[----:B-----5:R-:W-:Y:S01]  /*1a8c0*/  HADD2.F32 R13, -RZ, R223.H0_H0 ;  /* 0x200000dfff0d7230 */ /* 0x020fe20000004100 */
[----:B------:R-:W-:Y:S01]  /*1a8d0*/  ISETP.GT.AND P1, PT, R3, 0x108, PT ;  /* 0x000001080300780c */ /* 0x000fe20003f24270 */
[----:B------:R-:W-:Y:S01]  /*1a8e0*/  IMAD.WIDE.U32 R14, R6, R20, R226 ;  /* 0x00000014060e7225 */ /* 0x000fe200078e00e2 */
[----:B------:R-:W-:Y:S03]  /*1a8f0*/  BSSY B1, `(.L_x_414) ;  /* 0x000000f000017945 */ /* 0x000fe60003800000 */
[----:B------:R-:W-:Y:S01]  /*1a900*/  FMUL R12, R13, R16 ;  /* 0x000000100d0c7220 */ /* 0x000fe20000400000 */
[----:B------:R-:W-:Y:S01]  /*1a910*/  ISETP.GT.AND P3, PT, R0, RZ, P1 ;  /* 0x000000ff0000720c */ /* 0x000fe20000f64270 */
[----:B------:R-:W-:Y:S01]  /*1a920*/  IMAD.IADD R15, R7, 0x1, R15 ;  /* 0x00000001070f7824 */ /* 0x000fe200078e020f */
[----:B------:R-:W-:Y:S01]  /*1a930*/  IADD3 R7, P4, R220, R14, RZ ;  /* 0x0000000edc077210 */ /* 0x000fe20007f9e0ff */
[----:B------:R-:W-:Y:S01]  /*1a940*/  FFMA R12, R121, R2, R12 ;  /* 0x00000002790c7223 */ /* 0x000fe2000000000c */
[----:B------:R-:W-:-:S04]  /*1a950*/  IADD3 R14, P5, R22, R14, RZ ;  /* 0x0000000e160e7210 */ /* 0x000fc80007fbe0ff */
[----:B------:R-:W-:Y:S02]  /*1a960*/  F2FP.F16.F32.PACK_AB R13, RZ, R12 ;  /* 0x0000000cff0d723e */ /* 0x000fe400000000ff */
[----:B------:R-:W-:Y:S01]  /*1a970*/  IADD3.X R12, R15, R217, RZ, P4, !PT ;  /* 0x000000d90f0c7210 */ /* 0x000fe200027fe4ff */
[----:B------:R-:W-:Y:S01]  /*1a980*/  IMAD.X R15, R23, 0x1, R15, P5 ;  /* 0x00000001170f7824 */ /* 0x000fe200028e060f */
[C---:B------:R-:W-:Y:S01]  /*1a990*/  LEA R6, P4, R7.reuse, R18, 0x1 ;  /* 0x0000001207067211 */ /* 0x040fe200078808ff */
[----:B------:R2:W-:Y:S03]  /*1a9a0*/  @P2 STG.E.U16 desc[UR44][R4.64+0x2], R13 ;  /* 0x0000020d04002986 */ /* 0x0005e6000c10152c */
[----:B------:R-:W-:Y:S01]  /*1a9b0*/  LEA.HI.X R7, R7, R19, R12, 0x1, P4 ;  /* 0x0000001307077211 */ /* 0x000fe200020f0c0c */
[----:B------:R-:W-:Y:S08]  /*1a9c0*/  @!P3 BRA `(.L_x_415) ;  /* 0x000000000004b947 */ /* 0x000ff00003800000 */
[----:B------:R3:W5:Y:S02]  /*1a9d0*/  LDG.E.LTC128B.U16 R223, desc[UR44][R6.64] ;  /* 0x0000002c06df7981 */ /* 0x000764000c1e1520 */
.L_x_415:
[----:B------:R-:W-:Y:S05]  /*1a9e0*/  BSYNC B1 ;  /* 0x0000000000017941 */ /* 0x000fea0003800000 */
.L_x_414:
[----:B---3-5:R-:W-:Y:S01]  /*1a9f0*/  HADD2.F32 R7, -RZ, R223.H0_H0 ;  /* 0x200000dfff077230 */ /* 0x028fe20000004100 */
[----:B------:R-:W-:Y:S01]  /*1aa00*/  IADD3 R12, P2, R4, R229, RZ ;  /* 0x000000e5040c7210 */ /* 0x000fe20007f5e0ff */
[----:B------:R-:W-:Y:S01]  /*1aa10*/  IMAD.WIDE.U32 R14, R218, UR42, R14 ;  /* 0x0000002ada0e7c25 */ /* 0x000fe2000f8e000e */
[----:B------:R-:W-:Y:S03]  /*1aa20*/  BSSY B1, `(.L_x_416) ;  /* 0x000000c000017945 */ /* 0x000fe60003800000 */
[----:B------:R-:W-:Y:S01]  /*1aa30*/  FMUL R7, R7, R16 ;  /* 0x0000001007077220 */ /* 0x000fe20000400000 */
[----:B--2---:R-:W-:-:S03]  /*1aa40*/  IADD3 R13, R219, R15, RZ ;  /* 0x0000000fdb0d7210 */ /* 0x004fc60007ffe0ff */
[----:B------:R-:W-:Y:S01]  /*1aa50*/  FFMA R7, R122, R2, R7 ;  /* 0x000000027a077223 */ /* 0x000fe20000000007 */
[----:B------:R-:W-:-:S04]  /*1aa60*/  LEA R6, P4, R14, R18, 0x1 ;  /* 0x000000120e067211 */ /* 0x000fc800078808ff */
[----:B------:R-:W-:Y:S02]  /*1aa70*/  F2FP.F16.F32.PACK_AB R15, RZ, R7 ;  /* 0x00000007ff0f723e */ /* 0x000fe400000000ff */
[----:B------:R-:W-:Y:S01]  /*1aa80*/  LEA.HI.X R7, R14, R19, R13, 0x1, P4 ;  /* 0x000000130e077211 */ /* 0x000fe200020f0c0d */
[----:B------:R-:W-:Y:S01]  /*1aa90*/  IMAD.X R13, R5, 0x1, R228, P2 ;  /* 0x00000001050d7824 */ /* 0x000fe200010e06e4 */
[----:B------:R-:W-:-:S04]  /*1aaa0*/  ISETP.GT.AND P4, PT, R0, 0x1, P1 ;  /* 0x000000010000780c */ /* 0x000fc80000f84270 */
[----:B------:R2:W-:Y:S09]  /*1aab0*/  @P3 STG.E.U16 desc[UR44][R12.64], R15 ;  /* 0x0000000f0c003986 */ /* 0x0005f2000c10152c */
[----:B------:R-:W-:Y:S05]  /*1aac0*/  @!P4 BRA `(.L_x_417) ;  /* 0x000000000004c947 */ /* 0x000fea0003800000 */
[----:B------:R3:W5:Y:S02]  /*1aad0*/  LDG.E.LTC128B.U16 R223, desc[UR44][R6.64+0x2] ;  /* 0x0000022c06df7981 */ /* 0x000764000c1e1520 */
.L_x_417:
[----:B------:R-:W-:Y:S05]  /*1aae0*/  BSYNC B1 ;  /* 0x0000000000017941 */ /* 0x000fea0003800000 */
.L_x_416:
[----:B--2--5:R-:W-:Y:S01]  /*1aaf0*/  HADD2.F32 R15, -RZ, R223.H0_H0 ;  /* 0x200000dfff0f7230 */ /* 0x024fe20000004100 */
[----:B------:R-:W-:Y:S01]  /*1ab00*/  ISETP.GT.AND P3, PT, R0, 0x8, P0 ;  /* 0x000000080000780c */ /* 0x000fe20000764270 */
[----:B------:R-:W-:Y:S03]  /*1ab10*/  BSSY B1, `(.L_x_418) ;  /* 0x0000009000017945 */ /* 0x000fe60003800000 */
[----:B------:R-:W-:-:S04]  /*1ab20*/  FMUL R14, R15, R16 ;  /* 0x000000100f0e7220 */ /* 0x000fc80000400000 */
[----:B------:R-:W-:Y:S01]  /*1ab30*/  FFMA R123, R123, R2, R14 ;  /* 0x000000027b7b7223 */ /* 0x000fe2000000000e */
[----:B------:R-:W-:-:S04]  /*1ab40*/  IADD3 R14, P2, R229, R4, RZ ;  /* 0x00000004e50e7210 */ /* 0x000fc80007f5e0ff */
[----:B------:R-:W-:Y:S02]  /*1ab50*/  F2FP.F16.F32.PACK_AB R123, RZ, R123 ;  /* 0x0000007bff7b723e */ /* 0x000fe400000000ff */
[----:B------:R-:W-:-:S05]  /*1ab60*/  IADD3.X R15, R228, R5, RZ, P2, !PT ;  /* 0x00000005e40f7210 */ /* 0x000fca00017fe4ff */
[----:B------:R2:W-:Y:S01]  /*1ab70*/  @P4 STG.E.U16 desc[UR44][R14.64+0x2], R123 ;  /* 0x0000027b0e004986 */ /* 0x0005e2000c10152c */
[----:B------:R-:W-:Y:S05]  /*1ab80*/  @!P3 BRA `(.L_x_419) ;  /* 0x000000000004b947 */ /* 0x000fea0003800000 */
[----:B------:R4:W5:Y:S02]  /*1ab90*/  LDG.E.LTC128B.U16 R223, desc[UR44][R10.64+0x10] ;  /* 0x0000102c0adf7981 */ /* 0x000964000c1e1520 */
.L_x_419:
[----:B------:R-:W-:Y:S05]  /*1aba0*/  BSYNC B1 ;  /* 0x0000000000017941 */ /* 0x000fea0003800000 */
.L_x_418:
[----:B-----5:R-:W-:Y:S01]  /*1abb0*/  HADD2.F32 R121, -RZ, R223.H0_H0 ;  /* 0x200000dfff797230 */ /* 0x020fe20000004100 */
[----:B------:R-:W-:Y:S01]  /*1abc0*/  ISETP.GT.AND P2, PT, R0, 0x9, P0 ;  /* 0x000000090000780c */ /* 0x000fe20000744270 */
[----:B------:R-:W-:Y:S01]  /*1abd0*/  @P3 IMAD.MOV.U32 R120, RZ, RZ, R4 ;  /* 0x000000ffff783224 */ /* 0x000fe200078e0004 */
[----:B------:R-:W-:Y:S02]  /*1abe0*/  BSSY B1, `(.L_x_420) ;  /* 0x0000009000017945 */ /* 0x000fe40003800000 */
[----:B------:R-:W-:-:S04]  /*1abf0*/  FMUL R121, R121, R16 ;  /* 0x0000001079797220 */ /* 0x000fc80000400000 */
[----:B------:R-:W-:-:S05]  /*1ac00*/  FFMA R121, R124, R2, R121 ;  /* 0x000000027c797223 */ /* 0x000fca0000000079 */
[----:B------:R-:W-:-:S04]  /*1ac10*/  F2FP.F16.F32.PACK_AB R121, RZ, R121 ;  /* 0x00000079ff79723e */ /* 0x000fc800000000ff */
[----:B------:R-:W-:Y:S02]  /*1ac20*/  PRMT R122, R121, 0x7610, R122 ;  /* 0x00007610797a7816 */ /* 0x000fe4000000007a */
[----:B------:R-:W-:-:S05]  /*1ac30*/  @P3 MOV R121, R5 ;  /* 0x0000000500793202 */ /* 0x000fca0000000f00 */
[----:B------:R0:W-:Y:S01]  /*1ac40*/  @P3 STG.E.U16 desc[UR44][R120.64+0x10], R122 ;  /* 0x0000107a78003986 */ /* 0x0001e2000c10152c */
[----:B------:R-:W-:Y:S05]  /*1ac50*/  @!P2 BRA `(.L_x_421) ;  /* 0x000000000004a947 */ /* 0x000fea0003800000 */
[----:B------:R0:W5:Y:S02]  /*1ac60*/  LDG.E.LTC128B.U16 R223, desc[UR44][R10.64+0x12] ;  /* 0x0000122c0adf7981 */ /* 0x000164000c1e1520 */
.L_x_421:
[----:B------:R-:W-:Y:S05]  /*1ac70*/  BSYNC B1 ;  /* 0x0000000000017941 */ /* 0x000fea0003800000 */
.L_x_420:
[----:B0----5:R-:W-:Y:S01]  /*1ac80*/  HADD2.F32 R121, -RZ, R223.H0_H0 ;  /* 0x200000dfff797230 */ /* 0x021fe20000004100 */
[----:B------:R-:W-:Y:S01]  /*1ac90*/  ISETP.GT.AND P3, PT, R0, 0x8, P1 ;  /* 0x000000080000780c */ /* 0x000fe20000f64270 */
[----:B------:R-:W-:Y:S03]  /*1aca0*/  BSSY B1, `(.L_x_422) ;  /* 0x0000007000017945 */ /* 0x000fe60003800000 */
[----:B------:R-:W-:-:S04]  /*1acb0*/  FMUL R120, R121, R16 ;  /* 0x0000001079787220 */ /* 0x000fc80000400000 */
[----:B------:R-:W-:-:S05]  /*1acc0*/  FFMA R120, R125, R2, R120 ;  /* 0x000000027d787223 */ /* 0x000fca0000000078 */
[----:B------:R-:W-:-:S05]  /*1acd0*/  F2FP.F16.F32.PACK_AB R120, RZ, R120 ;  /* 0x00000078ff78723e */ /* 0x000fca00000000ff */
[----:B------:R0:W-:Y:S01]  /*1ace0*/  @P2 STG.E.U16 desc[UR44][R4.64+0x12], R120 ;  /* 0x0000127804002986 */ /* 0x0001e2000c10152c */
[----:B------:R-:W-:Y:S05]  /*1acf0*/  @!P3 BRA `(.L_x_423) ;  /* 0x000000000004b947 */ /* 0x000fea0003800000 */
[----:B------:R0:W5:Y:S02]  /*1ad00*/  LDG.E.LTC128B.U16 R223, desc[UR44][R6.64+0x10] ;  /* 0x0000102c06df7981 */ /* 0x000164000c1e1520 */
.L_x_423:
[----:B------:R-:W-:Y:S05]  /*1ad10*/  BSYNC B1 ;  /* 0x0000000000017941 */ /* 0x000fea0003800000 */
.L_x_422:
[----:B-----5:R-:W-:Y:S01]  /*1ad20*/  HADD2.F32 R121, -RZ, R223.H0_H0 ;  /* 0x200000dfff797230 */ /* 0x020fe20000004100 */
        /* <DEDUP_REMOVED lines=8> */
.L_x_425:
[----:B------:R-:W-:Y:S05]  /*1adb0*/  BSYNC B1 ;  /* 0x0000000000017941 */ /* 0x000fea0003800000 */
.L_x_424:
        /* <DEDUP_REMOVED lines=9> */
.L_x_427:
[----:B------:R-:W-:Y:S05]  /*1ae50*/  BSYNC B1 ;  /* 0x0000000000017941 */ /* 0x000fea0003800000 */
.L_x_426:
[----:B-----5:R-:W-:Y:S01]  /*1ae60*/  HADD2.F32 R121, -RZ, R223.H0_H0 ;  /* 0x200000dfff797230 */ /* 0x020fe20000004100 */
[----:B------:R-:W-:Y:S01]  /*1ae70*/  ISETP.GT.AND P2, PT, R0, 0x11, P0 ;  /* 0x000000110000780c */ /* 0x000fe20000744270 */
[----:B0-----:R-:W-:Y:S01]  /*1ae80*/  @P3 IMAD.MOV.U32 R120, RZ, RZ, R4 ;  /* 0x000000ffff783224 */ /* 0x001fe200078e0004 */
        /* <DEDUP_REMOVED lines=9> */
.L_x_429:
[----:B------:R-:W-:Y:S05]  /*1af20*/  BSYNC B1 ;  /* 0x0000000000017941 */ /* 0x000fea0003800000 */
.L_x_428:
        /* <DEDUP_REMOVED lines=9> */
.L_x_431:
[----:B------:R-:W-:Y:S05]  /*1afc0*/  BSYNC B1 ;  /* 0x0000000000017941 */ /* 0x000fea0003800000 */
.L_x_430:
        /* <DEDUP_REMOVED lines=9> */
.L_x_433:
[----:B------:R-:W-:Y:S05]  /*1b060*/  BSYNC B1 ;  /* 0x0000000000017941 */ /* 0x000fea0003800000 */
.L_x_432:
        /* <DEDUP_REMOVED lines=9> */
.L_x_435:
[----:B------:R-:W-:Y:S05]  /*1b100*/  BSYNC B1 ;  /* 0x0000000000017941 */ /* 0x000fea0003800000 */
.L_x_434:
        /* <DEDUP_REMOVED lines=12> */
.L_x_437:
[----:B------:R-:W-:Y:S05]  /*1b1d0*/  BSYNC B1 ;  /* 0x0000000000017941 */ /* 0x000fea0003800000 */
.L_x_436:
        /* <DEDUP_REMOVED lines=9> */
.L_x_439:
[----:B------:R-:W-:Y:S05]  /*1b270*/  BSYNC B1 ;  /* 0x0000000000017941 */ /* 0x000fea0003800000 */
.L_x_438:
        /* <DEDUP_REMOVED lines=9> */
.L_x_441:
[----:B------:R-:W-:Y:S05]  /*1b310*/  BSYNC B1 ;  /* 0x0000000000017941 */ /* 0x000fea0003800000 */
.L_x_440:
        /* <DEDUP_REMOVED lines=9> */
.L_x_443:
[----:B------:R-:W-:Y:S05]  /*1b3b0*/  BSYNC B1 ;  /* 0x0000000000017941 */ /* 0x000fea0003800000 */
.L_x_442:
        /* <DEDUP_REMOVED lines=12> */
.L_x_445:
[----:B------:R-:W-:Y:S05]  /*1b480*/  BSYNC B1 ;  /* 0x0000000000017941 */ /* 0x000fea0003800000 */
.L_x_444:
        /* <DEDUP_REMOVED lines=9> */
.L_x_447:
[----:B------:R-:W-:Y:S05]  /*1b520*/  BSYNC B1 ;  /* 0x0000000000017941 */ /* 0x000fea0003800000 */
.L_x_446:
        /* <DEDUP_REMOVED lines=9> */
.L_x_449:
[----:B------:R-:W-:Y:S05]  /*1b5c0*/  BSYNC B1 ;  /* 0x0000000000017941 */ /* 0x000fea0003800000 */
.L_x_448:
        /* <DEDUP_REMOVED lines=9> */
.L_x_451:
[----:B------:R-:W-:Y:S05]  /*1b660*/  BSYNC B1 ;  /* 0x0000000000017941 */ /* 0x000fea0003800000 */
.L_x_450:
        /* <DEDUP_REMOVED lines=12> */
.L_x_453:
[----:B------:R-:W-:Y:S05]  /*1b730*/  BSYNC B1 ;  /* 0x0000000000017941 */ /* 0x000fea0003800000 */
.L_x_452:
        /* <DEDUP_REMOVED lines=9> */
.L_x_455:
[----:B------:R-:W-:Y:S05]  /*1b7d0*/  BSYNC B1 ;  /* 0x0000000000017941 */ /* 0x000fea0003800000 */
.L_x_454:
        /* <DEDUP_REMOVED lines=9> */
.L_x_457:
[----:B------:R-:W-:Y:S05]  /*1b870*/  BSYNC B1 ;  /* 0x0000000000017941 */ /* 0x000fea0003800000 */
.L_x_456:
        /* <DEDUP_REMOVED lines=9> */
.L_x_459:
[----:B------:R-:W-:Y:S05]  /*1b910*/  BSYNC B1 ;  /* 0x0000000000017941 */ /* 0x000fea0003800000 */
.L_x_458:
        /* <DEDUP_REMOVED lines=12> */
.L_x_461:
[----:B------:R-:W-:Y:S05]  /*1b9e0*/  BSYNC B1 ;  /* 0x0000000000017941 */ /* 0x000fea0003800000 */
.L_x_460:
        /* <DEDUP_REMOVED lines=9> */
.L_x_463:
[----:B------:R-:W-:Y:S05]  /*1ba80*/  BSYNC B1 ;  /* 0x0000000000017941 */ /* 0x000fea0003800000 */
.L_x_462:
        /* <DEDUP_REMOVED lines=9> */
.L_x_465:
[----:B------:R-:W-:Y:S05]  /*1bb20*/  BSYNC B1 ;  /* 0x0000000000017941 */ /* 0x000fea0003800000 */
.L_x_464:
        /* <DEDUP_REMOVED lines=9> */
.L_x_467:
[----:B------:R-:W-:Y:S05]  /*1bbc0*/  BSYNC B1 ;  /* 0x0000000000017941 */ /* 0x000fea0003800000 */
.L_x_466:
        /* <DEDUP_REMOVED lines=12> */
.L_x_469:
[----:B------:R-:W-:Y:S05]  /*1bc90*/  BSYNC B1 ;  /* 0x0000000000017941 */ /* 0x000fea0003800000 */
.L_x_468:
        /* <DEDUP_REMOVED lines=9> */
.L_x_471:
[----:B------:R-:W-:Y:S05]  /*1bd30*/  BSYNC B1 ;  /* 0x0000000000017941 */ /* 0x000fea0003800000 */
.L_x_470:
        /* <DEDUP_REMOVED lines=9> */
.L_x_473:
[----:B------:R-:W-:Y:S05]  /*1bdd0*/  BSYNC B1 ;  /* 0x0000000000017941 */ /* 0x000fea0003800000 */
.L_x_472:
        /* <DEDUP_REMOVED lines=9> */
.L_x_475:
[----:B------:R-:W-:Y:S05]  /*1be70*/  BSYNC B1 ;  /* 0x0000000000017941 */ /* 0x000fea0003800000 */
.L_x_474:
        /* <DEDUP_REMOVED lines=12> */
.L_x_477:
[----:B------:R-:W-:Y:S05]  /*1bf40*/  BSYNC B1 ;  /* 0x0000000000017941 */ /* 0x000fea0003800000 */
.L_x_476:
        /* <DEDUP_REMOVED lines=9> */
.L_x_479:
[----:B------:R-:W-:Y:S05]  /*1bfe0*/  BSYNC B1 ;  /* 0x0000000000017941 */ /* 0x000fea0003800000 */
.L_x_478:
        /* <DEDUP_REMOVED lines=9> */
.L_x_481:
[----:B------:R-:W-:Y:S05]  /*1c080*/  BSYNC B1 ;  /* 0x0000000000017941 */ /* 0x000fea0003800000 */
.L_x_480:
        /* <DEDUP_REMOVED lines=9> */
.L_x_483:
[----:B------:R-:W-:Y:S05]  /*1c120*/  BSYNC B1 ;  /* 0x0000000000017941 */ /* 0x000fea0003800000 */
.L_x_482:
        /* <DEDUP_REMOVED lines=12> */
.L_x_485:
[----:B------:R-:W-:Y:S05]  /*1c1f0*/  BSYNC B1 ;  /* 0x0000000000017941 */ /* 0x000fea0003800000 */
.L_x_484:
        /* <DEDUP_REMOVED lines=9> */
.L_x_487:
[----:B------:R-:W-:Y:S05]  /*1c290*/  BSYNC B1 ;  /* 0x0000000000017941 */ /* 0x000fea0003800000 */
.L_x_486:
        /* <DEDUP_REMOVED lines=9> */
.L_x_489:
[----:B------:R-:W-:Y:S05]  /*1c330*/  BSYNC B1 ;  /* 0x0000000000017941 */ /* 0x000fea0003800000 */
.L_x_488:
        /* <DEDUP_REMOVED lines=9> */
.L_x_491:
[----:B------:R-:W-:Y:S05]  /*1c3d0*/  BSYNC B1 ;  /* 0x0000000000017941 */ /* 0x000fea0003800000 */
.L_x_490:
        /* <DEDUP_REMOVED lines=12> */
.L_x_493:
[----:B------:R-:W-:Y:S05]  /*1c4a0*/  BSYNC B1 ;  /* 0x0000000000017941 */ /* 0x000fea0003800000 */
.L_x_492:
        /* <DEDUP_REMOVED lines=9> */
.L_x_495:
[----:B------:R-:W-:Y:S05]  /*1c540*/  BSYNC B1 ;  /* 0x0000000000017941 */ /* 0x000fea0003800000 */
.L_x_494:
        /* <DEDUP_REMOVED lines=9> */
.L_x_497:
[----:B------:R-:W-:Y:S05]  /*1c5e0*/  BSYNC B1 ;  /* 0x0000000000017941 */ /* 0x000fea0003800000 */
.L_x_496:
        /* <DEDUP_REMOVED lines=9> */
.L_x_499:
[----:B------:R-:W-:Y:S05]  /*1c680*/  BSYNC B1 ;  /* 0x0000000000017941 */ /* 0x000fea0003800000 */
.L_x_498:
        /* <DEDUP_REMOVED lines=12> */
.L_x_501:
[----:B------:R-:W-:Y:S05]  /*1c750*/  BSYNC B1 ;  /* 0x0000000000017941 */ /* 0x000fea0003800000 */
.L_x_500:
        /* <DEDUP_REMOVED lines=9> */
.L_x_503:
[----:B------:R-:W-:Y:S05]  /*1c7f0*/  BSYNC B1 ;  /* 0x0000000000017941 */ /* 0x000fea0003800000 */
.L_x_502:
        /* <DEDUP_REMOVED lines=9> */
.L_x_505:
[----:B------:R-:W-:Y:S05]  /*1c890*/  BSYNC B1 ;  /* 0x0000000000017941 */ /* 0x000fea0003800000 */
.L_x_504:
        /* <DEDUP_REMOVED lines=9> */
.L_x_507:
[----:B------:R-:W-:Y:S05]  /*1c930*/  BSYNC B1 ;  /* 0x0000000000017941 */ /* 0x000fea0003800000 */
.L_x_506:
        /* <DEDUP_REMOVED lines=12> */
.L_x_509:
[----:B------:R-:W-:Y:S05]  /*1ca00*/  BSYNC B1 ;  /* 0x0000000000017941 */ /* 0x000fea0003800000 */
.L_x_508:
        /* <DEDUP_REMOVED lines=9> */
.L_x_511:
[----:B------:R-:W-:Y:S05]  /*1caa0*/  BSYNC B1 ;  /* 0x0000000000017941 */ /* 0x000fea0003800000 */
.L_x_510:
        /* <DEDUP_REMOVED lines=9> */
.L_x_513:
[----:B------:R-:W-:Y:S05]  /*1cb40*/  BSYNC B1 ;  /* 0x0000000000017941 */ /* 0x000fea0003800000 */
.L_x_512:
        /* <DEDUP_REMOVED lines=9> */
.L_x_515:
[----:B------:R-:W-:Y:S05]  /*1cbe0*/  BSYNC B1 ;  /* 0x0000000000017941 */ /* 0x000fea0003800000 */
.L_x_514:
        /* <DEDUP_REMOVED lines=12> */
.L_x_517:
[----:B------:R-:W-:Y:S05]  /*1ccb0*/  BSYNC B1 ;  /* 0x0000000000017941 */ /* 0x000fea0003800000 */
.L_x_516:
        /* <DEDUP_REMOVED lines=9> */
.L_x_519:
[----:B------:R-:W-:Y:S05]  /*1cd50*/  BSYNC B1 ;  /* 0x0000000000017941 */ /* 0x000fea0003800000 */
.L_x_518:
        /* <DEDUP_REMOVED lines=9> */
.L_x_521:
[----:B------:R-:W-:Y:S05]  /*1cdf0*/  BSYNC B1 ;  /* 0x0000000000017941 */ /* 0x000fea0003800000 */
.L_x_520:
        /* <DEDUP_REMOVED lines=9> */
.L_x_523:
[----:B------:R-:W-:Y:S05]  /*1ce90*/  BSYNC B1 ;  /* 0x0000000000017941 */ /* 0x000fea0003800000 */
.L_x_522:
        /* <DEDUP_REMOVED lines=12> */
.L_x_525:
[----:B------:R-:W-:Y:S05]  /*1cf60*/  BSYNC B1 ;  /* 0x0000000000017941 */ /* 0x000fea0003800000 */
.L_x_524:
        /* <DEDUP_REMOVED lines=9> */
.L_x_527:
[----:B------:R-:W-:Y:S05]  /*1d000*/  BSYNC B1 ;  /* 0x0000000000017941 */ /* 0x000fea0003800000 */
.L_x_526:
        /* <DEDUP_REMOVED lines=9> */
.L_x_529:
[----:B------:R-:W-:Y:S05]  /*1d0a0*/  BSYNC B1 ;  /* 0x0000000000017941 */ /* 0x000fea0003800000 */
.L_x_528:
        /* <DEDUP_REMOVED lines=9> */
.L_x_531:
[----:B------:R-:W-:Y:S05]  /*1d140*/  BSYNC B1 ;  /* 0x0000000000017941 */ /* 0x000fea0003800000 */
.L_x_530:
        /* <DEDUP_REMOVED lines=12> */
.L_x_533:
[----:B------:R-:W-:Y:S05]  /*1d210*/  BSYNC B1 ;  /* 0x0000000000017941 */ /* 0x000fea0003800000 */
.L_x_532:
        /* <DEDUP_REMOVED lines=9> */
.L_x_535:
[----:B------:R-:W-:Y:S05]  /*1d2b0*/  BSYNC B1 ;  /* 0x0000000000017941 */ /* 0x000fea0003800000 */
.L_x_534:
        /* <DEDUP_REMOVED lines=9> */
.L_x_537:
[----:B------:R-:W-:Y:S05]  /*1d350*/  BSYNC B1 ;  /* 0x0000000000017941 */ /* 0x000fea0003800000 */
.L_x_536:
        /* <DEDUP_REMOVED lines=9> */
.L_x_539:
[----:B------:R-:W-:Y:S05]  /*1d3f0*/  BSYNC B1 ;  /* 0x0000000000017941 */ /* 0x000fea0003800000 */
.L_x_538:
        /* <DEDUP_REMOVED lines=12> */
.L_x_541:
[----:B------:R-:W-:Y:S05]  /*1d4c0*/  BSYNC B1 ;  /* 0x0000000000017941 */ /* 0x000fea0003800000 */
.L_x_540:
        /* <DEDUP_REMOVED lines=9> */
.L_x_543:
[----:B------:R-:W-:Y:S05]  /*1d560*/  BSYNC B1 ;  /* 0x0000000000017941 */ /* 0x000fea0003800000 */
.L_x_542:
        /* <DEDUP_REMOVED lines=9> */
.L_x_545:
[----:B------:R-:W-:Y:S05]  /*1d600*/  BSYNC B1 ;  /* 0x0000000000017941 */ /* 0x000fea0003800000 */
.L_x_544:
        /* <DEDUP_REMOVED lines=9> */
.L_x_547:
[----:B------:R-:W-:Y:S05]  /*1d6a0*/  BSYNC B1 ;  /* 0x0000000000017941 */ /* 0x000fea0003800000 */
.L_x_546:
        /* <DEDUP_REMOVED lines=12> */
.L_x_549:
[----:B------:R-:W-:Y:S05]  /*1d770*/  BSYNC B1 ;  /* 0x0000000000017941 */ /* 0x000fea0003800000 */
.L_x_548:
        /* <DEDUP_REMOVED lines=9> */
.L_x_551:
[----:B------:R-:W-:Y:S05]  /*1d810*/  BSYNC B1 ;  /* 0x0000000000017941 */ /* 0x000fea0003800000 */
.L_x_550:
        /* <DEDUP_REMOVED lines=9> */
.L_x_553:
[----:B------:R-:W-:Y:S05]  /*1d8b0*/  BSYNC B1 ;  /* 0x0000000000017941 */ /* 0x000fea0003800000 */
.L_x_552:
        /* <DEDUP_REMOVED lines=9> */
.L_x_555:
[----:B------:R-:W-:Y:S05]  /*1d950*/  BSYNC B1 ;  /* 0x0000000000017941 */ /* 0x000fea0003800000 */
.L_x_554:
        /* <DEDUP_REMOVED lines=12> */
.L_x_557:
[----:B------:R-:W-:Y:S05]  /*1da20*/  BSYNC B1 ;  /* 0x0000000000017941 */ /* 0x000fea0003800000 */
.L_x_556:
        /* <DEDUP_REMOVED lines=9> */
.L_x_559:
[----:B------:R-:W-:Y:S05]  /*1dac0*/  BSYNC B1 ;  /* 0x0000000000017941 */ /* 0x000fea0003800000 */
.L_x_558:
        /* <DEDUP_REMOVED lines=9> */
.L_x_561:
[----:B------:R-:W-:Y:S05]  /*1db60*/  BSYNC B1 ;  /* 0x0000000000017941 */ /* 0x000fea0003800000 */
.L_x_560:
        /* <DEDUP_REMOVED lines=9> */
.L_x_563:
[----:B------:R-:W-:Y:S05]  /*1dc00*/  BSYNC B1 ;  /* 0x0000000000017941 */ /* 0x000fea0003800000 */
.L_x_562:
        /* <DEDUP_REMOVED lines=12> */
.L_x_565:
[----:B------:R-:W-:Y:S05]  /*1dcd0*/  BSYNC B1 ;  /* 0x0000000000017941 */ /* 0x000fea0003800000 */
.L_x_564:
        /* <DEDUP_REMOVED lines=9> */
.L_x_567:
[----:B------:R-:W-:Y:S05]  /*1dd70*/  BSYNC B1 ;  /* 0x0000000000017941 */ /* 0x000fea0003800000 */
.L_x_566:
        /* <DEDUP_REMOVED lines=9> */
.L_x_569:
[----:B------:R-:W-:Y:S05]  /*1de10*/  BSYNC B1 ;  /* 0x0000000000017941 */ /* 0x000fea0003800000 */
.L_x_568:
        /* <DEDUP_REMOVED lines=9> */
.L_x_571:
[----:B------:R-:W-:Y:S05]  /*1deb0*/  BSYNC B1 ;  /* 0x0000000000017941 */ /* 0x000fea0003800000 */
.L_x_570:
        /* <DEDUP_REMOVED lines=12> */
.L_x_573:
[----:B------:R-:W-:Y:S05]  /*1df80*/  BSYNC B1 ;  /* 0x0000000000017941 */ /* 0x000fea0003800000 */
.L_x_572:
        /* <DEDUP_REMOVED lines=9> */
.L_x_575:
[----:B------:R-:W-:Y:S05]  /*1e020*/  BSYNC B1 ;  /* 0x0000000000017941 */ /* 0x000fea0003800000 */
.L_x_574:
        /* <DEDUP_REMOVED lines=9> */
.L_x_577:
[----:B------:R-:W-:Y:S05]  /*1e0c0*/  BSYNC B1 ;  /* 0x0000000000017941 */ /* 0x000fea0003800000 */
.L_x_576:
        /* <DEDUP_REMOVED lines=9> */
.L_x_579:
[----:B------:R-:W-:Y:S05]  /*1e160*/  BSYNC B1 ;  /* 0x0000000000017941 */ /* 0x000fea0003800000 */
.L_x_578:
        /* <DEDUP_REMOVED lines=12> */
.L_x_581:
[----:B------:R-:W-:Y:S05]  /*1e230*/  BSYNC B1 ;  /* 0x0000000000017941 */ /* 0x000fea0003800000 */
.L_x_580:
        /* <DEDUP_REMOVED lines=9> */
.L_x_583:
[----:B------:R-:W-:Y:S05]  /*1e2d0*/  BSYNC B1 ;  /* 0x0000000000017941 */ /* 0x000fea0003800000 */
.L_x_582:
        /* <DEDUP_REMOVED lines=9> */
.L_x_585:
[----:B------:R-:W-:Y:S05]  /*1e370*/  BSYNC B1 ;  /* 0x0000000000017941 */ /* 0x000fea0003800000 */
.L_x_584:
        /* <DEDUP_REMOVED lines=9> */
.L_x_587:
[----:B------:R-:W-:Y:S05]  /*1e410*/  BSYNC B1 ;  /* 0x0000000000017941 */ /* 0x000fea0003800000 */
.L_x_586:
        /* <DEDUP_REMOVED lines=12> */
.L_x_589:
[----:B------:R-:W-:Y:S05]  /*1e4e0*/  BSYNC B1 ;  /* 0x0000000000017941 */ /* 0x000fea0003800000 */
.L_x_588:
        /* <DEDUP_REMOVED lines=9> */
.L_x_591:
[----:B------:R-:W-:Y:S05]  /*1e580*/  BSYNC B1 ;  /* 0x0000000000017941 */ /* 0x000fea0003800000 */
.L_x_590:
        /* <DEDUP_REMOVED lines=9> */
.L_x_593:
[----:B------:R-:W-:Y:S05]  /*1e620*/  BSYNC B1 ;  /* 0x0000000000017941 */ /* 0x000fea0003800000 */
.L_x_592:
        /* <DEDUP_REMOVED lines=9> */
.L_x_595:
[----:B------:R-:W-:Y:S05]  /*1e6c0*/  BSYNC B1 ;  /* 0x0000000000017941 */ /* 0x000fea0003800000 */
.L_x_594:
        /* <DEDUP_REMOVED lines=12> */
.L_x_597:
[----:B------:R-:W-:Y:S05]  /*1e790*/  BSYNC B1 ;  /* 0x0000000000017941 */ /* 0x000fea0003800000 */
.L_x_596:
[----:B01--45:R-:W-:Y:S01]  /*1e7a0*/  HADD2.F32 R11, -RZ, R223.H0_H0 ;  /* 0x200000dfff0b7230 */ /* 0x033fe20000004100 */
        /* <DEDUP_REMOVED lines=8> */
.L_x_599:
[----:B------:R-:W-:Y:S05]  /*1e830*/  BSYNC B1 ;  /* 0x0000000000017941 */ /* 0x000fea0003800000 */
.L_x_598:
[----:B0----5:R-:W-:Y:S01]  /*1e840*/  HADD2.F32 R5, -RZ, R223.H0_H0 ;  /* 0x200000dfff057230 */ /* 0x021fe20000004100 */
[----:B------:R-:W-:Y:S01]  /*1e850*/  ISETP.GT.AND P1, PT, R0, 0xb9, P1 ;  /* 0x000000b90000780c */ /* 0x000fe20000f24270 */
[----:B------:R-:W-:Y:S01]  /*1e860*/  BSSY B1, `(.L_x_600) ;  /* 0x0000009000017945 */ /* 0x000fe20003800000 */
[----:B------:R-:W-:Y:S02]  /*1e870*/  IADD3 R121, P0, R222, 0x180, RZ ;  /* 0x00000180de797810 */ /* 0x000fe40007f1e0ff */
[----:B------:R-:W-:-:S03]  /*1e880*/  FMUL R5, R5, R16 ;  /* 0x0000001005057220 */ /* 0x000fc60000400000 */
[----:B------:R-:W-:Y:S02]  /*1e890*/  IMAD.X R11, RZ, RZ, UR7, P0 ;  /* 0x00000007ff0b7e24 */ /* 0x000fe400080e06ff */
[----:B------:R-:W-:-:S05]  /*1e8a0*/  FFMA R5, R214, R2, R5 ;  /* 0x00000002d6057223 */ /* 0x000fca0000000005 */
[----:B------:R-:W-:-:S05]  /*1e8b0*/  F2FP.F16.F32.PACK_AB R5, RZ, R5 ;  /* 0x00000005ff05723e */ /* 0x000fca00000000ff */
[----:B------:R0:W-:Y:S01]  /*1e8c0*/  @P2 STG.E.U16 desc[UR44][R12.64+0x170], R5 ;  /* 0x000170050c002986 */ /* 0x0001e2000c10152c */
[----:B------:R-:W-:Y:S05]  /*1e8d0*/  @!P1 BRA `(.L_x_601) ;  /* 0x0000000000049947 */ /* 0x000fea0003800000 */
[----:B------:R4:W5:Y:S02]  /*1e8e0*/  LDG.E.LTC128B.U16 R223, desc[UR44][R6.64+0x172] ;  /* 0x0001722c06df7981 */ /* 0x000964000c1e1520 */
.L_x_601:
[----:B------:R-:W-:Y:S05]  /*1e8f0*/  BSYNC B1 ;  /* 0x0000000000017941 */ /* 0x000fea0003800000 */
.L_x_600:
[----:B0----5:R-:W-:Y:S01]  /*1e900*/  HADD2.F32 R5, -RZ, R223.H0_H0 ;  /* 0x200000dfff057230 */ /* 0x021fe20000004100 */
[----:B------:R-:W-:Y:S01]  /*1e910*/  ISETP.GT.AND P0, PT, R3, 0x180, PT ;  /* 0x000001800300780c */ /* 0x000fe20003f04270 */
[----:B------:R-:W-:-:S03]  /*1e920*/  IMAD R4, R11, R20, RZ ;  /* 0x000000140b047224 */ /* 0x000fc600078e02ff */
[----:B-1-34-:R-:W-:Y:S01]  /*1e930*/  FMUL R6, R5, R16 ;  /* 0x0000001005067220 */ /* 0x01afe20000400000 */
[C---:B------:R-:W-:Y:S01]  /*1e940*/  IMAD R21, R121.reuse, R21, R4 ;  /* 0x0000001579157224 */ /* 0x040fe200078e0204 */
[----:B------:R-:W-:Y:S01]  /*1e950*/  ISETP.GT.AND P4, PT, R0, RZ, P0 ;  /* 0x000000ff0000720c */ /* 0x000fe20000784270 */
[----:B------:R-:W-:-:S04]  /*1e960*/  IMAD.WIDE.U32 R4, R121, R20, R216 ;  /* 0x0000001479047225 */ /* 0x000fc800078e00d8 */
[----:B------:R-:W-:Y:S01]  /*1e970*/  FFMA R215, R215, R2, R6 ;  /* 0x00000002d7d77223 */ /* 0x000fe20000000006 */
[----:B------:R-:W-:Y:S02]  /*1e980*/  IADD3 R5, R5, R21, RZ ;  /* 0x0000001505057210 */ /* 0x000fe40007ffe0ff */
[C---:B------:R-:W-:Y:S02]  /*1e990*/  LEA R6, P2, R4.reuse, R18, 0x1 ;  /* 0x0000001204067211 */ /* 0x040fe400078408ff */
[----:B------:R-:W-:Y:S02]  /*1e9a0*/  F2FP.F16.F32.PACK_AB R215, RZ, R215 ;  /* 0x000000d7ffd7723e */ /* 0x000fe400000000ff */
[----:B------:R-:W-:-:S03]  /*1e9b0*/  LEA.HI.X R7, R4, R19, R5, 0x1, P2 ;  /* 0x0000001304077211 */ /* 0x000fc600010f0c05 */
[----:B------:R0:W-:Y:S04]  /*1e9c0*/  @P1 STG.E.U16 desc[UR44][R14.64+0x172], R215 ;  /* 0x000172d70e001986 */ /* 0x0001e8000c10152c */
[----:B------:R1:W3:Y:S01]  /*1e9d0*/  @P4 LDG.E.LTC128B.U16 R223, desc[UR44][R6.64] ;  /* 0x0000002c06df4981 */ /* 0x0002e2000c1e1520 */
[----:B------:R-:W-:Y:S01]  /*1e9e0*/  IMAD.WIDE.U32 R4, R121, R20, R22 ;  /* 0x0000001479047225 */ /* 0x000fe200078e0016 */
[----:B--2---:R-:W-:Y:S01]  /*1e9f0*/  MOV R123, UR8 ;  /* 0x00000008007b7c02 */ /* 0x004fe20008000f00 */
[----:B------:R-:W-:Y:S01]  /*1ea00*/  UIMAD UR4, UR9, 0x300, URZ ;  /* 0x00000300090478a4 */ /* 0x000fe2000f8e023f */
[----:B------:R-:W-:Y:S01]  /*1ea10*/  ISETP.GT.AND P3, PT, R0, 0x1, P0 ;  /* 0x000000010000780c */ /* 0x000fe20000764270 */
[----:B------:R-:W-:Y:S01]  /*1ea20*/  IMAD.IADD R5, R21, 0x1, R5 ;  /* 0x0000000115057824 */ /* 0x000fe200078e0205 */
[----:B------:R-:W-:Y:S01]  /*1ea30*/  BSSY B1, `(.L_x_602) ;  /* 0x0000011000017945 */ /* 0x000fe20003800000 */
[----:B------:R-:W-:Y:S01]  /*1ea40*/  IMAD.WIDE.U32 R10, R218, UR42, R4 ;  /* 0x0000002ada0a7c25 */ /* 0x000fe2000f8e0004 */
[----:B------:R-:W-:-:S03]  /*1ea50*/  MOV R5, R9 ;  /* 0x0000000900057202 */ /* 0x000fc60000000f00 */
[----:B------:R-:W-:Y:S01]  /*1ea60*/  IMAD.MOV.U32 R4, RZ, RZ, R8 ;  /* 0x000000ffff047224 */ /* 0x000fe200078e0008 */
[----:B-1----:R-:W-:Y:S01]  /*1ea70*/  LEA R6, P1, R10, R18, 0x1 ;  /* 0x000000120a067211 */ /* 0x002fe200078208ff */
[----:B------:R-:W-:Y:S02]  /*1ea80*/  IMAD.IADD R7, R219, 0x1, R11 ;  /* 0x00000001db077824 */ /* 0x000fe400078e020b */
[----:B------:R-:W-:-:S03]  /*1ea90*/  IMAD.WIDE.U32 R4, R123, 0x300, R4 ;  /* 0x000003007b047825 */ /* 0x000fc600078e0004 */
[----:B------:R-:W-:Y:S01]  /*1eaa0*/  LEA.HI.X R7, R10, R19, R7, 0x1, P1 ;  /* 0x000000130a077211 */ /* 0x000fe200008f0c07 */
[----:B------:R-:W-:Y:S01]  /*1eab0*/  @P4 IMAD.MOV.U32 R8, RZ, RZ, R4 ;  /* 0x000000ffff084224 */ /* 0x000fe200078e0004 */
[----:B------:R-:W-:Y:S01]  /*1eac0*/  IADD3 R9, R5, UR4, RZ ;  /* 0x0000000405097c10 */ /* 0x000fe2000fffe0ff */
[----:B---3--:R-:W-:-:S05]  /*1ead0*/  HADD2.F32 R13, -RZ, R223.H0_H0 ;  /* 0x200000dfff0d7230 */ /* 0x008fca0000004100 */
[----:B------:R-:W-:-:S04]  /*1eae0*/  FMUL R13, R13, R16 ;  /* 0x000000100d0d7220 */ /* 0x000fc80000400000 */
[----:B------:R-:W-:-:S05]  /*1eaf0*/  FFMA R13, R24, R2, R13 ;  /* 0x00000002180d7223 */ /* 0x000fca000000000d */
[----:B------:R-:W-:-:S05]  /*1eb00*/  F2FP.F16.F32.PACK_AB R13, RZ, R13 ;  /* 0x0000000dff0d723e */ /* 0x000fca00000000ff */
[----:B------:R0:W-:Y:S01]  /*1eb10*/  @P4 STG.E.U16 desc[UR44][R8.64], R13 ;  /* 0x0000000d08004986 */ /* 0x0001e2000c10152c */
[----:B------:R-:W-:Y:S05]  /*1eb20*/  @!P3 BRA `(.L_x_603) ;  /* 0x000000000004b947 */ /* 0x000fea0003800000 */
[----:B------:R1:W5:Y:S02]  /*1eb30*/  LDG.E.LTC128B.U16 R223, desc[UR44][R6.64+0x2] ;  /* 0x0000022c06df7981 */ /* 0x000364000c1e1520 */
.L_x_603:
[----:B------:R-:W-:Y:S05]  /*1eb40*/  BSYNC B1 ;  /* 0x0000000000017941 */ /* 0x000fea0003800000 */
.L_x_602:
[----:B-----5:R-:W-:Y:S01]  /*1eb50*/  HADD2.F32 R11, -RZ, R223.H0_H0 ;  /* 0x200000dfff0b7230 */ /* 0x020fe20000004100 */
[----:B------:R-:W-:Y:S01]  /*1eb60*/  ISETP.GT.AND P1, PT, R3, 0x188, PT ;  /* 0x000001880300780c */ /* 0x000fe20003f24270 */
[----:B0-----:R-:W-:Y:S01]  /*1eb70*/  @P3 IMAD.MOV.U32 R14, RZ, RZ, R4 ;  /* 0x000000ffff0e3224 */ /* 0x001fe200078e0004 */
[----:B------:R-:W-:Y:S01]  /*1eb80*/  @P3 MOV R15, R9 ;  /* 0x00000009000f3202 */ /* 0x000fe20000000f00 */
[----:B------:R-:W-:-:S04]  /*1eb90*/  IMAD.WIDE.U32 R12, R121, R20, R226 ;  /* 0x00000014790c7225 */ /* 0x000fc800078e00e2 */
[----:B------:R-:W-:Y:S01]  /*1eba0*/  FMUL R10, R11, R16 ;  /* 0x000000100b0a7220 */ /* 0x000fe20000400000 */
[----:B------:R-:W-:Y:S01]  /*1ebb0*/  ISETP.GT.AND P2, PT, R0, RZ, P1 ;  /* 0x000000ff0000720c */ /* 0x000fe20000f44270 */
[----:B------:R-:W-:Y:S02]  /*1ebc0*/  BSSY B1, `(.L_x_604) ;  /* 0x000000d000017945 */ /* 0x000fe40003800000 */
[----:B------:R-:W-:Y:S01]  /*1ebd0*/  FFMA R10, R25, R2, R10 ;  /* 0x00000002190a7223 */ /* 0x000fe2000000000a */
[----:B------:R-:W-:Y:S02]  /*1ebe0*/  IADD3 R220, P4, R220, R12, RZ ;  /* 0x0000000cdcdc7210 */ /* 0x000fe40007f9e0ff */
[----:B------:R-:W-:Y:S02]  /*1ebf0*/  IADD3 R21, R21, R13, RZ ;  /* 0x0000000d15157210 */ /* 0x000fe40007ffe0ff */
[----:B------:R-:W-:Y:S02]  /*1ec00*/  F2FP.F16.F32.PACK_AB R3, RZ, R10 ;  /* 0x0000000aff03723e */ /* 0x000fe400000000ff */
[----:B------:R-:W-:Y:S01]  /*1ec10*/  IADD3 R12, P5, R22, R12, RZ ;  /* 0x0000000c160c7210 */ /* 0x000fe20007fbe0ff */
[----:B------:R-:W-:Y:S01]  /*1ec20*/  IMAD.X R216, R21, 0x1, R217, P4 ;  /* 0x0000000115d87824 */ /* 0x000fe200020e06d9 */
[----:B------:R-:W-:Y:S01]  /*1ec30*/  LEA R10, P4, R220, R18, 0x1 ;  /* 0x00000012dc0a7211 */ /* 0x000fe200078808ff */
[----:B------:R0:W-:Y:S01]  /*1ec40*/  @P3 STG.E.U16 desc[UR44][R14.64+0x2], R3 ;  /* 0x000002030e003986 */ /* 0x0001e2000c10152c */
[----:B------:R-:W-:-:S02]  /*1ec50*/  IADD3.X R13, R23, R21, RZ, P5, !PT ;  /* 0x00000015170d7210 */ /* 0x000fc40002ffe4ff */
[----:B------:R-:W-:Y:S01]  /*1ec60*/  LEA.HI.X R11, R220, R19, R216, 0x1, P4 ;  /* 0x00000013dc0b7211 */ /* 0x000fe200020f0cd8 */
[----:B------:R-:W-:Y:S08]  /*1ec70*/  @!P2 BRA `(.L_x_605) ;  /* 0x000000000004a947 */ /* 0x000ff00003800000 */
[----:B------:R2:W5:Y:S02]  /*1ec80*/  LDG.E.LTC128B.U16 R223, desc[UR44][R10.64] ;  /* 0x0000002c0adf7981 */ /* 0x000564000c1e1520 */
.L_x_605:
[----:B------:R-:W-:Y:S05]  /*1ec90*/  BSYNC B1 ;  /* 0x0000000000017941 */ /* 0x000fea0003800000 */
.L_x_604:
[----:B0----5:R-:W-:Y:S01]  /*1eca0*/  HADD2.F32 R3, -RZ, R223.H0_H0 ;  /* 0x200000dfff037230 */ /* 0x021fe20000004100 */
[----:B--2---:R-:W-:Y:S01]  /*1ecb0*/  IADD3 R10, P3, R229, R4, RZ ;  /* 0x00000004e50a7210 */ /* 0x004fe20007f7e0ff */
[----:B------:R-:W-:Y:S01]  /*1ecc0*/  IMAD.WIDE.U32 R12, R218, UR42, R12 ;  /* 0x0000002ada0c7c25 */ /* 0x000fe2000f8e000c */
[----:B------:R-:W-:Y:S03]  /*1ecd0*/  BSSY B1, `(.L_x_606) ;  /* 0x000000c000017945 */ /* 0x000fe60003800000 */
[----:B------:R-:W-:Y:S01]  /*1ece0*/  FMUL R3, R3, R16 ;  /* 0x0000001003037220 */ /* 0x000fe20000400000 */
[----:B------:R-:W-:Y:S01]  /*1ecf0*/  IADD3.X R11, R9, R228, RZ, P3, !PT ;  /* 0x000000e4090b7210 */ /* 0x000fe20001ffe4ff */
[----:B------:R-:W-:Y:S01]  /*1ed00*/  IMAD.IADD R219, R219, 0x1, R13 ;  /* 0x00000001dbdb7824 */ /* 0x000fe200078e020d */
[----:B------:R-:W-:Y:S01]  /*1ed10*/  LEA R18, P4, R12, R18, 0x1 ;  /* 0x000000120c127211 */ /* 0x000fe200078808ff */
[----:B------:R-:W-:-:S03]  /*1ed20*/  FFMA R3, R26, R2, R3 ;  /* 0x000000021a037223 */ /* 0x000fc60000000003 */
[----:B------:R-:W-:Y:S02]  /*1ed30*/  LEA.HI.X R19, R12, R19, R219, 0x1, P4 ;  /* 0x000000130c137211 */ /* 0x000fe400020f0cdb */
[----:B------:R-:W-:Y:S02]  /*1ed40*/  F2FP.F16.F32.PACK_AB R3, RZ, R3 ;  /* 0x00000003ff03723e */ /* 0x000fe400000000ff */
[----:B------:R-:W-:-:S03]  /*1ed50*/  ISETP.GT.AND P4, PT, R0, 0x1, P1 ;  /* 0x000000010000780c */ /* 0x000fc60000f84270 */
[----:B------:R0:W-:Y:S10]  /*1ed60*/  @P2 STG.E.U16 desc[UR44][R10.64], R3 ;  /* 0x000000030a002986 */ /* 0x0001f4000c10152c */
[----:B------:R-:W-:Y:S05]  /*1ed70*/  @!P4 BRA `(.L_x_607) ;  /* 0x000000000004c947 */ /* 0x000fea0003800000 */
[----:B------:R2:W5:Y:S02]  /*1ed80*/  LDG.E.LTC128B.U16 R223, desc[UR44][R18.64+0x2] ;  /* 0x0000022c12df7981 */ /* 0x000564000c1e1520 */
.L_x_607:
[----:B------:R-:W-:Y:S05]  /*1ed90*/  BSYNC B1 ;  /* 0x0000000000017941 */ /* 0x000fea0003800000 */
.L_x_606:
        /* <DEDUP_REMOVED lines=9> */
.L_x_609:
[----:B------:R-:W-:Y:S05]  /*1ee30*/  BSYNC B1 ;  /* 0x0000000000017941 */ /* 0x000fea0003800000 */
.L_x_608:
[----:B-----5:R-:W-:Y:S01]  /*1ee40*/  HADD2.F32 R3, -RZ, R223.H0_H0 ;  /* 0x200000dfff037230 */ /* 0x020fe20000004100 */
[----:B------:R-:W-:Y:S01]  /*1ee50*/  @P2 MOV R13, R9 ;  /* 0x00000009000d2202 */ /* 0x000fe20000000f00 */
[----:B0-----:R-:W-:Y:S01]  /*1ee60*/  @P2 IMAD.MOV.U32 R12, RZ, RZ, R4 ;  /* 0x000000ffff0c2224 */ /* 0x001fe200078e0004 */
[----:B------:R-:W-:Y:S01]  /*1ee70*/  ISETP.GT.AND P3, PT, R0, 0x9, P0 ;  /* 0x000000090000780c */ /* 0x000fe20000764270 */
[----:B------:R-:W-:Y:S01]  /*1ee80*/  BSSY B1, `(.L_x_610) ;  /* 0x0000007000017945 */ /* 0x000fe20003800000 */
[----:B------:R-:W-:-:S04]  /*1ee90*/  FMUL R3, R3, R16 ;  /* 0x0000001003037220 */ /* 0x000fc80000400000 */
[----:B------:R-:W-:-:S05]  /*1eea0*/  FFMA R3, R28, R2, R3 ;  /* 0x000000021c037223 */ /* 0x000fca0000000003 */
[----:B------:R-:W-:-:S05]  /*1eeb0*/  F2FP.F16.F32.PACK_AB R3, RZ, R3 ;  /* 0x00000003ff03723e */ /* 0x000fca00000000ff */
[----:B------:R0:W-:Y:S01]  /*1eec0*/  @P2 STG.E.U16 desc[UR44][R12.64+0x10], R3 ;  /* 0x000010030c002986 */ /* 0x0001e2000c10152c */
[----:B------:R-:W-:Y:S05]  /*1eed0*/  @!P3 BRA `(.L_x_611) ;  /* 0x000000000004b947 */ /* 0x000fea0003800000 */
[----:B------:R4:W5:Y:S02]  /*1eee0*/  LDG.E.LTC128B.U16 R223, desc[UR44][R6.64+0x12] ;  /* 0x0000122c06df7981 */ /* 0x000964000c1e1520 */
.L_x_611:
[----:B------:R-:W-:Y:S05]  /*1eef0*/  BSYNC B1 ;  /* 0x0000000000017941 */ /* 0x000fea0003800000 */
.L_x_610:
[----:B0----5:R-:W-:Y:S01]  /*1ef00*/  HADD2.F32 R3, -RZ, R223.H0_H0 ;  /* 0x200000dfff037230 */ /* 0x021fe20000004100 */
[----:B------:R-:W-:Y:S01]  /*1ef10*/  @P3 MOV R13, R9 ;  /* 0x00000009000d3202 */ /* 0x000fe20000000f00 */
[----:B------:R-:W-:Y:S01]  /*1ef20*/  BSSY B1, `(.L_x_612) ;  /* 0x000000a000017945 */ /* 0x000fe20003800000 */
[----:B------:R-:W-:Y:S02]  /*1ef30*/  ISETP.GT.AND P2, PT, R0, 0x8, P1 ;  /* 0x000000080000780c */ /* 0x000fe40000f44270 */
[----:B------:R-:W-:-:S04]  /*1ef40*/  FMUL R12, R3, R16 ;  /* 0x00000010030c7220 */ /* 0x000fc80000400000 */
[----:B------:R-:W-:-:S05]  /*1ef50*/  FFMA R12, R29, R2, R12 ;  /* 0x000000021d0c7223 */ /* 0x000fca000000000c */
[----:B------:R-:W-:-:S04]  /*1ef60*/  F2FP.F16.F32.PACK_AB R12, RZ, R12 ;  /* 0x0000000cff0c723e */ /* 0x000fc800000000ff */
[----:B------:R-:W-:Y:S01]  /*1ef70*/  PRMT R3, R12, 0x7610, R3 ;  /* 0x000076100c037816 */ /* 0x000fe20000000003 */
[----:B------:R-:W-:-:S05]  /*1ef80*/  @P3 IMAD.MOV.U32 R12, RZ, RZ, R4 ;  /* 0x000000ffff0c3224 */ /* 0x000fca00078e0004 */
[----:B------:R0:W-:Y:S01]  /*1ef90*/  @P3 STG.E.U16 desc[UR44][R12.64+0x12], R3 ;  /* 0x000012030c003986 */ /* 0x0001e2000c10152c */
[----:B------:R-:W-:Y:S05]  /*1efa0*/  @!P2 BRA `(.L_x_613) ;  /* 0x000000000004a947 */ /* 0x000fea0003800000 */
[----:B------:R0:W5:Y:S02]  /*1efb0*/  LDG.E.LTC128B.U16 R223, desc[UR44][R18.64+0x10] ;  /* 0x0000102c12df7981 */ /* 0x000164000c1e1520 */
.L_x_613:
[----:B------:R-:W-:Y:S05]  /*1efc0*/  BSYNC B1 ;  /* 0x0000000000017941 */ /* 0x000fea0003800000 */
.L_x_612:
        /* <DEDUP_REMOVED lines=9> */
.L_x_615:
[----:B------:R-:W-:Y:S05]  /*1f060*/  BSYNC B1 ;  /* 0x0000000000017941 */ /* 0x000fea0003800000 */
.L_x_614:
        /* <DEDUP_REMOVED lines=9> */
.L_x_617:
[----:B------:R-:W-:Y:S05]  /*1f100*/  BSYNC B1 ;  /* 0x0000000000017941 */ /* 0x000fea0003800000 */
.L_x_616:
        /* <DEDUP_REMOVED lines=11> */
.L_x_619:
[----:B------:R-:W-:Y:S05]  /*1f1c0*/  BSYNC B1 ;  /* 0x0000000000017941 */ /* 0x000fea0003800000 */
.L_x_618:
        /* <DEDUP_REMOVED lines=12> */
.L_x_621:
[----:B------:R-:W-:Y:S05]  /*1f290*/  BSYNC B1 ;  /* 0x0000000000017941 */ /* 0x000fea0003800000 */
.L_x_620:
        /* <DEDUP_REMOVED lines=9> */
.L_x_623:
[----:B------:R-:W-:Y:S05]  /*1f330*/  BSYNC B1 ;  /* 0x0000000000017941 */ /* 0x000fea0003800000 */
.L_x_622:
        /* <DEDUP_REMOVED lines=9> */
.L_x_625:
[----:B------:R-:W-:Y:S05]  /*1f3d0*/  BSYNC B1 ;  /* 0x0000000000017941 */ /* 0x000fea0003800000 */
.L_x_624:
        /* <DEDUP_REMOVED lines=11> */
.L_x_627:
[----:B------:R-:W-:Y:S05]  /*1f490*/  BSYNC B1 ;  /* 0x0000000000017941 */ /* 0x000fea0003800000 */
.L_x_626:
        /* <DEDUP_REMOVED lines=12> */
.L_x_629:
[----:B------:R-:W-:Y:S05]  /*1f560*/  BSYNC B1 ;  /* 0x0000000000017941 */ /* 0x000fea0003800000 */
.L_x_628:
        /* <DEDUP_REMOVED lines=9> */
.L_x_631:
[----:B------:R-:W-:Y:S05]  /*1f600*/  BSYNC B1 ;  /* 0x0000000000017941 */ /* 0x000fea0003800000 */
.L_x_630:
        /* <DEDUP_REMOVED lines=9> */
.L_x_633:
[----:B------:R-:W-:Y:S05]  /*1f6a0*/  BSYNC B1 ;  /* 0x0000000000017941 */ /* 0x000fea0003800000 */
.L_x_632:
        /* <DEDUP_REMOVED lines=11> */
.L_x_635:
[----:B------:R-:W-:Y:S05]  /*1f760*/  BSYNC B1 ;  /* 0x0000000000017941 */ /* 0x000fea0003800000 */
.L_x_634:
        /* <DEDUP_REMOVED lines=12> */
.L_x_637:
[----:B------:R-:W-:Y:S05]  /*1f830*/  BSYNC B1 ;  /* 0x0000000000017941 */ /* 0x000fea0003800000 */
.L_x_636:
        /* <DEDUP_REMOVED lines=9> */
.L_x_639:
[----:B------:R-:W-:Y:S05]  /*1f8d0*/  BSYNC B1 ;  /* 0x0000000000017941 */ /* 0x000fea0003800000 */
.L_x_638:
        /* <DEDUP_REMOVED lines=9> */
.L_x_641:
[----:B------:R-:W-:Y:S05]  /*1f970*/  BSYNC B1 ;  /* 0x0000000000017941 */ /* 0x000fea0003800000 */
.L_x_640:
        /* <DEDUP_REMOVED lines=11> */
.L_x_643:
[----:B------:R-:W-:Y:S05]  /*1fa30*/  BSYNC B1 ;  /* 0x0000000000017941 */ /* 0x000fea0003800000 */
.L_x_642:
        /* <DEDUP_REMOVED lines=12> */
.L_x_645:
[----:B------:R-:W-:Y:S05]  /*1fb00*/  BSYNC B1 ;  /* 0x0000000000017941 */ /* 0x000fea0003800000 */
.L_x_644:
        /* <DEDUP_REMOVED lines=9> */
.L_x_647:
[----:B------:R-:W-:Y:S05]  /*1fba0*/  BSYNC B1 ;  /* 0x0000000000017941 */ /* 0x000fea0003800000 */
.L_x_646:
        /* <DEDUP_REMOVED lines=9> */
.L_x_649:
[----:B------:R-:W-:Y:S05]  /*1fc40*/  BSYNC B1 ;  /* 0x0000000000017941 */ /* 0x000fea0003800000 */
.L_x_648:
        /* <DEDUP_REMOVED lines=11> */
.L_x_651:
[----:B------:R-:W-:Y:S05]  /*1fd00*/  BSYNC B1 ;  /* 0x0000000000017941 */ /* 0x000fea0003800000 */
.L_x_650:
        /* <DEDUP_REMOVED lines=12> */
.L_x_653:
[----:B------:R-:W-:Y:S05]  /*1fdd0*/  BSYNC B1 ;  /* 0x0000000000017941 */ /* 0x000fea0003800000 */
.L_x_652:
        /* <DEDUP_REMOVED lines=9> */
.L_x_655:
[----:B------:R-:W-:Y:S05]  /*1fe70*/  BSYNC B1 ;  /* 0x0000000000017941 */ /* 0x000fea0003800000 */
.L_x_654:
        /* <DEDUP_REMOVED lines=9> */
.L_x_657:
[----:B------:R-:W-:Y:S05]  /*1ff10*/  BSYNC B1 ;  /* 0x0000000000017941 */ /* 0x000fea0003800000 */
.L_x_656:
        /* <DEDUP_REMOVED lines=11> */
.L_x_659:
[----:B------:R-:W-:Y:S05]  /*1ffd0*/  BSYNC B1 ;  /* 0x0000000000017941 */ /* 0x000fea0003800000 */
.L_x_658:
        /* <DEDUP_REMOVED lines=12> */
.L_x_661:
[----:B------:R-:W-:Y:S05]  /*200a0*/  BSYNC B1 ;  /* 0x0000000000017941 */ /* 0x000fea0003800000 */
.L_x_660:
        /* <DEDUP_REMOVED lines=9> */
.L_x_663:
[----:B------:R-:W-:Y:S05]  /*20140*/  BSYNC B1 ;  /* 0x0000000000017941 */ /* 0x000fea0003800000 */
.L_x_662:
        /* <DEDUP_REMOVED lines=9> */
.L_x_665:
[----:B------:R-:W-:Y:S05]  /*201e0*/  BSYNC B1 ;  /* 0x0000000000017941 */ /* 0x000fea0003800000 */
.L_x_664:
        /* <DEDUP_REMOVED lines=11> */
.L_x_667:
[----:B------:R-:W-:Y:S05]  /*202a0*/  BSYNC B1 ;  /* 0x0000000000017941 */ /* 0x000fea0003800000 */
.L_x_666:
        /* <DEDUP_REMOVED lines=12> */
.L_x_669:
[----:B------:R-:W-:Y:S05]  /*20370*/  BSYNC B1 ;  /* 0x0000000000017941 */ /* 0x000fea0003800000 */
.L_x_668:
        /* <DEDUP_REMOVED lines=9> */
.L_x_671:
[----:B------:R-:W-:Y:S05]  /*20410*/  BSYNC B1 ;  /* 0x0000000000017941 */ /* 0x000fea0003800000 */
.L_x_670:
        /* <DEDUP_REMOVED lines=9> */
.L_x_673:
[----:B------:R-:W-:Y:S05]  /*204b0*/  BSYNC B1 ;  /* 0x0000000000017941 */ /* 0x000fea0003800000 */
.L_x_672:
        /* <DEDUP_REMOVED lines=11> */
.L_x_675:
[----:B------:R-:W-:Y:S05]  /*20570*/  BSYNC B1 ;  /* 0x0000000000017941 */ /* 0x000fea0003800000 */
.L_x_674:
        /* <DEDUP_REMOVED lines=12> */
.L_x_677:
[----:B------:R-:W-:Y:S05]  /*20640*/  BSYNC B1 ;  /* 0x0000000000017941 */ /* 0x000fea0003800000 */
.L_x_676:
        /* <DEDUP_REMOVED lines=9> */
.L_x_679:
[----:B------:R-:W-:Y:S05]  /*206e0*/  BSYNC B1 ;  /* 0x0000000000017941 */ /* 0x000fea0003800000 */
.L_x_678:
        /* <DEDUP_REMOVED lines=9> */
.L_x_681:
[----:B------:R-:W-:Y:S05]  /*20780*/  BSYNC B1 ;  /* 0x0000000000017941 */ /* 0x000fea0003800000 */
.L_x_680:
        /* <DEDUP_REMOVED lines=11> */
.L_x_683:
[----:B------:R-:W-:Y:S05]  /*20840*/  BSYNC B1 ;  /* 0x0000000000017941 */ /* 0x000fea0003800000 */
.L_x_682:
        /* <DEDUP_REMOVED lines=12> */
.L_x_685:
[----:B------:R-:W-:Y:S05]  /*20910*/  BSYNC B1 ;  /* 0x0000000000017941 */ /* 0x000fea0003800000 */
.L_x_684:
        /* <DEDUP_REMOVED lines=9> */
.L_x_687:
[----:B------:R-:W-:Y:S05]  /*209b0*/  BSYNC B1 ;  /* 0x0000000000017941 */ /* 0x000fea0003800000 */
.L_x_686:
        /* <DEDUP_REMOVED lines=9> */
.L_x_689:
[----:B------:R-:W-:Y:S05]  /*20a50*/  BSYNC B1 ;  /* 0x0000000000017941 */ /* 0x000fea0003800000 */
.L_x_688:
        /* <DEDUP_REMOVED lines=11> */
.L_x_691:
[----:B------:R-:W-:Y:S05]  /*20b10*/  BSYNC B1 ;  /* 0x0000000000017941 */ /* 0x000fea0003800000 */
.L_x_690:
        /* <DEDUP_REMOVED lines=12> */
.L_x_693:
[----:B------:R-:W-:Y:S05]  /*20be0*/  BSYNC B1 ;  /* 0x0000000000017941 */ /* 0x000fea0003800000 */
.L_x_692:
        /* <DEDUP_REMOVED lines=9> */
.L_x_695:
[----:B------:R-:W-:Y:S05]  /*20c80*/  BSYNC B1 ;  /* 0x0000000000017941 */ /* 0x000fea0003800000 */
.L_x_694:
        /* <DEDUP_REMOVED lines=9> */
.L_x_697:
[----:B------:R-:W-:Y:S05]  /*20d20*/  BSYNC B1 ;  /* 0x0000000000017941 */ /* 0x000fea0003800000 */
.L_x_696:
        /* <DEDUP_REMOVED lines=11> */
.L_x_699:
[----:B------:R-:W-:Y:S05]  /*20de0*/  BSYNC B1 ;  /* 0x0000000000017941 */ /* 0x000fea0003800000 */
.L_x_698:
        /* <DEDUP_REMOVED lines=12> */
.L_x_701:
[----:B------:R-:W-:Y:S05]  /*20eb0*/  BSYNC B1 ;  /* 0x0000000000017941 */ /* 0x000fea0003800000 */
.L_x_700:
        /* <DEDUP_REMOVED lines=9> */
.L_x_703:
[----:B------:R-:W-:Y:S05]  /*20f50*/  BSYNC B1 ;  /* 0x0000000000017941 */ /* 0x000fea0003800000 */
.L_x_702:
        /* <DEDUP_REMOVED lines=9> */
.L_x_705:
[----:B------:R-:W-:Y:S05]  /*20ff0*/  BSYNC B1 ;  /* 0x0000000000017941 */ /* 0x000fea0003800000 */
.L_x_704:
        /* <DEDUP_REMOVED lines=11> */
.L_x_707:
[----:B------:R-:W-:Y:S05]  /*210b0*/  BSYNC B1 ;  /* 0x0000000000017941 */ /* 0x000fea0003800000 */
.L_x_706:
        /* <DEDUP_REMOVED lines=12> */
.L_x_709:
[----:B------:R-:W-:Y:S05]  /*21180*/  BSYNC B1 ;  /* 0x0000000000017941 */ /* 0x000fea0003800000 */
.L_x_708:
        /* <DEDUP_REMOVED lines=9> */
.L_x_711:
[----:B------:R-:W-:Y:S05]  /*21220*/  BSYNC B1 ;  /* 0x0000000000017941 */ /* 0x000fea0003800000 */
.L_x_710:
        /* <DEDUP_REMOVED lines=9> */
.L_x_713:
[----:B------:R-:W-:Y:S05]  /*212c0*/  BSYNC B1 ;  /* 0x0000000000017941 */ /* 0x000fea0003800000 */
.L_x_712:
        /* <DEDUP_REMOVED lines=11> */
.L_x_715:
[----:B------:R-:W-:Y:S05]  /*21380*/  BSYNC B1 ;  /* 0x0000000000017941 */ /* 0x000fea0003800000 */
.L_x_714:
        /* <DEDUP_REMOVED lines=12> */
.L_x_717:
[----:B------:R-:W-:Y:S05]  /*21450*/  BSYNC B1 ;  /* 0x0000000000017941 */ /* 0x000fea0003800000 */
.L_x_716:
        /* <DEDUP_REMOVED lines=9> */
.L_x_719:
[----:B------:R-:W-:Y:S05]  /*214f0*/  BSYNC B1 ;  /* 0x0000000000017941 */ /* 0x000fea0003800000 */
.L_x_718:
        /* <DEDUP_REMOVED lines=9> */
.L_x_721:
[----:B------:R-:W-:Y:S05]  /*21590*/  BSYNC B1 ;  /* 0x0000000000017941 */ /* 0x000fea0003800000 */
.L_x_720:
        /* <DEDUP_REMOVED lines=11> */
.L_x_723:
[----:B------:R-:W-:Y:S05]  /*21650*/  BSYNC B1 ;  /* 0x0000000000017941 */ /* 0x000fea0003800000 */
.L_x_722:
        /* <DEDUP_REMOVED lines=12> */
.L_x_725:
[----:B------:R-:W-:Y:S05]  /*21720*/  BSYNC B1 ;  /* 0x0000000000017941 */ /* 0x000fea0003800000 */
.L_x_724:
        /* <DEDUP_REMOVED lines=9> */
.L_x_727:
[----:B------:R-:W-:Y:S05]  /*217c0*/  BSYNC B1 ;  /* 0x0000000000017941 */ /* 0x000fea0003800000 */
.L_x_726:
        /* <DEDUP_REMOVED lines=9> */
.L_x_729:
[----:B------:R-:W-:Y:S05]  /*21860*/  BSYNC B1 ;  /* 0x0000000000017941 */ /* 0x000fea0003800000 */
.L_x_728:
        /* <DEDUP_REMOVED lines=11> */
.L_x_731:
[----:B------:R-:W-:Y:S05]  /*21920*/  BSYNC B1 ;  /* 0x0000000000017941 */ /* 0x000fea0003800000 */
.L_x_730:
        /* <DEDUP_REMOVED lines=12> */
.L_x_733:
[----:B------:R-:W-:Y:S05]  /*219f0*/  BSYNC B1 ;  /* 0x0000000000017941 */ /* 0x000fea0003800000 */
.L_x_732:
        /* <DEDUP_REMOVED lines=9> */
.L_x_735:
[----:B------:R-:W-:Y:S05]  /*21a90*/  BSYNC B1 ;  /* 0x0000000000017941 */ /* 0x000fea0003800000 */
.L_x_734:
        /* <DEDUP_REMOVED lines=9> */
.L_x_737:
[----:B------:R-:W-:Y:S05]  /*21b30*/  BSYNC B1 ;  /* 0x0000000000017941 */ /* 0x000fea0003800000 */
.L_x_736:
        /* <DEDUP_REMOVED lines=11> */
.L_x_739:
[----:B------:R-:W-:Y:S05]  /*21bf0*/  BSYNC B1 ;  /* 0x0000000000017941 */ /* 0x000fea0003800000 */
.L_x_738:
        /* <DEDUP_REMOVED lines=12> */
.L_x_741:
[----:B------:R-:W-:Y:S05]  /*21cc0*/  BSYNC B1 ;  /* 0x0000000000017941 */ /* 0x000fea0003800000 */
.L_x_740:
        /* <DEDUP_REMOVED lines=9> */
.L_x_743:
[----:B------:R-:W-:Y:S05]  /*21d60*/  BSYNC B1 ;  /* 0x0000000000017941 */ /* 0x000fea0003800000 */
.L_x_742:
        /* <DEDUP_REMOVED lines=9> */
.L_x_745:
[----:B------:R-:W-:Y:S05]  /*21e00*/  BSYNC B1 ;  /* 0x0000000000017941 */ /* 0x000fea0003800000 */
.L_x_744:
        /* <DEDUP_REMOVED lines=11> */
.L_x_747:
[----:B------:R-:W-:Y:S05]  /*21ec0*/  BSYNC B1 ;  /* 0x0000000000017941 */ /* 0x000fea0003800000 */
.L_x_746:
        /* <DEDUP_REMOVED lines=12> */
.L_x_749:
[----:B------:R-:W-:Y:S05]  /*21f90*/  BSYNC B1 ;  /* 0x0000000000017941 */ /* 0x000fea0003800000 */
.L_x_748:
        /* <DEDUP_REMOVED lines=9> */
.L_x_751:
[----:B------:R-:W-:Y:S05]  /*22030*/  BSYNC B1 ;  /* 0x0000000000017941 */ /* 0x000fea0003800000 */
.L_x_750:
        /* <DEDUP_REMOVED lines=9> */
.L_x_753:
[----:B------:R-:W-:Y:S05]  /*220d0*/  BSYNC B1 ;  /* 0x0000000000017941 */ /* 0x000fea0003800000 */
.L_x_752:
        /* <DEDUP_REMOVED lines=11> */
.L_x_755:
[----:B------:R-:W-:Y:S05]  /*22190*/  BSYNC B1 ;  /* 0x0000000000017941 */ /* 0x000fea0003800000 */
.L_x_754:
        /* <DEDUP_REMOVED lines=12> */
.L_x_757:
[----:B------:R-:W-:Y:S05]  /*22260*/  BSYNC B1 ;  /* 0x0000000000017941 */ /* 0x000fea0003800000 */
.L_x_756:
        /* <DEDUP_REMOVED lines=9> */
.L_x_759:
[----:B------:R-:W-:Y:S05]  /*22300*/  BSYNC B1 ;  /* 0x0000000000017941 */ /* 0x000fea0003800000 */
.L_x_758:
        /* <DEDUP_REMOVED lines=9> */
.L_x_761:
[----:B------:R-:W-:Y:S05]  /*223a0*/  BSYNC B1 ;  /* 0x0000000000017941 */ /* 0x000fea0003800000 */
.L_x_760:
        /* <DEDUP_REMOVED lines=11> */
.L_x_763:
[----:B------:R-:W-:Y:S05]  /*22460*/  BSYNC B1 ;  /* 0x0000000000017941 */ /* 0x000fea0003800000 */
.L_x_762:
        /* <DEDUP_REMOVED lines=12> */
.L_x_765:
[----:B------:R-:W-:Y:S05]  /*22530*/  BSYNC B1 ;  /* 0x0000000000017941 */ /* 0x000fea0003800000 */
.L_x_764:
        /* <DEDUP_REMOVED lines=9> */
.L_x_767:
[----:B------:R-:W-:Y:S05]  /*225d0*/  BSYNC B1 ;  /* 0x0000000000017941 */ /* 0x000fea0003800000 */
.L_x_766:
        /* <DEDUP_REMOVED lines=9> */
.L_x_769:
[----:B------:R-:W-:Y:S05]  /*22670*/  BSYNC B1 ;  /* 0x0000000000017941 */ /* 0x000fea0003800000 */
.L_x_768:
        /* <DEDUP_REMOVED lines=11> */
.L_x_771:
[----:B------:R-:W-:Y:S05]  /*22730*/  BSYNC B1 ;  /* 0x0000000000017941 */ /* 0x000fea0003800000 */
.L_x_770:
        /* <DEDUP_REMOVED lines=12> */
.L_x_773:
[----:B------:R-:W-:Y:S05]  /*22800*/  BSYNC B1 ;  /* 0x0000000000017941 */ /* 0x000fea0003800000 */
.L_x_772:
        /* <DEDUP_REMOVED lines=9> */
.L_x_775:
[----:B------:R-:W-:Y:S05]  /*228a0*/  BSYNC B1 ;  /* 0x0000000000017941 */ /* 0x000fea0003800000 */
.L_x_774:
        /* <DEDUP_REMOVED lines=9> */
.L_x_777:
[----:B------:R-:W-:Y:S05]  /*22940*/  BSYNC B1 ;  /* 0x0000000000017941 */ /* 0x000fea0003800000 */
.L_x_776:
        /* <DEDUP_REMOVED lines=11> */
.L_x_779:
[----:B------:R-:W-:Y:S05]  /*22a00*/  BSYNC B1 ;  /* 0x0000000000017941 */ /* 0x000fea0003800000 */
.L_x_778:
        /* <DEDUP_REMOVED lines=12> */
.L_x_781:
[----:B------:R-:W-:Y:S05]  /*22ad0*/  BSYNC B1 ;  /* 0x0000000000017941 */ /* 0x000fea0003800000 */
.L_x_780:
        /* <DEDUP_REMOVED lines=9> */
.L_x_783:
[----:B------:R-:W-:Y:S05]  /*22b70*/  BSYNC B1 ;  /* 0x0000000000017941 */ /* 0x000fea0003800000 */
.L_x_782:
        /* <DEDUP_REMOVED lines=9> */
.L_x_785:
[----:B------:R-:W-:Y:S05]  /*22c10*/  BSYNC B1 ;  /* 0x0000000000017941 */ /* 0x000fea0003800000 */
.L_x_784:
        /* <DEDUP_REMOVED lines=11> */
.L_x_787:
[----:B------:R-:W-:Y:S05]  /*22cd0*/  BSYNC B1 ;  /* 0x0000000000017941 */ /* 0x000fea0003800000 */
.L_x_786:
[----:B0----5:R-:W-:Y:S01]  /*22ce0*/  HADD2.F32 R3, -RZ, R223.H0_H0 ;  /* 0x200000dfff037230 */ /* 0x021fe20000004100 */
[----:B------:R-:W-:Y:S01]  /*22cf0*/  ISETP.GT.AND P2, PT, R0, 0xb8, P1 ;  /* 0x000000b80000780c */ /* 0x000fe20000f44270 */
[----:B------:R-:W-:Y:S01]  /*22d00*/  @P0 IMAD.MOV.U32 R5, RZ, RZ, R9 ;  /* 0x000000ffff050224 */ /* 0x000fe200078e0009 */
[----:B------:R-:W-:Y:S02]  /*22d10*/  BSSY B1, `(.L_x_788) ;  /* 0x0000007000017945 */ /* 0x000fe40003800000 */
[----:B-1-34-:R-:W-:-:S04]  /*22d20*/  FMUL R6, R3, R16 ;  /* 0x0000001003067220 */ /* 0x01afc80000400000 */
[----:B------:R-:W-:-:S05]  /*22d30*/  FFMA R6, R117, R2, R6 ;  /* 0x0000000275067223 */ /* 0x000fca0000000006 */
[----:B------:R-:W-:-:S05]  /*22d40*/  F2FP.F16.F32.PACK_AB R6, RZ, R6 ;  /* 0x00000006ff06723e */ /* 0x000fca00000000ff */
[----:B------:R0:W-:Y:S01]  /*22d50*/  @P0 STG.E.U16 desc[UR44][R4.64+0x172], R6 ;  /* 0x0001720604000986 */ /* 0x0001e2000c10152c */
[----:B------:R-:W-:Y:S05]  /*22d60*/  @!P2 BRA `(.L_x_789) ;  /* 0x000000000004a947 */ /* 0x000fea0003800000 */
[----:B------:R1:W5:Y:S02]  /*22d70*/  LDG.E.LTC128B.U16 R223, desc[UR44][R18.64+0x170] ;  /* 0x0001702c12df7981 */ /* 0x000364000c1e1520 */
.L_x_789:
[----:B------:R-:W-:Y:S05]  /*22d80*/  BSYNC B1 ;  /* 0x0000000000017941 */ /* 0x000fea0003800000 */
.L_x_788:
[----:B-----5:R-:W-:Y:S01]  /*22d90*/  HADD2.F32 R3, -RZ, R223.H0_H0 ;  /* 0x200000dfff037230 */ /* 0x020fe20000004100 */
[----:B0-----:R-:W-:Y:S01]  /*22da0*/  @P2 MOV R4, R10 ;  /* 0x0000000a00042202 */ /* 0x001fe20000000f00 */
[----:B------:R-:W-:Y:S01]  /*22db0*/  @P2 IMAD.MOV.U32 R5, RZ, RZ, R11 ;  /* 0x000000ffff052224 */ /* 0x000fe200078e000b */
        /* <DEDUP_REMOVED lines=8> */
.L_x_791:
[----:B------:R-:W-:Y:S05]  /*22e40*/  BSYNC B1 ;  /* 0x0000000000017941 */ /* 0x000fea0003800000 */
.L_x_790:
[----:B------:R-:W-:Y:S05]  /*22e50*/  @!P1 BRA `(.L_x_792) ;  /* 0x0000008000409947 */ /* 0x000fea0003800000 */
[----:B-----5:R-:W-:-:S05]  /*22e60*/  HADD2.F32 R223, -RZ, R223.H0_H0 ;  /* 0x200000dfffdf7230 */ /* 0x020fca0000004100 */
[----:B------:R-:W-:-:S04]  /*22e70*/  FMUL R0, R223, R16 ;  /* 0x00000010df007220 */ /* 0x000fc80000400000 */
[----:B------:R-:W-:-:S05]  /*22e80*/  FFMA R0, R119, R2, R0 ;  /* 0x0000000277007223 */ /* 0x000fca0000000000 */
[----:B------:R-:W-:-:S05]  /*22e90*/  F2FP.F16.F32.PACK_AB R0, RZ, R0 ;  /* 0x00000000ff00723e */ /* 0x000fca00000000ff */
[----:B------:R4:W-:Y:S01]  /*22ea0*/  STG.E.U16 desc[UR44][R10.64+0x172], R0 ;  /* 0x000172000a007986 */ /* 0x0009e2000c10152c */
[----:B------:R-:W-:Y:S05]  /*22eb0*/  BRA `(.L_x_792) ;  /* 0x0000008000287947 */ /* 0x000fea0003800000 */
.L_x_33:
[----:B------:R-:W2:Y:S01]  /*22ec0*/  LDL.LU R5, [R1+0x184] ;  /* 0x0001840001057983 */ /* 0x000ea20000300800 */
[----:B------:R-:W-:-:S03]  /*22ed0*/  ULDC.64 UR4, c[0x0][0x5c0] ;  /* 0x0001700000047ab9 */ /* 0x000fc60000000a00 */
[----:B------:R-:W3:Y:S04]  /*22ee0*/  LDL.LU R4, [R1+0x180] ;  /* 0x0001800001047983 */ /* 0x000ee80000300800 */
[----:B------:R-:W4:Y:S04]  /*22ef0*/  LDL.LU R19, [R1+0x1f0] ;  /* 0x0001f00001137983 */ /* 0x000f280000300800 */
        /* <DEDUP_REMOVED lines=29> */
[----:B------:R-:W-:Y:S04]  /*230d0*/  STL [R1+0x508], R186 ;  /* 0x000508ba01007387 */ /* 0x000fe80000100800 */
[----:B------:R-:W-:Y:S04]  /*230e0*/  STL [R1+0x504], R187 ;  /* 0x000504bb01007387 */ /* 0x000fe80000100800 */
[----:B------:R0:W-:Y:S04]  /*230f0*/  STL [R1+0x500], R188 ;  /* 0x000500bc01007387 */ /* 0x0001e80000100800 */
[----:B0-----:R-:W4:Y:S04]  /*23100*/  LDL.LU R188, [R1+0x20c] ;  /* 0x00020c0001bc7983 */ /* 0x001f280000300800 */
        /* <DEDUP_REMOVED lines=125> */
[----:B0-----:R-:W4:Y:S01]  /*238e0*/  LDL.LU R59, [R1+0x188] ;  /* 0x00018800013b7983 */ /* 0x001f220000300800 */
[-C--:B---3--:R-:W-:Y:S01]  /*238f0*/  FMUL R8, R4, R2.reuse ;  /* 0x0000000204087220 */ /* 0x088fe20000400000 */
[----:B--2---:R-:W-:Y:S01]  /*23900*/  FMUL R7, R5, R2 ;  /* 0x0000000205077220 */ /* 0x004fe20000400000 */
[----:B------:R-:W-:Y:S01]  /*23910*/  LEA R4, P1, R6, UR4, 0x1 ;  /* 0x0000000406047c11 */ /* 0x000fe2000f8208ff */
[----:B------:R-:W-:Y:S01]  /*23920*/  USHF.L.U64.HI UR4, UR8, 0x4, UR9 ;  /* 0x0000000408047899 */ /* 0x000fe20008010209 */
[----:B------:R-:W-:Y:S01]  /*23930*/  ISETP.GT.AND P3, PT, R0, 0x1, P0 ;  /* 0x000000010000780c */ /* 0x000fe20000764270 */
[----:B------:R-:W-:Y:S01]  /*23940*/  STL [R1+0x400], R60 ;  /* 0x0004003c01007387 */ /* 0x000fe20000100800 */
[----:B------:R-:W-:Y:S01]  /*23950*/  F2FP.F16.F32.PACK_AB R8, RZ, R8 ;  /* 0x00000008ff08723e */ /* 0x000fe200000000ff */
[-C--:B----4-:R-:W-:Y:S01]  /*23960*/  FMUL R19, R19, R2.reuse ;  /* 0x0000000213137220 */ /* 0x090fe20000400000 */
[----:B------:R-:W-:Y:S01]  /*23970*/  F2FP.F16.F32.PACK_AB R7, RZ, R7 ;  /* 0x00000007ff07723e */ /* 0x000fe200000000ff */
[----:B------:R-:W-:Y:S01]  /*23980*/  STL [R1+0x3fc], R61 ;  /* 0x0003fc3d01007387 */ /* 0x000fe20000100800 */
[----:B------:R-:W-:Y:S01]  /*23990*/  LEA.HI.X R5, R6, UR5, R10, 0x1, P1 ;  /* 0x0000000506057c11 */ /* 0x000fe200088f0c0a */
[----:B------:R-:W-:Y:S01]  /*239a0*/  USHF.L.U32 UR5, UR8, 0x4, URZ ;  /* 0x0000000408057899 */ /* 0x000fe2000800063f */
[----:B------:R-:W-:Y:S01]  /*239b0*/  PRMT R6, R8, 0x7610, R6 ;  /* 0x0000761008067816 */ /* 0x000fe20000000006 */
[----:B------:R-:W-:Y:S01]  /*239c0*/  STL [R1+0x3f8], R62 ;  /* 0x0003f83e01007387 */ /* 0x000fe20000100800 */
[----:B------:R-:W-:Y:S01]  /*239d0*/  ISETP.GT.AND P1, PT, R3, 0x8, PT ;  /* 0x000000080300780c */ /* 0x000fe20003f24270 */
[-C--:B------:R-:W-:Y:S01]  /*239e0*/  FMUL R18, R18, R2.reuse ;  /* 0x0000000212127220 */ /* 0x080fe20000400000 */
[----:B------:R-:W-:Y:S01]  /*239f0*/  PRMT R9, R7, 0x7610, R9 ;  /* 0x0000761007097816 */ /* 0x000fe20000000009 */
[----:B------:R0:W-:Y:S01]  /*23a00*/  @P2 STG.E.U16 desc[UR44][R4.64], R6 ;  /* 0x0000000604002986 */ /* 0x0001e2000c10152c */
[----:B------:R-:W-:Y:S01]  /*23a10*/  ISETP.GT.AND P2, PT, R0, RZ, P1 ;  /* 0x000000ff0000720c */ /* 0x000fe20000f44270 */
[-C--:B------:R-:W-:Y:S01]  /*23a20*/  FMUL R20, R20, R2.reuse ;  /* 0x0000000214147220 */ /* 0x080fe20000400000 */
[----:B------:R-:W-:Y:S01]  /*23a30*/  ISETP.GT.AND P4, PT, R0, 0x9, P0 ;  /* 0x000000090000780c */ /* 0x000fe20000784270 */
[----:B------:R1:W-:Y:S01]  /*23a40*/  @P3 STG.E.U16 desc[UR44][R4.64+0x2], R9 ;  /* 0x0000020904003986 */ /* 0x0003e2000c10152c */
[-C--:B------:R-:W-:Y:S01]  /*23a50*/  FMUL R234, R234, R2.reuse ;  /* 0x00000002eaea7220 */ /* 0x080fe20000400000 */
[----:B------:R-:W-:Y:S01]  /*23a60*/  ISETP.GT.AND P5, PT, R0, 0x41, P0 ;  /* 0x000000410000780c */ /* 0x000fe200007a4270 */
[-C--:B------:R-:W-:Y:S01]  /*23a70*/  FMUL R233, R233, R2.reuse ;  /* 0x00000002e9e97220 */ /* 0x080fe20000400000 */
[----:B------:R-:W-:Y:S01]  /*23a80*/  STL [R1+0x3f4], R63 ;  /* 0x0003f43f01007387 */ /* 0x000fe20000100800 */
[-C--:B------:R-:W-:Y:S01]  /*23a90*/  FMUL R232, R232, R2.reuse ;  /* 0x00000002e8e87220 */ /* 0x080fe20000400000 */
[-C--:B------:R-:W-:Y:S01]  /*23aa0*/  FMUL R231, R231, R2.reuse ;  /* 0x00000002e7e77220 */ /* 0x080fe20000400000 */
[-C--:B------:R-:W-:Y:S01]  /*23ab0*/  FMUL R188, R188, R2.reuse ;  /* 0x00000002bcbc7220 */ /* 0x080fe20000400000 */
[----:B0-----:R-:W-:Y:S01]  /*23ac0*/  IADD3 R6, P3, R4, UR5, RZ ;  /* 0x0000000504067c10 */ /* 0x001fe2000ff7e0ff */
[----:B------:R-:W-:Y:S01]  /*23ad0*/  STL [R1+0x3f0], R64 ;  /* 0x0003f04001007387 */ /* 0x000fe20000100800 */
[-C--:B------:R-:W-:Y:S01]  /*23ae0*/  FMUL R237, R33, R2.reuse ;  /* 0x0000000221ed7220 */ /* 0x080fe20000400000 */
[----:B------:R-:W-:Y:S01]  /*23af0*/  F2FP.F16.F32.PACK_AB R19, RZ, R19 ;  /* 0x00000013ff13723e */ /* 0x000fe200000000ff */
[----:B------:R-:W-:Y:S01]  /*23b00*/  FMUL R236, R32, R2 ;  /* 0x0000000220ec7220 */ /* 0x000fe20000400000 */
[----:B------:R-:W-:Y:S01]  /*23b10*/  STL [R1+0x3ec], R65 ;  /* 0x0003ec4101007387 */ /* 0x000fe20000100800 */
[----:B------:R-:W-:Y:S01]  /*23b20*/  F2FP.F16.F32.PACK_AB R18, RZ, R18 ;  /* 0x00000012ff12723e */ /* 0x000fe200000000ff */
[----:B------:R-:W-:Y:S01]  /*23b30*/  FMUL R235, R235, R2 ;  /* 0x00000002ebeb7220 */ /* 0x000fe20000400000 */
[----:B------:R-:W-:Y:S01]  /*23b40*/  PRMT R186, R19, 0x7610, R186 ;  /* 0x0000761013ba7816 */ /* 0x000fe200000000ba */
[----:B------:R-:W-:Y:S01]  /*23b50*/  STL [R1+0x3e8], R66 ;  /* 0x0003e84201007387 */ /* 0x000fe20000100800 */
[----:B------:R-:W-:Y:S01]  /*23b60*/  F2FP.F16.F32.PACK_AB R20, RZ, R20 ;  /* 0x00000014ff14723e */ /* 0x000fe200000000ff */
[----:B------:R-:W-:Y:S01]  /*23b70*/  FMUL R32, R230, R2 ;  /* 0x00000002e6207220 */ /* 0x000fe20000400000 */
[----:B------:R-:W-:Y:S01]  /*23b80*/  F2FP.F16.F32.PACK_AB R234, RZ, R234 ;  /* 0x000000eaffea723e */ /* 0x000fe200000000ff */
[----:B------:R-:W-:Y:S01]  /*23b90*/  STL [R1+0x3e4], R67 ;  /* 0x0003e44301007387 */ /* 0x000fe20000100800 */
[----:B------:R-:W-:Y:S01]  /*23ba0*/  F2FP.F16.F32.PACK_AB R233, RZ, R233 ;  /* 0x000000e9ffe9723e */ /* 0x000fe200000000ff */
[-C--:B------:R-:W-:Y:S01]  /*23bb0*/  FMUL R33, R229, R2.reuse ;  /* 0x00000002e5217220 */ /* 0x080fe20000400000 */
[-C--:B------:R-:W-:Y:S01]  /*23bc0*/  FMUL R189, R189, R2.reuse ;  /* 0x00000002bdbd7220 */ /* 0x080fe20000400000 */
[----:B------:R-:W-:Y:S01]  /*23bd0*/  STL [R1+0x3e0], R68 ;  /* 0x0003e04401007387 */ /* 0x000fe20000100800 */
[-C--:B------:R-:W-:Y:S01]  /*23be0*/  FMUL R190, R190, R2.reuse ;  /* 0x00000002bebe7220 */ /* 0x080fe20000400000 */
        /* <DEDUP_REMOVED lines=43> */
[----:B------:R-:W-:-:S03]  /*23ea0*/  FMUL R31, R31, R2 ;  /* 0x000000021f1f7220 */ /* 0x000fc60000400000 */
        /* <DEDUP_REMOVED lines=38> */
[----:B------:R-:W-:-:S03]  /*24110*/  FMUL R10, R55, R2 ;  /* 0x00000002370a7220 */ /* 0x000fc60000400000 */
[----:B------:R-:W-:Y:S04]  /*24120*/  STL [R1+0x318], R118 ;  /* 0x0003187601007387 */ /* 0x000fe80000100800 */
[----:B------:R-:W-:Y:S04]  /*24130*/  STL [R1+0x314], R119 ;  /* 0x0003147701007387 */ /* 0x000fe80000100800 */
[----:B------:R-:W-:Y:S04]  /*24140*/  STL [R1+0x310], R17 ;  /* 0x0003101101007387 */ /* 0x000fe80000100800 */
[----:B------:R-:W-:Y:S01]  /*24150*/  STL [R1+0x30c], R16 ;  /* 0x00030c1001007387 */ /* 0x000fe20000100800 */
[----:B------:R-:W-:-:S05]  /*24160*/  FMUL R8, R58, R2 ;  /* 0x000000023a087220 */ /* 0x000fca0000400000 */
[----:B------:R-:W-:Y:S01]  /*24170*/  F2FP.F16.F32.PACK_AB R8, RZ, R8 ;  /* 0x00000008ff08723e */ /* 0x000fe200000000ff */
[----:B------:R-:W-:-:S05]  /*24180*/  FMUL R7, R59, R2 ;  /* 0x000000023b077220 */ /* 0x000fca0000400000 */
[----:B------:R-:W-:-:S04]  /*24190*/  F2FP.F16.F32.PACK_AB R7, RZ, R7 ;  /* 0x00000007ff07723e */ /* 0x000fc800000000ff */
[----:B-1----:R-:W-:Y:S02]  /*241a0*/  PRMT R9, R7, 0x7610, R9 ;  /* 0x0000761007097816 */ /* 0x002fe40000000009 */
[----:B------:R-:W-:Y:S02]  /*241b0*/  IADD3.X R7, R5, UR4, RZ, P3, !PT ;  /* 0x0000000405077c10 */ /* 0x000fe40009ffe4ff */
[----:B------:R-:W-:-:S03]  /*241c0*/  ISETP.GT.AND P3, PT, R0, 0x8, P0 ;  /* 0x000000080000780c */ /* 0x000fc60000764270 */
[----:B------:R0:W-:Y:S01]  /*241d0*/  @P2 STG.E.U16 desc[UR44][R6.64], R9 ;  /* 0x0000000906002986 */ /* 0x0001e2000c10152c */
[----:B------:R-:W-:Y:S01]  /*241e0*/  ISETP.GT.AND P2, PT, R0, 0x1, P1 ;  /* 0x000000010000780c */ /* 0x000fe20000f44270 */
[----:B0-----:R-:W-:-:S12]  /*241f0*/  FMUL R9, R56, R2 ;  /* 0x0000000238097220 */ /* 0x001fd80000400000 */
[----:B------:R0:W-:Y:S01]  /*24200*/  @P2 STG.E.U16 desc[UR44][R6.64+0x2], R8 ;  /* 0x0000020806002986 */ /* 0x0001e2000c10152c */
[----:B------:R-:W-:Y:S02]  /*24210*/  ISETP.GT.AND P2, PT, R0, 0x8, P1 ;  /* 0x000000080000780c */ /* 0x000fe40000f44270 */
[----:B------:R-:W-:-:S05]  /*24220*/  F2FP.F16.F32.PACK_AB R9, RZ, R9 ;  /* 0x00000009ff09723e */ /* 0x000fca00000000ff */
[----:B------:R1:W-:Y:S01]  /*24230*/  @P4 STG.E.U16 desc[UR44][R4.64+0x12], R9 ;  /* 0x0000120904004986 */ /* 0x0003e2000c10152c */
[----:B------:R-:W-:Y:S01]  /*24240*/  ISETP.GT.AND P4, PT, R0, 0x11, P0 ;  /* 0x000000110000780c */ /* 0x000fe20000784270 */
[----:B0-----:R-:W-:-:S05]  /*24250*/  FMUL R8, R57, R2 ;  /* 0x0000000239087220 */ /* 0x001fca0000400000 */
[----:B------:R-:W-:Y:S01]  /*24260*/  F2FP.F16.F32.PACK_AB R8, RZ, R8 ;  /* 0x00000008ff08723e */ /* 0x000fe200000000ff */
[----:B-1----:R-:W-:-:S03]  /*24270*/  FMUL R9, R52, R2 ;  /* 0x0000000234097220 */ /* 0x002fc60000400000 */
[----:B------:R-:W-:Y:S01]  /*24280*/  PRMT R11, R8, 0x7610, R11 ;  /* 0x00007610080b7816 */ /* 0x000fe2000000000b */
[----:B------:R-:W-:Y:S01]  /*24290*/  FMUL R52, R13, R2 ;  /* 0x000000020d347220 */ /* 0x000fe20000400000 */
[----:B------:R-:W-:Y:S01]  /*242a0*/  F2FP.F16.F32.PACK_AB R8, RZ, R10 ;  /* 0x0000000aff08723e */ /* 0x000fe200000000ff */
[-C--:B------:R-:W-:Y:S01]  /*242b0*/  FMUL R10, R51, R2.reuse ;  /* 0x00000002330a7220 */ /* 0x080fe20000400000 */
[----:B------:R-:W-:Y:S01]  /*242c0*/  F2FP.F16.F32.PACK_AB R9, RZ, R9 ;  /* 0x00000009ff09723e */ /* 0x000fe200000000ff */
[----:B------:R-:W-:Y:S01]  /*242d0*/  @P3 STG.E.U16 desc[UR44][R4.64+0x10], R11 ;  /* 0x0000100b04003986 */ /* 0x000fe2000c10152c */
[----:B------:R-:W-:Y:S01]  /*242e0*/  ISETP.GT.AND P3, PT, R0, 0x10, P0 ;  /* 0x000000100000780c */ /* 0x000fe20000764270 */
[-C--:B------:R-:W-:Y:S02]  /*242f0*/  FMUL R51, R14, R2.reuse ;  /* 0x000000020e337220 */ /* 0x080fe40000400000 */
[----:B------:R0:W-:Y:S01]  /*24300*/  @P2 STG.E.U16 desc[UR44][R6.64+0x10], R8 ;  /* 0x0000100806002986 */ /* 0x0001e2000c10152c */
[----:B------:R-:W-:Y:S01]  /*24310*/  ISETP.GT.AND P2, PT, R0, 0x9, P1 ;  /* 0x000000090000780c */ /* 0x000fe20000f44270 */
[----:B0-----:R-:W-:-:S02]  /*24320*/  FMUL R8, R54, R2 ;  /* 0x0000000236087220 */ /* 0x001fc40000400000 */
[----:B------:R-:W2:Y:S03]  /*24330*/  LDL.LU R54, [R1] ;  /* 0x0000000001367983 */ /* 0x000ea60000300800 */
[----:B------:R-:W-:-:S07]  /*24340*/  F2FP.F16.F32.PACK_AB R8, RZ, R8 ;  /* 0x00000008ff08723e */ /* 0x000fce00000000ff */
[----:B------:R0:W-:Y:S01]  /*24350*/  @P2 STG.E.U16 desc[UR44][R6.64+0x12], R8 ;  /* 0x0000120806002986 */ /* 0x0001e2000c10152c */
[----:B------:R-:W-:-:S03]  /*24360*/  ISETP.GT.AND P2, PT, R0, 0x10, P1 ;  /* 0x000000100000780c */ /* 0x000fc60000f44270 */
[----:B------:R1:W-:Y:S01]  /*24370*/  @P4 STG.E.U16 desc[UR44][R4.64+0x22], R9 ;  /* 0x0000220904004986 */ /* 0x0003e2000c10152c */
[----:B------:R-:W-:Y:S01]  /*24380*/  ISETP.GT.AND P4, PT, R0, 0x19, P0 ;  /* 0x000000190000780c */ /* 0x000fe20000784270 */
[-C--:B0-----:R-:W-:Y:S01]  /*24390*/  FMUL R8, R53, R2.reuse ;  /* 0x0000000235087220 */ /* 0x081fe20000400000 */
[----:B------:R-:W-:Y:S01]  /*243a0*/  PRMT R187, R18, 0x7610, R187 ;  /* 0x0000761012bb7816 */ /* 0x000fe200000000bb */
[-C--:B------:R-:W-:Y:S01]  /*243b0*/  FMUL R53, R12, R2.reuse ;  /* 0x000000020c357220 */ /* 0x080fe20000400000 */
[----:B-1----:R-:W-:Y:S02]  /*243c0*/  FMUL R9, R48, R2 ;  /* 0x0000000230097220 */ /* 0x002fe40000400000 */
[----:B------:R-:W-:Y:S01]  /*243d0*/  F2FP.F16.F32.PACK_AB R8, RZ, R8 ;  /* 0x00000008ff08723e */ /* 0x000fe200000000ff */
[----:B------:R-:W-:-:S03]  /*243e0*/  FMUL R48, R22, R2 ;  /* 0x0000000216307220 */ /* 0x000fc60000400000 */
[----:B------:R-:W-:Y:S02]  /*243f0*/  PRMT R11, R8, 0x7610, R11 ;  /* 0x00007610080b7816 */ /* 0x000fe4000000000b */
[----:B------:R-:W-:Y:S01]  /*24400*/  F2FP.F16.F32.PACK_AB R8, RZ, R10 ;  /* 0x0000000aff08723e */ /* 0x000fe200000000ff */
[-C--:B------:R-:W-:Y:S01]  /*24410*/  FMUL R10, R47, R2.reuse ;  /* 0x000000022f0a7220 */ /* 0x080fe20000400000 */
[----:B------:R-:W-:Y:S01]  /*24420*/  F2FP.F16.F32.PACK_AB R9, RZ, R9 ;  /* 0x00000009ff09723e */ /* 0x000fe200000000ff */
[----:B------:R-:W-:Y:S01]  /*24430*/  @P3 STG.E.U16 desc[UR44][R4.64+0x20], R11 ;  /* 0x0000200b04003986 */ /* 0x000fe2000c10152c */
[C---:B------:R-:W-:Y:S01]  /*24440*/  ISETP.GT.AND P3, PT, R0.reuse, 0x18, P0 ;  /* 0x000000180000780c */ /* 0x040fe20000764270 */
[-C--:B------:R-:W-:Y:S02]  /*24450*/  FMUL R47, R23, R2.reuse ;  /* 0x00000002172f7220 */ /* 0x080fe40000400000 */
[----:B------:R0:W-:Y:S01]  /*24460*/  @P2 STG.E.U16 desc[UR44][R6.64+0x20], R8 ;  /* 0x0000200806002986 */ /* 0x0001e2000c10152c */
[----:B------:R-:W-:Y:S01]  /*24470*/  ISETP.GT.AND P2, PT, R0, 0x11, P1 ;  /* 0x000000110000780c */ /* 0x000fe20000f44270 */
[----:B0-----:R-:W-:Y:S01]  /*24480*/  FMUL R8, R50, R2 ;  /* 0x0000000232087220 */ /* 0x001fe20000400000 */
[----:B------:R-:W-:Y:S01]  /*24490*/  F2FP.F16.F32.PACK_AB R232, RZ, R232 ;  /* 0x000000e8ffe8723e */ /* 0x000fe200000000ff */
[----:B------:R-:W-:-:S03]  /*244a0*/  FMUL R50, R15, R2 ;  /* 0x000000020f327220 */ /* 0x000fc60000400000 */
[----:B------:R-:W-:-:S07]  /*244b0*/  F2FP.F16.F32.PACK_AB R8, RZ, R8 ;  /* 0x00000008ff08723e */ /* 0x000fce00000000ff */
[----:B------:R0:W-:Y:S01]  /*244c0*/  @P2 STG.E.U16 desc[UR44][R6.64+0x22], R8 ;  /* 0x0000220806002986 */ /* 0x0001e2000c10152c */
[----:B------:R-:W-:-:S03]  /*244d0*/  ISETP.GT.AND P2, PT, R0, 0x18, P1 ;  /* 0x000000180000780c */ /* 0x000fc60000f44270 */
[----:B------:R1:W-:Y:S01]  /*244e0*/  @P4 STG.E.U16 desc[UR44][R4.64+0x32], R9 ;  /* 0x0000320904004986 */ /* 0x0003e2000c10152c */
[----:B------:R-:W-:Y:S01]  /*244f0*/  ISETP.GT.AND P4, PT, R0, 0x21, P0 ;  /* 0x000000210000780c */ /* 0x000fe20000784270 */
[-C--:B0-----:R-:W-:Y:S01]  /*24500*/  FMUL R8, R49, R2.reuse ;  /* 0x0000000231087220 */ /* 0x081fe20000400000 */
[-C--:B------:R-:W-:Y:S02]  /*24510*/  FMUL R49, R21, R2.reuse ;  /* 0x0000000215317220 */ /* 0x080fe40000400000 */
[----:B------:R-:W3:Y:S01]  /*24520*/  LDL.LU R21, [R1+0x4] ;  /* 0x0000040001157983 */ /* 0x000ee20000300800 */
[----:B-1----:R-:W-:Y:S01]  /*24530*/  FMUL R9, R44, R2 ;  /* 0x000000022c097220 */ /* 0x002fe20000400000 */
[----:B------:R-:W-:Y:S01]  /*24540*/  F2FP.F16.F32.PACK_AB R8, RZ, R8 ;  /* 0x00000008ff08723e */ /* 0x000fe200000000ff */
[----:B------:R-:W-:Y:S01]  /*24550*/  FMUL R44, R218, R2 ;  /* 0x00000002da2c7220 */ /* 0x000fe20000400000 */
[----:B------:R-:W4:Y:S02]  /*24560*/  LDL.LU R55, [R1+0x8] ;  /* 0x0000080001377983 */ /* 0x000f240000300800 */
[----:B------:R-:W-:-:S02]  /*24570*/  PRMT R11, R8, 0x7610, R11 ;  /* 0x00007610080b7816 */ /* 0x000fc4000000000b */
[----:B------:R-:W-:Y:S01]  /*24580*/  F2FP.F16.F32.PACK_AB R8, RZ, R10 ;  /* 0x0000000aff08723e */ /* 0x000fe200000000ff */
[-C--:B------:R-:W-:Y:S01]  /*24590*/  FMUL R10, R43, R2.reuse ;  /* 0x000000022b0a7220 */ /* 0x080fe20000400000 */
[----:B------:R-:W-:Y:S01]  /*245a0*/  F2FP.F16.F32.PACK_AB R9, RZ, R9 ;  /* 0x00000009ff09723e */ /* 0x000fe200000000ff */
[----:B------:R-:W-:Y:S01]  /*245b0*/  @P3 STG.E.U16 desc[UR44][R4.64+0x30], R11 ;  /* 0x0000300b04003986 */ /* 0x000fe2000c10152c */
[C---:B------:R-:W-:Y:S01]  /*245c0*/  ISETP.GT.AND P3, PT, R0.reuse, 0x20, P0 ;  /* 0x000000200000780c */ /* 0x040fe20000764270 */
[----:B------:R-:W-:Y:S02]  /*245d0*/  FMUL R43, R219, R2 ;  /* 0x00000002db2b7220 */ /* 0x000fe40000400000 */
[----:B------:R0:W-:Y:S01]  /*245e0*/  @P2 STG.E.U16 desc[UR44][R6.64+0x30], R8 ;  /* 0x0000300806002986 */ /* 0x0001e2000c10152c */
[----:B------:R-:W-:-:S03]  /*245f0*/  ISETP.GT.AND P2, PT, R0, 0x19, P1 ;  /* 0x000000190000780c */ /* 0x000fc60000f44270 */
[----:B------:R-:W4:Y:S04]  /*24600*/  LDL.LU R23, [R1+0xc] ;  /* 0x00000c0001177983 */ /* 0x000f280000300800 */
[----:B------:R-:W4:Y:S01]  /*24610*/  LDL.LU R22, [R1+0x10] ;  /* 0x0000100001167983 */ /* 0x000f220000300800 */
[----:B0-----:R-:W-:-:S03]  /*24620*/  FMUL R8, R46, R2 ;  /* 0x000000022e087220 */ /* 0x001fc60000400000 */
[----:B------:R-:W4:Y:S01]  /*24630*/  LDL.LU R56, [R1+0x14] ;  /* 0x0000140001387983 */ /* 0x000f220000300800 */
[----:B------:R-:W-:Y:S01]  /*24640*/  F2FP.F16.F32.PACK_AB R231, RZ, R231 ;  /* 0x000000e7ffe7723e */ /* 0x000fe200000000ff */
[----:B------:R-:W-:Y:S01]  /*24650*/  FMUL R46, R216, R2 ;  /* 0x00000002d82e7220 */ /* 0x000fe20000400000 */
[----:B------:R-:W-:Y:S01]  /*24660*/  F2FP.F16.F32.PACK_AB R8, RZ, R8 ;  /* 0x00000008ff08723e */ /* 0x000fe200000000ff */
[----:B------:R-:W4:Y:S04]  /*24670*/  LDL.LU R57, [R1+0x18] ;  /* 0x0000180001397983 */ /* 0x000f280000300800 */
[----:B------:R0:W-:Y:S01]  /*24680*/  @P2 STG.E.U16 desc[UR44][R6.64+0x32], R8 ;  /* 0x0000320806002986 */ /* 0x0001e2000c10152c */
[----:B------:R-:W-:-:S03]  /*24690*/  ISETP.GT.AND P2, PT, R0, 0x20, P1 ;  /* 0x000000200000780c */ /* 0x000fc60000f44270 */
[----:B------:R1:W-:Y:S01]  /*246a0*/  @P4 STG.E.U16 desc[UR44][R4.64+0x42], R9 ;  /* 0x0000420904004986 */ /* 0x0003e2000c10152c */
[----:B------:R-:W-:-:S03]  /*246b0*/  ISETP.GT.AND P4, PT, R0, 0x29, P0 ;  /* 0x000000290000780c */ /* 0x000fc60000784270 */
[----:B------:R-:W4:Y:S01]  /*246c0*/  LDL.LU R58, [R1+0x1c] ;  /* 0x00001c00013a7983 */ /* 0x000f220000300800 */
[----:B0-----:R-:W-:-:S03]  /*246d0*/  FMUL R8, R45, R2 ;  /* 0x000000022d087220 */ /* 0x001fc60000400000 */
[----:B------:R-:W4:Y:S01]  /*246e0*/  LDL.LU R59, [R1+0x20] ;  /* 0x00002000013b7983 */ /* 0x000f220000300800 */
[----:B------:R-:W-:Y:S01]  /*246f0*/  F2FP.F16.F32.PACK_AB R237, RZ, R237 ;  /* 0x000000edffed723e */ /* 0x000fe200000000ff */
[-C--:B------:R-:W-:Y:S01]  /*24700*/  FMUL R45, R217, R2.reuse ;  /* 0x00000002d92d7220 */ /* 0x080fe20000400000 */
[----:B-1----:R-:W-:Y:S01]  /*24710*/  FMUL R9, R40, R2 ;  /* 0x0000000228097220 */ /* 0x002fe20000400000 */
[----:B------:R-:W-:Y:S01]  /*24720*/  F2FP.F16.F32.PACK_AB R8, RZ, R8 ;  /* 0x00000008ff08723e */ /* 0x000fe200000000ff */
[----:B------:R-:W4:Y:S01]  /*24730*/  LDL.LU R60, [R1+0x24] ;  /* 0x00002400013c7983 */ /* 0x000f220000300800 */
[----:B------:R-:W-:Y:S01]  /*24740*/  F2FP.F16.F32.PACK_AB R236, RZ, R236 ;  /* 0x000000ecffec723e */ /* 0x000fe200000000ff */
[----:B------:R-:W-:Y:S01]  /*24750*/  FMUL R40, R222, R2 ;  /* 0x00000002de287220 */ /* 0x000fe20000400000 */
[----:B------:R-:W-:Y:S01]  /*24760*/  PRMT R11, R8, 0x7610, R11 ;  /* 0x00007610080b7816 */ /* 0x000fe2000000000b */
[----:B------:R-:W4:Y:S01]  /*24770*/  LDL.LU R61, [R1+0x28] ;  /* 0x00002800013d7983 */ /* 0x000f220000300800 */
[----:B------:R-:W-:Y:S01]  /*24780*/  F2FP.F16.F32.PACK_AB R8, RZ, R10 ;  /* 0x0000000aff08723e */ /* 0x000fe200000000ff */
[-C--:B------:R-:W-:Y:S01]  /*24790*/  FMUL R10, R39, R2.reuse ;  /* 0x00000002270a7220 */ /* 0x080fe20000400000 */
[----:B------:R-:W-:Y:S01]  /*247a0*/  F2FP.F16.F32.PACK_AB R9, RZ, R9 ;  /* 0x00000009ff09723e */ /* 0x000fe200000000ff */
[----:B------:R-:W-:Y:S01]  /*247b0*/  @P3 STG.E.U16 desc[UR44][R4.64+0x40], R11 ;  /* 0x0000400b04003986 */ /* 0x000fe2000c10152c */
[----:B------:R-:W-:Y:S01]  /*247c0*/  ISETP.GT.AND P3, PT, R0, 0x28, P0 ;  /* 0x000000280000780c */ /* 0x000fe20000764270 */
[----:B------:R-:W-:-:S02]  /*247d0*/  FMUL R39, R223, R2 ;  /* 0x00000002df277220 */ /* 0x000fc40000400000 */
        /* <DEDUP_REMOVED lines=17> */
[-C--:B------:R-:W-:Y:S01]  /*248f0*/  FMUL R41, R221, R2.reuse ;  /* 0x00000002dd297220 */ /* 0x080fe20000400000 */
[----:B-1----:R-:W-:Y:S01]  /*24900*/  FMUL R9, R36, R2 ;  /* 0x0000000224097220 */ /* 0x002fe20000400000 */
[----:B------:R-:W-:Y:S01]  /*24910*/  F2FP.F16.F32.PACK_AB R8, RZ, R8 ;  /* 0x00000008ff08723e */ /* 0x000fe200000000ff */
[----:B------:R-:W4:Y:S01]  /*24920*/  LDL.LU R68, [R1+0x44] ;  /* 0x0000440001447983 */ /* 0x000f220000300800 */
[----:B------:R-:W-:Y:S02]  /*24930*/  FMUL R36, R226, R2 ;  /* 0x00000002e2247220 */ /* 0x000fe40000400000 */
        /* <DEDUP_REMOVED lines=14> */
[----:B------:R-:W-:Y:S01]  /*24a20*/  FMUL R38, R224, R2 ;  /* 0x00000002e0267220 */ /* 0x000fe20000400000 */
[----:B------:R-:W-:Y:S02]  /*24a30*/  F2FP.F16.F32.PACK_AB R8, RZ, R8 ;  /* 0x00000008ff08723e */ /* 0x000fe400000000ff */
[----:B------:R-:W4:Y:S04]  /*24a40*/  LDL.LU R73, [R1+0x58] ;  /* 0x0000580001497983 */ /* 0x000f280000300800 */
[----:B------:R0:W-:Y:S01]  /*24a50*/  @P2 STG.E.U16 desc[UR44][R6.64+0x52], R8 ;  /* 0x0000520806002986 */ /* 0x0001e2000c10152c */
[----:B------:R-:W-:-:S03]  /*24a60*/  ISETP.GT.AND P2, PT, R0, 0x30, P1 ;  /* 0x000000300000780c */ /* 0x000fc60000f44270 */
[----:B------:R-:W-:Y:S04]  /*24a70*/  @P4 STG.E.U16 desc[UR44][R4.64+0x62], R9 ;  /* 0x0000620904004986 */ /* 0x000fe8000c10152c */
[----:B------:R-:W4:Y:S01]  /*24a80*/  LDL.LU R74, [R1+0x5c] ;  /* 0x00005c00014a7983 */ /* 0x000f220000300800 */
[-C--:B0-----:R-:W-:Y:S01]  /*24a90*/  FMUL R8, R37, R2.reuse ;  /* 0x0000000225087220 */ /* 0x081fe20000400000 */
[----:B------:R-:W-:Y:S02]  /*24aa0*/  ISETP.GT.AND P4, PT, R0, 0x39, P0 ;  /* 0x000000390000780c */ /* 0x000fe40000784270 */
[----:B------:R-:W4:Y:S01]  /*24ab0*/  LDL.LU R230, [R1+0x60] ;  /* 0x0000600001e67983 */ /* 0x000f220000300800 */
[----:B------:R-:W-:Y:S01]  /*24ac0*/  FMUL R37, R225, R2 ;  /* 0x00000002e1257220 */ /* 0x000fe20000400000 */
[----:B------:R-:W-:-:S02]  /*24ad0*/  F2FP.F16.F32.PACK_AB R8, RZ, R8 ;  /* 0x00000008ff08723e */ /* 0x000fc400000000ff */
[----:B------:R-:W4:Y:S02]  /*24ae0*/  LDL.LU R229, [R1+0x64] ;  /* 0x0000640001e57983 */ /* 0x000f240000300800 */
[----:B------:R-:W-:Y:S02]  /*24af0*/  PRMT R11, R8, 0x7610, R11 ;  /* 0x00007610080b7816 */ /* 0x000fe4000000000b */
[----:B------:R-:W4:Y:S01]  /*24b00*/  LDL.LU R75, [R1+0x68] ;  /* 0x00006800014b7983 */ /* 0x000f220000300800 */
[----:B------:R-:W-:-:S03]  /*24b10*/  F2FP.F16.F32.PACK_AB R8, RZ, R10 ;  /* 0x0000000aff08723e */ /* 0x000fc600000000ff */
[----:B------:R-:W-:Y:S04]  /*24b20*/  @P3 STG.E.U16 desc[UR44][R4.64+0x60], R11 ;  /* 0x0000600b04003986 */ /* 0x000fe8000c10152c */
[----:B------:R0:W-:Y:S01]  /*24b30*/  @P2 STG.E.U16 desc[UR44][R6.64+0x60], R8 ;  /* 0x0000600806002986 */ /* 0x0001e2000c10152c */
[C---:B------:R-:W-:Y:S02]  /*24b40*/  ISETP.GT.AND P2, PT, R0.reuse, 0x31, P1 ;  /* 0x000000310000780c */ /* 0x040fe40000f44270 */
[----:B------:R-:W-:Y:S01]  /*24b50*/  ISETP.GT.AND P3, PT, R0, 0x38, P0 ;  /* 0x000000380000780c */ /* 0x000fe20000764270 */
[----:B------:R-:W4:Y:S04]  /*24b60*/  LDL.LU R76, [R1+0x6c] ;  /* 0x00006c00014c7983 */ /* 0x000f280000300800 */
[----:B------:R-:W4:Y:S01]  /*24b70*/  LDL.LU R77, [R1+0x70] ;  /* 0x00007000014d7983 */ /* 0x000f220000300800 */
[----:B0-----:R-:W-:-:S03]  /*24b80*/  FMUL R8, R34, R2 ;  /* 0x0000000222087220 */ /* 0x001fc60000400000 */
[----:B------:R-:W4:Y:S01]  /*24b90*/  LDL.LU R78, [R1+0x74] ;  /* 0x00007400014e7983 */ /* 0x000f220000300800 */
[----:B------:R-:W-:Y:S01]  /*24ba0*/  FMUL R34, R228, R2 ;  /* 0x00000002e4227220 */ /* 0x000fe20000400000 */
[----:B------:R-:W-:Y:S02]  /*24bb0*/  F2FP.F16.F32.PACK_AB R8, RZ, R8 ;  /* 0x00000008ff08723e */ /* 0x000fe400000000ff */
[----:B------:R-:W4:Y:S04]  /*24bc0*/  LDL.LU R79, [R1+0x78] ;  /* 0x00007800014f7983 */ /* 0x000f280000300800 */
[----:B------:R-:W-:Y:S01]  /*24bd0*/  @P2 STG.E.U16 desc[UR44][R6.64+0x62], R8 ;  /* 0x0000620806002986 */ /* 0x000fe2000c10152c */
[----:B------:R-:W-:-:S03]  /*24be0*/  ISETP.GT.AND P2, PT, R0, 0x38, P1 ;  /* 0x000000380000780c */ /* 0x000fc60000f44270 */
[----:B------:R-:W-:Y:S01]  /*24bf0*/  @P3 STG.E.U16 desc[UR44][R4.64+0x70], R186 ;  /* 0x000070ba04003986 */ /* 0x000fe2000c10152c */
[----:B------:R-:W-:-:S03]  /*24c00*/  ISETP.GT.AND P3, PT, R0, 0x39, P1 ;  /* 0x000000390000780c */ /* 0x000fc60000f64270 */
[----:B------:R-:W-:Y:S01]  /*24c10*/  @P4 STG.E.U16 desc[UR44][R4.64+0x72], R187 ;  /* 0x000072bb04004986 */ /* 0x000fe2000c10152c */
[----:B------:R-:W-:-:S03]  /*24c20*/  ISETP.GT.AND P4, PT, R0, 0x40, P0 ;  /* 0x000000400000780c */ /* 0x000fc60000784270 */
[----:B------:R-:W4:Y:S04]  /*24c30*/  LDL.LU R80, [R1+0x7c] ;  /* 0x00007c0001507983 */ /* 0x000f280000300800 */
[----:B------:R0:W-:Y:S01]  /*24c40*/  @P2 STG.E.U16 desc[UR44][R6.64+0x70], R20 ;  /* 0x0000701406002986 */ /* 0x0001e2000c10152c */
[----:B------:R-:W-:-:S03]  /*24c50*/  ISETP.GT.AND P2, PT, R0, 0x40, P1 ;  /* 0x000000400000780c */ /* 0x000fc60000f44270 */
[----:B------:R-:W-:Y:S01]  /*24c60*/  @P3 STG.E.U16 desc[UR44][R6.64+0x72], R234 ;  /* 0x000072ea06003986 */ /* 0x000fe2000c10152c */
[----:B------:R-:W-:-:S03]  /*24c70*/  ISETP.GT.AND P3, PT, R0, 0x41, P1 ;  /* 0x000000410000780c */ /* 0x000fc60000f64270 */
[----:B------:R-:W-:Y:S01]  /*24c80*/  @P4 STG.E.U16 desc[UR44][R4.64+0x80], R233 ;  /* 0x000080e904004986 */ /* 0x000fe2000c10152c */
[----:B------:R-:W-:-:S03]  /*24c90*/  ISETP.GT.AND P4, PT, R0, 0x48, P0 ;  /* 0x000000480000780c */ /* 0x000fc60000784270 */
[----:B------:R-:W-:Y:S01]  /*24ca0*/  @P5 STG.E.U16 desc[UR44][R4.64+0x82], R232 ;  /* 0x000082e804005986 */ /* 0x000fe2000c10152c */
[----:B------:R-:W-:-:S03]  /*24cb0*/  ISETP.GT.AND P5, PT, R0, 0x49, P0 ;  /* 0x000000490000780c */ /* 0x000fc600007a4270 */
[----:B------:R-:W-:Y:S01]  /*24cc0*/  @P2 STG.E.U16 desc[UR44][R6.64+0x80], R231 ;  /* 0x000080e706002986 */ /* 0x000fe2000c10152c */
[C---:B------:R-:W-:Y:S02]  /*24cd0*/  ISETP.GT.AND P2, PT, R0.reuse, 0x48, P1 ;  /* 0x000000480000780c */ /* 0x040fe40000f44270 */
[----:B0-----:R-:W-:Y:S01]  /*24ce0*/  F2FP.F16.F32.PACK_AB R20, RZ, R188 ;  /* 0x000000bcff14723e */ /* 0x001fe200000000ff */
        /* <DEDUP_REMOVED lines=8> */
[----:B0-----:R-:W-:Y:S02]  /*24d70*/  F2FP.F16.F32.PACK_AB R20, RZ, R189 ;  /* 0x000000bdff14723e */ /* 0x001fe400000000ff */
[----:B------:R-:W-:Y:S01]  /*24d80*/  ISETP.GT.AND P2, PT, R0, 0x50, P1 ;  /* 0x000000500000780c */ /* 0x000fe20000f44270 */
[----:B------:R-:W4:Y:S01]  /*24d90*/  LDL.LU R82, [R1+0x84] ;  /* 0x0000840001527983 */ /* 0x000f220000300800 */
[----:B------:R-:W-:Y:S02]  /*24da0*/  PRMT R233, R20, 0x7610, R233 ;  /* 0x0000761014e97816 */ /* 0x000fe400000000e9 */
[----:B------:R-:W-:Y:S01]  /*24db0*/  F2FP.F16.F32.PACK_AB R231, RZ, R190 ;  /* 0x000000beffe7723e */ /* 0x000fe200000000ff */
[----:B------:R-:W4:Y:S01]  /*24dc0*/  LDL.LU R83, [R1+0x88] ;  /* 0x0000880001537983 */ /* 0x000f220000300800 */
[----:B------:R-:W-:Y:S02]  /*24dd0*/  F2FP.F16.F32.PACK_AB R232, RZ, R191 ;  /* 0x000000bfffe8723e */ /* 0x000fe400000000ff */
[----:B------:R-:W-:Y:S01]  /*24de0*/  F2FP.F16.F32.PACK_AB R20, RZ, R192 ;  /* 0x000000c0ff14723e */ /* 0x000fe200000000ff */
[----:B------:R-:W-:Y:S01]  /*24df0*/  @P3 STG.E.U16 desc[UR44][R6.64+0x92], R233 ;  /* 0x000092e906003986 */ /* 0x000fe2000c10152c */
[----:B------:R-:W-:-:S03]  /*24e00*/  ISETP.GT.AND P3, PT, R0, 0x51, P1 ;  /* 0x000000510000780c */ /* 0x000fc60000f64270 */
[----:B------:R0:W-:Y:S01]  /*24e10*/  @P4 STG.E.U16 desc[UR44][R4.64+0xa0], R231 ;  /* 0x0000a0e704004986 */ /* 0x0001e2000c10152c */
[----:B------:R-:W-:-:S03]  /*24e20*/  ISETP.GT.AND P4, PT, R0, 0x58, P0 ;  /* 0x000000580000780c */ /* 0x000fc60000784270 */
[----:B------:R1:W-:Y:S01]  /*24e30*/  @P5 STG.E.U16 desc[UR44][R4.64+0xa2], R232 ;  /* 0x0000a2e804005986 */ /* 0x0003e2000c10152c */
[----:B------:R-:W-:-:S03]  /*24e40*/  ISETP.GT.AND P5, PT, R0, 0x59, P0 ;  /* 0x000000590000780c */ /* 0x000fc600007a4270 */
[----:B------:R2:W-:Y:S01]  /*24e50*/  @P2 STG.E.U16 desc[UR44][R6.64+0xa0], R20 ;  /* 0x0000a01406002986 */ /* 0x0005e2000c10152c */
[----:B------:R-:W-:Y:S02]  /*24e60*/  ISETP.GT.AND P2, PT, R0, 0x58, P1 ;  /* 0x000000580000780c */ /* 0x000fe40000f44270 */
[----:B0-----:R-:W-:Y:S01]  /*24e70*/  F2FP.F16.F32.PACK_AB R231, RZ, R194 ;  /* 0x000000c2ffe7723e */ /* 0x001fe200000000ff */
[----:B------:R-:W4:Y:S01]  /*24e80*/  LDL.LU R84, [R1+0x8c] ;  /* 0x00008c0001547983 */ /* 0x000f220000300800 */
[----:B-1----:R-:W-:-:S03]  /*24e90*/  F2FP.F16.F32.PACK_AB R232, RZ, R195 ;  /* 0x000000c3ffe8723e */ /* 0x002fc600000000ff */
[----:B------:R-:W4:Y:S01]  /*24ea0*/  LDL.LU R85, [R1+0x90] ;  /* 0x0000900001557983 */ /* 0x000f220000300800 */
[----:B--2---:R-:W-:-:S03]  /*24eb0*/  F2FP.F16.F32.PACK_AB R20, RZ, R193 ;  /* 0x000000c1ff14723e */ /* 0x004fc600000000ff */
[----:B------:R-:W2:Y:S01]  /*24ec0*/  LDL.LU R86, [R1+0x94] ;  /* 0x0000940001567983 */ /* 0x000ea20000300800 */
[----:B------:R-:W-:-:S03]  /*24ed0*/  PRMT R233, R20, 0x7610, R233 ;  /* 0x0000761014e97816 */ /* 0x000fc600000000e9 */
[----:B------:R-:W2:Y:S01]  /*24ee0*/  LDL.LU R87, [R1+0x98] ;  /* 0x0000980001577983 */ /* 0x000ea20000300800 */
[----:B------:R-:W-:-:S03]  /*24ef0*/  F2FP.F16.F32.PACK_AB R20, RZ, R196 ;  /* 0x000000c4ff14723e */ /* 0x000fc600000000ff */
        /* <DEDUP_REMOVED lines=9> */
[----:B------:R-:W2:Y:S01]  /*24f90*/  LDL.LU R88, [R1+0x9c] ;  /* 0x00009c0001587983 */ /* 0x000ea20000300800 */
[----:B-1----:R-:W-:-:S03]  /*24fa0*/  F2FP.F16.F32.PACK_AB R232, RZ, R199 ;  /* 0x000000c7ffe8723e */ /* 0x002fc600000000ff */
[----:B------:R-:W2:Y:S01]  /*24fb0*/  LDL.LU R89, [R1+0xa0] ;  /* 0x0000a00001597983 */ /* 0x000ea20000300800 */
[----:B---3--:R-:W-:-:S03]  /*24fc0*/  F2FP.F16.F32.PACK_AB R20, RZ, R197 ;  /* 0x000000c5ff14723e */ /* 0x008fc600000000ff */
[----:B------:R-:W3:Y:S01]  /*24fd0*/  LDL.LU R90, [R1+0xa4] ;  /* 0x0000a400015a7983 */ /* 0x000ee20000300800 */
[----:B------:R-:W-:-:S03]  /*24fe0*/  PRMT R233, R20, 0x7610, R233 ;  /* 0x0000761014e97816 */ /* 0x000fc600000000e9 */
[----:B------:R-:W3:Y:S01]  /*24ff0*/  LDL.LU R91, [R1+0xa8] ;  /* 0x0000a800015b7983 */ /* 0x000ee20000300800 */
        /* <DEDUP_REMOVED lines=10> */
[----:B------:R-:W3:Y:S01]  /*250a0*/  LDL.LU R92, [R1+0xac] ;  /* 0x0000ac00015c7983 */ /* 0x000ee20000300800 */
[----:B-1----:R-:W-:-:S03]  /*250b0*/  F2FP.F16.F32.PACK_AB R232, RZ, R203 ;  /* 0x000000cbffe8723e */ /* 0x002fc600000000ff */
[----:B------:R-:W3:Y:S01]  /*250c0*/  LDL.LU R93, [R1+0xb0] ;  /* 0x0000b000015d7983 */ /* 0x000ee20000300800 */
[----:B------:R-:W-:-:S03]  /*250d0*/  F2FP.F16.F32.PACK_AB R20, RZ, R201 ;  /* 0x000000c9ff14723e */ /* 0x000fc600000000ff */
        /* <DEDUP_REMOVED lines=118> */
[----:B----4-:R-:W-:-:S03]  /*25840*/  F2FP.F16.F32.PACK_AB R20, RZ, R37 ;  /* 0x00000025ff14723e */ /* 0x010fc600000000ff */
[----:B------:R-:W4:Y:S01]  /*25850*/  LDL.LU R227, [R1+0x124] ;  /* 0x0001240001e37983 */ /* 0x000f220000300800 */
[----:B------:R-:W-:-:S03]  /*25860*/  PRMT R233, R20, 0x7610, R233 ;  /* 0x0000761014e97816 */ /* 0x000fc600000000e9 */
[----:B------:R-:W4:Y:S01]  /*25870*/  LDL.LU R228, [R1+0x128] ;  /* 0x0001280001e47983 */ /* 0x000f220000300800 */
        /* <DEDUP_REMOVED lines=30> */
[----:B------:R-:W-:-:S03]  /*25a60*/  F2FP.F16.F32.PACK_AB R20, RZ, R45 ;  /* 0x0000002dff14723e */ /* 0x000fc600000000ff */
[----:B------:R-:W2:Y:S01]  /*25a70*/  LDL.LU R219, [R1+0x144] ;  /* 0x0001440001db7983 */ /* 0x000ea20000300800 */
[----:B------:R-:W-:-:S03]  /*25a80*/  PRMT R233, R20, 0x7610, R233 ;  /* 0x0000761014e97816 */ /* 0x000fc600000000e9 */
[----:B------:R-:W2:Y:S01]  /*25a90*/  LDL.LU R220, [R1+0x148] ;  /* 0x0001480001dc7983 */ /* 0x000ea20000300800 */
[----:B------:R-:W-:-:S03]  /*25aa0*/  F2FP.F16.F32.PACK_AB R20, RZ, R48 ;  /* 0x00000030ff14723e */ /* 0x000fc600000000ff */
[----:B------:R0:W-:Y:S01]  /*25ab0*/  @P3 STG.E.U16 desc[UR44][R6.64+0x152], R233 ;  /* 0x000152e906003986 */ /* 0x0001e2000c10152c */
[----:B------:R-:W-:-:S03]  /*25ac0*/  ISETP.GT.AND P3, PT, R0, 0xb1, P1 ;  /* 0x000000b10000780c */ /* 0x000fc60000f64270 */
[----:B------:R1:W-:Y:S01]  /*25ad0*/  @P4 STG.E.U16 desc[UR44][R4.64+0x160], R231 ;  /* 0x000160e704004986 */ /* 0x0003e2000c10152c */
[C---:B------:R-:W-:Y:S02]  /*25ae0*/  ISETP.GT.AND P4, PT, R0.reuse, 0xb8, P0 ;  /* 0x000000b80000780c */ /* 0x040fe40000784270 */
[C---:B------:R-:W-:Y:S01]  /*25af0*/  ISETP.GT.AND P0, PT, R0.reuse, 0xb9, P0 ;  /* 0x000000b90000780c */ /* 0x040fe20000704270 */
[----:B------:R1:W-:Y:S04]  /*25b00*/  @P5 STG.E.U16 desc[UR44][R4.64+0x162], R232 ;  /* 0x000162e804005986 */ /* 0x0003e8000c10152c */
[----:B------:R1:W-:Y:S01]  /*25b10*/  @P2 STG.E.U16 desc[UR44][R6.64+0x160], R20 ;  /* 0x0001601406002986 */ /* 0x0003e2000c10152c */
[----:B------:R-:W-:Y:S02]  /*25b20*/  ISETP.GT.AND P2, PT, R0, 0xb8, P1 ;  /* 0x000000b80000780c */ /* 0x000fe40000f44270 */
[----:B0-----:R-:W-:Y:S01]  /*25b30*/  F2FP.F16.F32.PACK_AB R233, RZ, R52 ;  /* 0x00000034ffe9723e */ /* 0x001fe200000000ff */
[----:B------:R-:W2:Y:S01]  /*25b40*/  LDL.LU R218, [R1+0x14c] ;  /* 0x00014c0001da7983 */ /* 0x000ea20000300800 */
[----:B-1----:R-:W-:-:S02]  /*25b50*/  F2FP.F16.F32.PACK_AB R231, RZ, R50 ;  /* 0x00000032ffe7723e */ /* 0x002fc400000000ff */
[----:B------:R-:W-:Y:S01]  /*25b60*/  F2FP.F16.F32.PACK_AB R232, RZ, R51 ;  /* 0x00000033ffe8723e */ /* 0x000fe200000000ff */
[----:B------:R-:W2:Y:S01]  /*25b70*/  LDL.LU R217, [R1+0x150] ;  /* 0x0001500001d97983 */ /* 0x000ea20000300800 */
[----:B------:R-:W-:Y:S01]  /*25b80*/  F2FP.F16.F32.PACK_AB R20, RZ, R49 ;  /* 0x00000031ff14723e */ /* 0x000fe200000000ff */
[----:B------:R-:W-:Y:S01]  /*25b90*/  FMUL R21, R21, R2 ;  /* 0x0000000215157220 */ /* 0x000fe20000400000 */
[----:B------:R-:W-:Y:S01]  /*25ba0*/  ISETP.GT.AND P1, PT, R0, 0xb9, P1 ;  /* 0x000000b90000780c */ /* 0x000fe20000f24270 */
[----:B------:R-:W-:Y:S01]  /*25bb0*/  USHF.L.U64.HI UR11, UR8, 0x8, UR9 ;  /* 0x00000008080b7899 */ /* 0x000fe20008010209 */
[----:B------:R-:W2:Y:S04]  /*25bc0*/  LDL.LU R216, [R1+0x154] ;  /* 0x0001540001d87983 */ /* 0x000ea80000300800 */
[----:B------:R0:W-:Y:S04]  /*25bd0*/  @P3 STG.E.U16 desc[UR44][R6.64+0x162], R20 ;  /* 0x0001621406003986 */ /* 0x0001e8000c10152c */
[----:B------:R-:W-:Y:S01]  /*25be0*/  @P0 STG.E.U16 desc[UR44][R4.64+0x172], R232 ;  /* 0x000172e804000986 */ /* 0x000fe2000c10152c */
[----:B------:R-:W-:-:S03]  /*25bf0*/  ISETP.GT.AND P0, PT, R3, 0x80, PT ;  /* 0x000000800300780c */ /* 0x000fc60003f04270 */
[----:B------:R1:W-:Y:S04]  /*25c00*/  @P4 STG.E.U16 desc[UR44][R4.64+0x170], R231 ;  /* 0x000170e704004986 */ /* 0x0003e8000c10152c */
[----:B------:R1:W-:Y:S01]  /*25c10*/  @P2 STG.E.U16 desc[UR44][R6.64+0x170], R233 ;  /* 0x000170e906002986 */ /* 0x0003e2000c10152c */
[----:B0-----:R-:W-:Y:S02]  /*25c20*/  MOV R20, UR8 ;  /* 0x0000000800147c02 */ /* 0x001fe40008000f00 */
[----:B------:R-:W-:Y:S01]  /*25c30*/  ISETP.GT.AND P2, PT, R0, RZ, P0 ;  /* 0x000000ff0000720c */ /* 0x000fe20000744270 */
[----:B------:R-:W-:Y:S01]  /*25c40*/  FMUL R54, R54, R2 ;  /* 0x0000000236367220 */ /* 0x000fe20000400000 */
[----:B------:R-:W-:Y:S01]  /*25c50*/  ISETP.GT.AND P3, PT, R0, 0x1, P0 ;  /* 0x000000010000780c */ /* 0x000fe20000764270 */
[----:B------:R-:W2:Y:S01]  /*25c60*/  LDL.LU R8, [R1+0x158] ;  /* 0x0001580001087983 */ /* 0x000ea20000300800 */
[----:B------:R-:W-:-:S02]  /*25c70*/  LEA R20, P4, R20, R4, 0x8 ;  /* 0x0000000414147211 */ /* 0x000fc400078840ff */
[----:B-1----:R-:W-:Y:S01]  /*25c80*/  F2FP.F16.F32.PACK_AB R231, RZ, R53 ;  /* 0x00000035ffe7723e */ /* 0x002fe200000000ff */
[----:B------:R-:W-:Y:S01]  /*25c90*/  FMUL R22, R22, R2 ;  /* 0x0000000216167220 */ /* 0x000fe20000400000 */
[----:B------:R-:W-:Y:S01]  /*25ca0*/  F2FP.F16.F32.PACK_AB R232, RZ, R54 ;  /* 0x00000036ffe8723e */ /* 0x000fe200000000ff */
[-C--:B------:R-:W-:Y:S01]  /*25cb0*/  FMUL R23, R23, R2.reuse ;  /* 0x0000000217177220 */ /* 0x080fe20000400000 */
[----:B------:R-:W-:Y:S01]  /*25cc0*/  F2FP.F16.F32.PACK_AB R233, RZ, R21 ;  /* 0x00000015ffe9723e */ /* 0x000fe200000000ff */
[----:B------:R-:W-:Y:S01]  /*25cd0*/  FMUL R55, R55, R2 ;  /* 0x0000000237377220 */ /* 0x000fe20000400000 */
[----:B------:R-:W-:Y:S01]  /*25ce0*/  IADD3.X R21, R5, UR11, RZ, P4, !PT ;  /* 0x0000000b05157c10 */ /* 0x000fe2000a7fe4ff */
[----:B------:R-:W-:Y:S01]  /*25cf0*/  @P1 STG.E.U16 desc[UR44][R6.64+0x172], R231 ;  /* 0x000172e706001986 */ /* 0x000fe2000c10152c */
[----:B------:R-:W-:-:S03]  /*25d00*/  ISETP.GT.AND P1, PT, R3, 0x88, PT ;  /* 0x000000880300780c */ /* 0x000fc60003f24270 */
[----:B------:R0:W-:Y:S01]  /*25d10*/  @P2 STG.E.U16 desc[UR44][R20.64], R232 ;  /* 0x000000e814002986 */ /* 0x0001e2000c10152c */
[C---:B------:R-:W-:Y:S02]  /*25d20*/  ISETP.GT.AND P5, PT, R0.reuse, RZ, P1 ;  /* 0x000000ff0000720c */ /* 0x040fe40000fa4270 */
[C---:B------:R-:W-:Y:S01]  /*25d30*/  ISETP.GT.AND P4, PT, R0.reuse, 0x1, P1 ;  /* 0x000000010000780c */ /* 0x040fe20000f84270 */
[----:B------:R-:W2:Y:S01]  /*25d40*/  LDL.LU R9, [R1+0x15c] ;  /* 0x00015c0001097983 */ /* 0x000ea20000300800 */
[----:B------:R-:W-:-:S03]  /*25d50*/  ISETP.GT.AND P2, PT, R0, 0x9, P0 ;  /* 0x000000090000780c */ /* 0x000fc60000744270 */
[----:B------:R1:W-:Y:S01]  /*25d60*/  @P3 STG.E.U16 desc[UR44][R20.64+0x2], R233 ;  /* 0x000002e914003986 */ /* 0x0003e2000c10152c */
[----:B------:R-:W-:Y:S02]  /*25d70*/  ISETP.GT.AND P3, PT, R0, 0x8, P0 ;  /* 0x000000080000780c */ /* 0x000fe40000764270 */
[----:B0-----:R-:W-:Y:S01]  /*25d80*/  F2FP.F16.F32.PACK_AB R232, RZ, R22 ;  /* 0x00000016ffe8723e */ /* 0x001fe200000000ff */
[----:B------:R-:W2:Y:S01]  /*25d90*/  LDL.LU R10, [R1+0x160] ;  /* 0x00016000010a7983 */ /* 0x000ea20000300800 */
[----:B------:R-:W-:Y:S02]  /*25da0*/  IADD3 R22, P6, R20, UR5, RZ ;  /* 0x0000000514167c10 */ /* 0x000fe4000ffde0ff */
[----:B------:R-:W-:Y:S01]  /*25db0*/  F2FP.F16.F32.PACK_AB R231, RZ, R23 ;  /* 0x00000017ffe7723e */ /* 0x000fe200000000ff */
[----:B------:R-:W2:Y:S01]  /*25dc0*/  LDL.LU R11, [R1+0x164] ;  /* 0x00016400010b7983 */ /* 0x000ea20000300800 */
[----:B------:R-:W-:Y:S02]  /*25dd0*/  F2FP.F16.F32.PACK_AB R7, RZ, R55 ;  /* 0x00000037ff07723e */ /* 0x000fe400000000ff */
[----:B------:R-:W-:Y:S01]  /*25de0*/  IADD3.X R23, R21, UR4, RZ, P6, !PT ;  /* 0x0000000415177c10 */ /* 0x000fe2000b7fe4ff */
[----:B------:R-:W-:Y:S01]  /*25df0*/  FMUL R56, R56, R2 ;  /* 0x0000000238387220 */ /* 0x000fe20000400000 */
[----:B------:R-:W-:Y:S01]  /*25e00*/  IADD3 R6, P6, R20, UR5, RZ ;  /* 0x0000000514067c10 */ /* 0x000fe2000ffde0ff */
[----:B------:R-:W2:Y:S01]  /*25e10*/  LDL.LU R12, [R1+0x168] ;  /* 0x00016800010c7983 */ /* 0x000ea20000300800 */
[----:B------:R-:W-:-:S02]  /*25e20*/  PRMT R234, R7, 0x7610, R234 ;  /* 0x0000761007ea7816 */ /* 0x000fc400000000ea */
[----:B------:R-:W-:Y:S01]  /*25e30*/  IADD3.X R7, R21, UR4, RZ, P6, !PT ;  /* 0x0000000415077c10 */ /* 0x000fe2000b7fe4ff */
[----:B------:R-:W-:Y:S01]  /*25e40*/  FMUL R57, R57, R2 ;  /* 0x0000000239397220 */ /* 0x000fe20000400000 */
[----:B-1----:R-:W-:Y:S01]  /*25e50*/  F2FP.F16.F32.PACK_AB R233, RZ, R56 ;  /* 0x00000038ffe9723e */ /* 0x002fe200000000ff */
[----:B------:R-:W-:Y:S04]  /*25e60*/  @P5 STG.E.U16 desc[UR44][R22.64], R234 ;  /* 0x000000ea16005986 */ /* 0x000fe8000c10152c */
[----:B------:R0:W-:Y:S04]  /*25e70*/  @P4 STG.E.U16 desc[UR44][R6.64+0x2], R231 ;  /* 0x000002e706004986 */ /* 0x0001e8000c10152c */
[----:B------:R1:W-:Y:S01]  /*25e80*/  @P3 STG.E.U16 desc[UR44][R20.64+0x10], R232 ;  /* 0x000010e814003986 */ /* 0x0003e2000c10152c */
[----:B------:R-:W-:-:S03]  /*25e90*/  ISETP.GT.AND P3, PT, R0, 0x8, P1 ;  /* 0x000000080000780c */ /* 0x000fc60000f64270 */
[----:B------:R1:W-:Y:S01]  /*25ea0*/  @P2 STG.E.U16 desc[UR44][R20.64+0x12], R233 ;  /* 0x000012e914002986 */ /* 0x0003e2000c10152c */
[----:B------:R-:W-:Y:S01]  /*25eb0*/  ISETP.GT.AND P2, PT, R0, 0x9, P1 ;  /* 0x000000090000780c */ /* 0x000fe20000f44270 */
[-C--:B------:R-:W-:Y:S01]  /*25ec0*/  FMUL R58, R58, R2.reuse ;  /* 0x000000023a3a7220 */ /* 0x080fe20000400000 */
[C---:B------:R-:W-:Y:S01]  /*25ed0*/  ISETP.GT.AND P4, PT, R0.reuse, 0x10, P0 ;  /* 0x000000100000780c */ /* 0x040fe20000784270 */
[----:B------:R-:W2:Y:S01]  /*25ee0*/  LDL.LU R13, [R1+0x16c] ;  /* 0x00016c00010d7983 */ /* 0x000ea20000300800 */
[----:B------:R-:W-:Y:S01]  /*25ef0*/  ISETP.GT.AND P5, PT, R0, 0x11, P0 ;  /* 0x000000110000780c */ /* 0x000fe200007a4270 */
[-C--:B------:R-:W-:Y:S01]  /*25f00*/  FMUL R59, R59, R2.reuse ;  /* 0x000000023b3b7220 */ /* 0x080fe20000400000 */
[----:B------:R-:W-:Y:S01]  /*25f10*/  FMUL R60, R60, R2 ;  /* 0x000000023c3c7220 */ /* 0x000fe20000400000 */
[----:B------:R-:W2:Y:S01]  /*25f20*/  LDL.LU R14, [R1+0x170] ;  /* 0x00017000010e7983 */ /* 0x000ea20000300800 */
[----:B0-----:R-:W-:Y:S02]  /*25f30*/  F2FP.F16.F32.PACK_AB R231, RZ, R57 ;  /* 0x00000039ffe7723e */ /* 0x001fe400000000ff */
[----:B-1----:R-:W-:Y:S01]  /*25f40*/  F2FP.F16.F32.PACK_AB R232, RZ, R58 ;  /* 0x0000003affe8723e */ /* 0x002fe200000000ff */
[----:B------:R-:W2:Y:S01]  /*25f50*/  LDL.LU R15, [R1+0x174] ;  /* 0x00017400010f7983 */ /* 0x000ea20000300800 */
[----:B------:R-:W-:-:S02]  /*25f60*/  F2FP.F16.F32.PACK_AB R233, RZ, R59 ;  /* 0x0000003bffe9723e */ /* 0x000fc400000000ff */
[----:B------:R-:W-:Y:S01]  /*25f70*/  F2FP.F16.F32.PACK_AB R234, RZ, R60 ;  /* 0x0000003cffea723e */ /* 0x000fe200000000ff */
[----:B------:R-:W2:Y:S04]  /*25f80*/  LDL.LU R19, [R1+0x17c] ;  /* 0x00017c0001137983 */ /* 0x000ea80000300800 */
[----:B------:R-:W2:Y:S04]  /*25f90*/  LDL.LU R18, [R1+0x178] ;  /* 0x0001780001127983 */ /* 0x000ea80000300800 */
[----:B------:R0:W-:Y:S01]  /*25fa0*/  @P3 STG.E.U16 desc[UR44][R22.64+0x10], R231 ;  /* 0x000010e716003986 */ /* 0x0001e2000c10152c */
[----:B------:R-:W-:-:S03]  /*25fb0*/  ISETP.GT.AND P3, PT, R0, 0x11, P1 ;  /* 0x000000110000780c */ /* 0x000fc60000f64270 */
[----:B------:R1:W-:Y:S01]  /*25fc0*/  @P2 STG.E.U16 desc[UR44][R6.64+0x12], R232 ;  /* 0x000012e806002986 */ /* 0x0003e2000c10152c */
[C---:B------:R-:W-:Y:S01]  /*25fd0*/  ISETP.GT.AND P2, PT, R0.reuse, 0x10, P1 ;  /* 0x000000100000780c */ /* 0x040fe20000f44270 */
[----:B------:R-:W-:Y:S02]  /*25fe0*/  FMUL R61, R61, R2 ;  /* 0x000000023d3d7220 */ /* 0x000fe40000400000 */
[----:B------:R1:W-:Y:S01]  /*25ff0*/  @P4 STG.E.U16 desc[UR44][R20.64+0x20], R233 ;  /* 0x000020e914004986 */ /* 0x0003e2000c10152c */
[----:B------:R-:W-:-:S03]  /*26000*/  ISETP.GT.AND P4, PT, R0, 0x18, P0 ;  /* 0x000000180000780c */ /* 0x000fc60000784270 */
[----:B------:R1:W-:Y:S01]  /*26010*/  @P5 STG.E.U16 desc[UR44][R20.64+0x22], R234 ;  /* 0x000022ea14005986 */ /* 0x0003e2000c10152c */
[----:B------:R-:W-:Y:S01]  /*26020*/  ISETP.GT.AND P5, PT, R0, 0x19, P0 ;  /* 0x000000190000780c */ /* 0x000fe200007a4270 */
[-C--:B------:R-:W-:Y:S01]  /*26030*/  FMUL R62, R62, R2.reuse ;  /* 0x000000023e3e7220 */ /* 0x080fe20000400000 */
[-C--:B------:R-:W-:Y:S01]  /*26040*/  FMUL R63, R63, R2.reuse ;  /* 0x000000023f3f7220 */ /* 0x080fe20000400000 */
[-C--:B------:R-:W-:Y:S01]  /*26050*/  FMUL R64, R64, R2.reuse ;  /* 0x0000000240407220 */ /* 0x080fe20000400000 */
[----:B0-----:R-:W-:Y:S01]  /*26060*/  F2FP.F16.F32.PACK_AB R231, RZ, R61 ;  /* 0x0000003dffe7723e */ /* 0x001fe200000000ff */
[----:B------:R-:W-:Y:S01]  /*26070*/  FMUL R65, R65, R2 ;  /* 0x0000000241417220 */ /* 0x000fe20000400000 */
[----:B-1----:R-:W-:Y:S01]  /*26080*/  F2FP.F16.F32.PACK_AB R232, RZ, R62 ;  /* 0x0000003effe8723e */ /* 0x002fe200000000ff */
[-C--:B------:R-:W-:Y:S01]  /*26090*/  FMUL R66, R66, R2.reuse ;  /* 0x0000000242427220 */ /* 0x080fe20000400000 */
[----:B------:R-:W-:Y:S01]  /*260a0*/  F2FP.F16.F32.PACK_AB R233, RZ, R63 ;  /* 0x0000003fffe9723e */ /* 0x000fe200000000ff */
[-C--:B------:R-:W-:Y:S01]  /*260b0*/  FMUL R67, R67, R2.reuse ;  /* 0x0000000243437220 */ /* 0x080fe20000400000 */
[----:B------:R-:W-:Y:S01]  /*260c0*/  FMUL R68, R68, R2 ;  /* 0x0000000244447220 */ /* 0x000fe20000400000 */
[----:B------:R-:W-:Y:S01]  /*260d0*/  F2FP.F16.F32.PACK_AB R234, RZ, R64 ;  /* 0x00000040ffea723e */ /* 0x000fe200000000ff */
[----:B------:R0:W-:Y:S01]  /*260e0*/  @P2 STG.E.U16 desc[UR44][R22.64+0x20], R231 ;  /* 0x000020e716002986 */ /* 0x0001e2000c10152c */
        /* <DEDUP_REMOVED lines=8> */
[----:B------:R-:W-:Y:S01]  /*26170*/  FMUL R69, R69, R2 ;  /* 0x0000000245457220 */ /* 0x000fe20000400000 */
[----:B-1----:R-:W-:Y:S01]  /*26180*/  F2FP.F16.F32.PACK_AB R232, RZ, R66 ;  /* 0x00000042ffe8723e */ /* 0x002fe200000000ff */
[-C--:B------:R-:W-:Y:S01]  /*26190*/  FMUL R70, R70, R2.reuse ;  /* 0x0000000246467220 */ /* 0x080fe20000400000 */
[----:B------:R-:W-:Y:S01]  /*261a0*/  FMUL R71, R71, R2 ;  /* 0x0000000247477220 */ /* 0x000fe20000400000 */
[----:B------:R-:W-:Y:S01]  /*261b0*/  F2FP.F16.F32.PACK_AB R233, RZ, R67 ;  /* 0x00000043ffe9723e */ /* 0x000fe200000000ff */
[----:B------:R0:W-:Y:S01]  /*261c0*/  @P2 STG.E.U16 desc[UR44][R22.64+0x30], R231 ;  /* 0x000030e716002986 */ /* 0x0001e2000c10152c */
[----:B------:R-:W-:-:S03]  /*261d0*/  F2FP.F16.F32.PACK_AB R234, RZ, R68 ;  /* 0x00000044ffea723e */ /* 0x000fc600000000ff */
[----:B------:R1:W-:Y:S01]  /*261e0*/  @P3 STG.E.U16 desc[UR44][R6.64+0x32], R232 ;  /* 0x000032e806003986 */ /* 0x0003e2000c10152c */
[C---:B------:R-:W-:Y:S02]  /*261f0*/  ISETP.GT.AND P2, PT, R0.reuse, 0x20, P1 ;  /* 0x000000200000780c */ /* 0x040fe40000f44270 */
[C---:B------:R-:W-:Y:S01]  /*26200*/  ISETP.GT.AND P3, PT, R0.reuse, 0x21, P1 ;  /* 0x000000210000780c */ /* 0x040fe20000f64270 */
[----:B------:R1:W-:Y:S01]  /*26210*/  @P4 STG.E.U16 desc[UR44][R20.64+0x40], R233 ;  /* 0x000040e914004986 */ /* 0x0003e2000c10152c */
[----:B------:R-:W-:-:S03]  /*26220*/  ISETP.GT.AND P4, PT, R0, 0x28, P0 ;  /* 0x000000280000780c */ /* 0x000fc60000784270 */
[----:B------:R1:W-:Y:S01]  /*26230*/  @P5 STG.E.U16 desc[UR44][R20.64+0x42], R234 ;  /* 0x000042ea14005986 */ /* 0x0003e2000c10152c */
[----:B------:R-:W-:Y:S01]  /*26240*/  ISETP.GT.AND P5, PT, R0, 0x29, P0 ;  /* 0x000000290000780c */ /* 0x000fe200007a4270 */
[-C--:B------:R-:W-:Y:S01]  /*26250*/  FMUL R72, R72, R2.reuse ;  /* 0x0000000248487220 */ /* 0x080fe20000400000 */
        /* <DEDUP_REMOVED lines=11> */
[----:B------:R-:W-:Y:S01]  /*26310*/  @P4 STG.E.U16 desc[UR44][R20.64+0x50], R233 ;  /* 0x000050e914004986 */ /* 0x000fe2000c10152c */
[----:B------:R-:W-:-:S03]  /*26320*/  ISETP.GT.AND P4, PT, R0, 0x30, P0 ;  /* 0x000000300000780c */ /* 0x000fc60000784270 */
[----:B------:R-:W-:Y:S01]  /*26330*/  @P5 STG.E.U16 desc[UR44][R20.64+0x52], R234 ;  /* 0x000052ea14005986 */ /* 0x000fe2000c10152c */
[----:B------:R-:W-:Y:S01]  /*26340*/  ISETP.GT.AND P5, PT, R0, 0x31, P0 ;  /* 0x000000310000780c */ /* 0x000fe200007a4270 */
[-C--:B------:R-:W-:Y:S01]  /*26350*/  FMUL R229, R229, R2.reuse ;  /* 0x00000002e5e57220 */ /* 0x080fe20000400000 */
[----:B0-----:R-:W-:Y:S01]  /*26360*/  F2FP.F16.F32.PACK_AB R231, RZ, R73 ;  /* 0x00000049ffe7723e */ /* 0x001fe200000000ff */
[----:B------:R-:W-:Y:S01]  /*26370*/  FMUL R75, R75, R2 ;  /* 0x000000024b4b7220 */ /* 0x000fe20000400000 */
[----:B-1----:R-:W-:Y:S01]  /*26380*/  F2FP.F16.F32.PACK_AB R232, RZ, R74 ;  /* 0x0000004affe8723e */ /* 0x002fe200000000ff */
[----:B------:R-:W-:Y:S01]  /*26390*/  FMUL R76, R76, R2 ;  /* 0x000000024c4c7220 */ /* 0x000fe20000400000 */
[----:B------:R-:W-:Y:S01]  /*263a0*/  F2FP.F16.F32.PACK_AB R230, RZ, R230 ;  /* 0x000000e6ffe6723e */ /* 0x000fe200000000ff */
        /* <DEDUP_REMOVED lines=9> */
[----:B------:R-:W-:Y:S01]  /*26440*/  ISETP.GT.AND P5, PT, R0, 0x39, P0 ;  /* 0x000000390000780c */ /* 0x000fe200007a4270 */
[-C--:B------:R-:W-:Y:S01]  /*26450*/  FMUL R78, R78, R2.reuse ;  /* 0x000000024e4e7220 */ /* 0x080fe20000400000 */
[----:B0-----:R-:W-:Y:S01]  /*26460*/  F2FP.F16.F32.PACK_AB R231, RZ, R77 ;  /* 0x0000004dffe7723e */ /* 0x001fe200000000ff */
[-C--:B------:R-:W-:Y:S01]  /*26470*/  FMUL R79, R79, R2.reuse ;  /* 0x000000024f4f7220 */ /* 0x080fe20000400000 */
[-C--:B------:R-:W-:Y:S01]  /*26480*/  FMUL R80, R80, R2.reuse ;  /* 0x0000000250507220 */ /* 0x080fe20000400000 */
[----:B------:R-:W-:Y:S01]  /*26490*/  FMUL R81, R81, R2 ;  /* 0x0000000251517220 */ /* 0x000fe20000400000 */
[----:B-1----:R-:W-:Y:S01]  /*264a0*/  F2FP.F16.F32.PACK_AB R232, RZ, R78 ;  /* 0x0000004effe8723e */ /* 0x002fe200000000ff */
[----:B------:R-:W-:Y:S01]  /*264b0*/  FMUL R82, R82, R2 ;  /* 0x0000000252527220 */ /* 0x000fe20000400000 */
[----:B---3--:R-:W-:Y:S01]  /*264c0*/  F2FP.F16.F32.PACK_AB R230, RZ, R76 ;  /* 0x0000004cffe6723e */ /* 0x008fe200000000ff */
[-C--:B------:R-:W-:Y:S01]  /*264d0*/  FMUL R83, R83, R2.reuse ;  /* 0x0000000253537220 */ /* 0x080fe20000400000 */
[-C--:B------:R-:W-:Y:S01]  /*264e0*/  FMUL R84, R84, R2.reuse ;  /* 0x0000000254547220 */ /* 0x080fe20000400000 */
[----:B------:R-:W-:Y:S01]  /*264f0*/  F2FP.F16.F32.PACK_AB R229, RZ, R75 ;  /* 0x0000004bffe5723e */ /* 0x000fe200000000ff */
[-C--:B------:R-:W-:Y:S01]  /*26500*/  FMUL R85, R85, R2.reuse ;  /* 0x0000000255557220 */ /* 0x080fe20000400000 */
[-C--:B------:R-:W-:Y:S01]  /*26510*/  FMUL R86, R86, R2.reuse ;  /* 0x0000000256567220 */ /* 0x080fe20000400000 */
[-C--:B------:R-:W-:Y:S01]  /*26520*/  FMUL R87, R87, R2.reuse ;  /* 0x0000000257577220 */ /* 0x080fe20000400000 */
[----:B------:R-:W-:Y:S01]  /*26530*/  FMUL R88, R88, R2 ;  /* 0x0000000258587220 */ /* 0x000fe20000400000 */
        /* <DEDUP_REMOVED lines=13> */
[----:B---3--:R-:W-:Y:S01]  /*26610*/  F2FP.F16.F32.PACK_AB R231, RZ, R81 ;  /* 0x00000051ffe7723e */ /* 0x008fe200000000ff */
[----:B------:R0:W-:Y:S01]  /*26620*/  @P2 STG.E.U16 desc[UR44][R22.64+0x70], R229 ;  /* 0x000070e516002986 */ /* 0x0001e2000c10152c */
[----:B----4-:R-:W-:-:S03]  /*26630*/  F2FP.F16.F32.PACK_AB R232, RZ, R82 ;  /* 0x00000052ffe8723e */ /* 0x010fc600000000ff */
[----:B------:R1:W-:Y:S01]  /*26640*/  @P3 STG.E.U16 desc[UR44][R6.64+0x72], R230 ;  /* 0x000072e606003986 */ /* 0x0003e2000c10152c */
[C---:B------:R-:W-:Y:S02]  /*26650*/  ISETP.GT.AND P2, PT, R0.reuse, 0x40, P1 ;  /* 0x000000400000780c */ /* 0x040fe40000f44270 */
[C---:B------:R-:W-:Y:S01]  /*26660*/  ISETP.GT.AND P3, PT, R0.reuse, 0x41, P1 ;  /* 0x000000410000780c */ /* 0x040fe20000f64270 */
        /* <DEDUP_REMOVED lines=133> */
[----:B------:R-:W-:Y:S01]  /*26ec0*/  @P2 STG.E.U16 desc[UR44][R22.64+0x100], R229 ;  /* 0x000100e516002986 */ /* 0x000fe2000c10152c */
[----:B----4-:R-:W-:-:S03]  /*26ed0*/  F2FP.F16.F32.PACK_AB R232, RZ, R118 ;  /* 0x00000076ffe8723e */ /* 0x010fc600000000ff */
[----:B------:R-:W-:Y:S01]  /*26ee0*/  @P3 STG.E.U16 desc[UR44][R6.64+0x102], R230 ;  /* 0x000102e606003986 */ /* 0x000fe2000c10152c */
[C---:B------:R-:W-:Y:S02]  /*26ef0*/  ISETP.GT.AND P2, PT, R0.reuse, 0x88, P1 ;  /* 0x000000880000780c */ /* 0x040fe40000f44270 */
[C---:B------:R-:W-:Y:S01]  /*26f00*/  ISETP.GT.AND P3, PT, R0.reuse, 0x89, P1 ;  /* 0x000000890000780c */ /* 0x040fe20000f64270 */
[----:B------:R-:W-:Y:S01]  /*26f10*/  @P4 STG.E.U16 desc[UR44][R20.64+0x110], R231 ;  /* 0x000110e714004986 */ /* 0x000fe2000c10152c */
[----:B------:R-:W-:-:S03]  /*26f20*/  ISETP.GT.AND P4, PT, R0, 0x90, P0 ;  /* 0x000000900000780c */ /* 0x000fc60000784270 */
[----:B------:R-:W-:Y:S01]  /*26f30*/  @P5 STG.E.U16 desc[UR44][R20.64+0x112], R232 ;  /* 0x000112e814005986 */ /* 0x000fe2000c10152c */
[----:B------:R-:W-:Y:S01]  /*26f40*/  ISETP.GT.AND P5, PT, R0, 0x91, P0 ;  /* 0x000000910000780c */ /* 0x000fe200007a4270 */
[-C--:B------:R-:W-:Y:S01]  /*26f50*/  FMUL R227, R227, R2.reuse ;  /* 0x00000002e3e37220 */ /* 0x080fe20000400000 */
[----:B------:R-:W-:Y:S01]  /*26f60*/  F2FP.F16.F32.PACK_AB R235, RZ, R119 ;  /* 0x00000077ffeb723e */ /* 0x000fe200000000ff */
[-C--:B------:R-:W-:Y:S01]  /*26f70*/  FMUL R228, R228, R2.reuse ;  /* 0x00000002e4e47220 */ /* 0x080fe20000400000 */
[----:B------:R-:W-:Y:S01]  /*26f80*/  F2FP.F16.F32.PACK_AB R233, RZ, R17 ;  /* 0x00000011ffe9723e */ /* 0x000fe200000000ff */
[----:B------:R-:W-:Y:S01]  /*26f90*/  FMUL R226, R226, R2 ;  /* 0x00000002e2e27220 */ /* 0x000fe20000400000 */
[----:B------:R-:W-:Y:S01]  /*26fa0*/  F2FP.F16.F32.PACK_AB R234, RZ, R16 ;  /* 0x00000010ffea723e */ /* 0x000fe200000000ff */
[----:B------:R-:W-:Y:S01]  /*26fb0*/  FMUL R225, R225, R2 ;  /* 0x00000002e1e17220 */ /* 0x000fe20000400000 */
[----:B------:R-:W-:Y:S01]  /*26fc0*/  F2FP.F16.F32.PACK_AB R227, RZ, R227 ;  /* 0x000000e3ffe3723e */ /* 0x000fe200000000ff */
[----:B------:R-:W-:Y:S01]  /*26fd0*/  @P2 STG.E.U16 desc[UR44][R22.64+0x110], R235 ;  /* 0x000110eb16002986 */ /* 0x000fe2000c10152c */
[----:B------:R-:W-:-:S03]  /*26fe0*/  ISETP.GT.AND P2, PT, R0, 0x90, P1 ;  /* 0x000000900000780c */ /* 0x000fc60000f44270 */
[----:B------:R-:W-:Y:S01]  /*26ff0*/  @P3 STG.E.U16 desc[UR44][R6.64+0x112], R233 ;  /* 0x000112e906003986 */ /* 0x000fe2000c10152c */
[----:B------:R-:W-:-:S03]  /*27000*/  ISETP.GT.AND P3, PT, R0, 0x91, P1 ;  /* 0x000000910000780c */ /* 0x000fc60000f64270 */
[----:B------:R-:W-:Y:S01]  /*27010*/  @P4 STG.E.U16 desc[UR44][R20.64+0x120], R234 ;  /* 0x000120ea14004986 */ /* 0x000fe2000c10152c */
[----:B------:R-:W-:-:S03]  /*27020*/  ISETP.GT.AND P4, PT, R0, 0x98, P0 ;  /* 0x000000980000780c */ /* 0x000fc60000784270 */
[----:B------:R-:W-:Y:S01]  /*27030*/  @P5 STG.E.U16 desc[UR44][R20.64+0x122], R227 ;  /* 0x000122e314005986 */ /* 0x000fe2000c10152c */
[----:B------:R-:W-:Y:S01]  /*27040*/  ISETP.GT.AND P5, PT, R0, 0x99, P0 ;  /* 0x000000990000780c */ /* 0x000fe200007a4270 */
[----:B--2---:R-:W-:Y:S01]  /*27050*/  FMUL R223, R223, R2 ;  /* 0x00000002dfdf7220 */ /* 0x004fe20000400000 */
[----:B------:R-:W-:Y:S01]  /*27060*/  F2FP.F16.F32.PACK_AB R228, RZ, R228 ;  /* 0x000000e4ffe4723e */ /* 0x000fe200000000ff */
[----:B------:R-:W-:Y:S01]  /*27070*/  FMUL R224, R224, R2 ;  /* 0x00000002e0e07220 */ /* 0x000fe20000400000 */
[----:B------:R-:W-:Y:S01]  /*27080*/  F2FP.F16.F32.PACK_AB R226, RZ, R226 ;  /* 0x000000e2ffe2723e */ /* 0x000fe200000000ff */
[-C--:B------:R-:W-:Y:S01]  /*27090*/  FMUL R222, R222, R2.reuse ;  /* 0x00000002dede7220 */ /* 0x080fe20000400000 */
        /* <DEDUP_REMOVED lines=11> */
[----:B------:R-:W-:Y:S01]  /*27150*/  FMUL R219, R219, R2 ;  /* 0x00000002dbdb7220 */ /* 0x000fe20000400000 */
[----:B------:R-:W-:Y:S01]  /*27160*/  F2FP.F16.F32.PACK_AB R224, RZ, R224 ;  /* 0x000000e0ffe0723e */ /* 0x000fe200000000ff */
[----:B------:R-:W2:Y:S01]  /*27170*/  LDL.LU R186, [R1+0x508] ;  /* 0x0005080001ba7983 */ /* 0x000ea20000300800 */
[----:B------:R-:W-:Y:S02]  /*27180*/  F2FP.F16.F32.PACK_AB R222, RZ, R222 ;  /* 0x000000deffde723e */ /* 0x000fe400000000ff */
[----:B------:R-:W-:Y:S01]  /*27190*/  F2FP.F16.F32.PACK_AB R221, RZ, R221 ;  /* 0x000000ddffdd723e */ /* 0x000fe200000000ff */
[----:B------:R-:W3:Y:S01]  /*271a0*/  LDL.LU R187, [R1+0x504] ;  /* 0x0005040001bb7983 */ /* 0x000ee20000300800 */
[----:B------:R-:W-:-:S03]  /*271b0*/  F2FP.F16.F32.PACK_AB R219, RZ, R219 ;  /* 0x000000dbffdb723e */ /* 0x000fc600000000ff */
[----:B------:R-:W4:Y:S04]  /*271c0*/  LDL.LU R188, [R1+0x500] ;  /* 0x0005000001bc7983 */ /* 0x000f280000300800 */
[----:B------:R-:W4:Y:S04]  /*271d0*/  LDL.LU R189, [R1+0x4fc] ;  /* 0x0004fc0001bd7983 */ /* 0x000f280000300800 */
[----:B------:R-:W-:Y:S01]  /*271e0*/  @P2 STG.E.U16 desc[UR44][R22.64+0x130], R224 ;  /* 0x000130e016002986 */ /* 0x000fe2000c10152c */
[----:B------:R-:W-:-:S03]  /*271f0*/  ISETP.GT.AND P2, PT, R0, 0xa0, P1 ;  /* 0x000000a00000780c */ /* 0x000fc60000f44270 */
[----:B------:R-:W-:Y:S01]  /*27200*/  @P3 STG.E.U16 desc[UR44][R6.64+0x132], R222 ;  /* 0x000132de06003986 */ /* 0x000fe2000c10152c */
[----:B------:R-:W-:Y:S01]  /*27210*/  ISETP.GT.AND P3, PT, R0, 0xa1, P1 ;  /* 0x000000a10000780c */ /* 0x000fe20000f64270 */
[----:B------:R-:W-:Y:S02]  /*27220*/  FMUL R220, R220, R2 ;  /* 0x00000002dcdc7220 */ /* 0x000fe40000400000 */
[----:B------:R-:W-:Y:S01]  /*27230*/  @P4 STG.E.U16 desc[UR44][R20.64+0x140], R221 ;  /* 0x000140dd14004986 */ /* 0x000fe2000c10152c */
[----:B------:R-:W-:-:S03]  /*27240*/  ISETP.GT.AND P4, PT, R0, 0xa8, P0 ;  /* 0x000000a80000780c */ /* 0x000fc60000784270 */
[----:B------:R-:W-:Y:S01]  /*27250*/  @P5 STG.E.U16 desc[UR44][R20.64+0x142], R219 ;  /* 0x000142db14005986 */ /* 0x000fe2000c10152c */
[----:B------:R-:W-:Y:S01]  /*27260*/  ISETP.GT.AND P5, PT, R0, 0xa9, P0 ;  /* 0x000000a90000780c */ /* 0x000fe200007a4270 */
[-C--:B------:R-:W-:Y:S01]  /*27270*/  FMUL R218, R218, R2.reuse ;  /* 0x00000002dada7220 */ /* 0x080fe20000400000 */
[----:B------:R-:W-:Y:S01]  /*27280*/  ISETP.GT.AND P6, PT, R0, 0xa8, P1 ;  /* 0x000000a80000780c */ /* 0x000fe20000fc4270 */
[-C--:B------:R-:W-:Y:S01]  /*27290*/  FMUL R217, R217, R2.reuse ;  /* 0x00000002d9d97220 */ /* 0x080fe20000400000 */
[-C--:B------:R-:W-:Y:S01]  /*272a0*/  FMUL R216, R216, R2.reuse ;  /* 0x00000002d8d87220 */ /* 0x080fe20000400000 */
[----:B------:R-:W-:Y:S01]  /*272b0*/  FMUL R8, R8, R2 ;  /* 0x0000000208087220 */ /* 0x000fe20000400000 */
[----:B------:R-:W-:Y:S01]  /*272c0*/  F2FP.F16.F32.PACK_AB R220, RZ, R220 ;  /* 0x000000dcffdc723e */ /* 0x000fe200000000ff */
[----:B------:R-:W4:Y:S01]  /*272d0*/  LDL.LU R190, [R1+0x4f8] ;  /* 0x0004f80001be7983 */ /* 0x000f220000300800 */
[----:B------:R-:W-:Y:S02]  /*272e0*/  F2FP.F16.F32.PACK_AB R218, RZ, R218 ;  /* 0x000000daffda723e */ /* 0x000fe400000000ff */
[----:B------:R-:W-:Y:S01]  /*272f0*/  F2FP.F16.F32.PACK_AB R217, RZ, R217 ;  /* 0x000000d9ffd9723e */ /* 0x000fe200000000ff */
[----:B------:R-:W4:Y:S01]  /*27300*/  LDL.LU R191, [R1+0x4f4] ;  /* 0x0004f40001bf7983 */ /* 0x000f220000300800 */
[----:B------:R-:W-:-:S02]  /*27310*/  F2FP.F16.F32.PACK_AB R216, RZ, R216 ;  /* 0x000000d8ffd8723e */ /* 0x000fc400000000ff */
[----:B------:R-:W-:Y:S01]  /*27320*/  F2FP.F16.F32.PACK_AB R8, RZ, R8 ;  /* 0x00000008ff08723e */ /* 0x000fe200000000ff */
[----:B------:R-:W4:Y:S04]  /*27330*/  LDL.LU R192, [R1+0x4f0] ;  /* 0x0004f00001c07983 */ /* 0x000f280000300800 */
[----:B------:R-:W4:Y:S04]  /*27340*/  LDL.LU R193, [R1+0x4ec] ;  /* 0x0004ec0001c17983 */ /* 0x000f280000300800 */
[----:B------:R-:W-:Y:S01]  /*27350*/  @P2 STG.E.U16 desc[UR44][R22.64+0x140], R220 ;  /* 0x000140dc16002986 */ /* 0x000fe2000c10152c */
[----:B------:R-:W-:-:S03]  /*27360*/  ISETP.GT.AND P2, PT, R0, 0xa9, P1 ;  /* 0x000000a90000780c */ /* 0x000fc60000f44270 */
[----:B------:R-:W-:Y:S01]  /*27370*/  @P3 STG.E.U16 desc[UR44][R6.64+0x142], R218 ;  /* 0x000142da06003986 */ /* 0x000fe2000c10152c */
[----:B------:R-:W-:-:S03]  /*27380*/  ISETP.GT.AND P3, PT, R0, 0xb0, P1 ;  /* 0x000000b00000780c */ /* 0x000fc60000f64270 */
[----:B------:R-:W-:Y:S04]  /*27390*/  @P4 STG.E.U16 desc[UR44][R20.64+0x150], R217 ;  /* 0x000150d914004986 */ /* 0x000fe8000c10152c */
[----:B------:R-:W-:Y:S01]  /*273a0*/  @P5 STG.E.U16 desc[UR44][R20.64+0x152], R216 ;  /* 0x000152d814005986 */ /* 0x000fe2000c10152c */
[----:B------:R-:W-:-:S03]  /*273b0*/  ISETP.GT.AND P5, PT, R0, 0xb0, P0 ;  /* 0x000000b00000780c */ /* 0x000fc600007a4270 */
[----:B------:R-:W-:Y:S01]  /*273c0*/  @P6 STG.E.U16 desc[UR44][R22.64+0x150], R8 ;  /* 0x0001500816006986 */ /* 0x000fe2000c10152c */
[----:B------:R-:W-:Y:S01]  /*273d0*/  ISETP.GT.AND P6, PT, R0, 0xb1, P0 ;  /* 0x000000b10000780c */ /* 0x000fe200007c4270 */
[-C--:B------:R-:W-:Y:S01]  /*273e0*/  FMUL R9, R9, R2.reuse ;  /* 0x0000000209097220 */ /* 0x080fe20000400000 */
[-C--:B------:R-:W-:Y:S01]  /*273f0*/  FMUL R10, R10, R2.reuse ;  /* 0x000000020a0a7220 */ /* 0x080fe20000400000 */
[----:B------:R-:W-:Y:S01]  /*27400*/  FMUL R11, R11, R2 ;  /* 0x000000020b0b7220 */ /* 0x000fe20000400000 */
[----:B------:R-:W4:Y:S02]  /*27410*/  LDL.LU R194, [R1+0x4e8] ;  /* 0x0004e80001c27983 */ /* 0x000f240000300800 */
[----:B------:R-:W-:Y:S02]  /*27420*/  F2FP.F16.F32.PACK_AB R9, RZ, R9 ;  /* 0x00000009ff09723e */ /* 0x000fe400000000ff */
[----:B------:R-:W4:Y:S01]  /*27430*/  LDL.LU R195, [R1+0x4e4] ;  /* 0x0004e40001c37983 */ /* 0x000f220000300800 */
[----:B------:R-:W-:Y:S01]  /*27440*/  F2FP.F16.F32.PACK_AB R10, RZ, R10 ;  /* 0x0000000aff0a723e */ /* 0x000fe200000000ff */
[----:B------:R-:W-:Y:S01]  /*27450*/  FMUL R12, R12, R2 ;  /* 0x000000020c0c7220 */ /* 0x000fe20000400000 */
[----:B------:R-:W-:Y:S01]  /*27460*/  F2FP.F16.F32.PACK_AB R11, RZ, R11 ;  /* 0x0000000bff0b723e */ /* 0x000fe200000000ff */
[----:B------:R-:W4:Y:S04]  /*27470*/  LDL.LU R196, [R1+0x4e0] ;  /* 0x0004e00001c47983 */ /* 0x000f280000300800 */
[----:B------:R-:W4:Y:S01]  /*27480*/  LDL.LU R197, [R1+0x4dc] ;  /* 0x0004dc0001c57983 */ /* 0x000f220000300800 */
[----:B------:R-:W-:-:S03]  /*27490*/  F2FP.F16.F32.PACK_AB R12, RZ, R12 ;  /* 0x0000000cff0c723e */ /* 0x000fc600000000ff */
[----:B------:R-:W-:Y:S04]  /*274a0*/  @P2 STG.E.U16 desc[UR44][R6.64+0x152], R9 ;  /* 0x0001520906002986 */ /* 0x000fe8000c10152c */
[----:B------:R0:W-:Y:S04]  /*274b0*/  @P5 STG.E.U16 desc[UR44][R20.64+0x160], R10 ;  /* 0x0001600a14005986 */ /* 0x0001e8000c10152c */
[----:B------:R1:W-:Y:S01]  /*274c0*/  @P6 STG.E.U16 desc[UR44][R20.64+0x162], R11 ;  /* 0x0001620b14006986 */ /* 0x0003e2000c10152c */
[----:B------:R-:W-:Y:S01]  /*274d0*/  ISETP.GT.AND P2, PT, R0, 0xb1, P1 ;  /* 0x000000b10000780c */ /* 0x000fe20000f44270 */
[----:B------:R-:W-:-:S02]  /*274e0*/  FMUL R13, R13, R2 ;  /* 0x000000020d0d7220 */ /* 0x000fc40000400000 */
[----:B------:R-:W4:Y:S01]  /*274f0*/  LDL.LU R198, [R1+0x4d8] ;  /* 0x0004d80001c67983 */ /* 0x000f220000300800 */
[----:B0-----:R-:W-:-:S03]  /*27500*/  @P3 MOV R10, R22 ;  /* 0x00000016000a3202 */ /* 0x001fc60000000f00 */
[----:B------:R-:W4:Y:S01]  /*27510*/  LDL.LU R199, [R1+0x4d4] ;  /* 0x0004d40001c77983 */ /* 0x000f220000300800 */
[----:B-1----:R-:W-:Y:S02]  /*27520*/  @P3 IMAD.MOV.U32 R11, RZ, RZ, R23 ;  /* 0x000000ffff0b3224 */ /* 0x002fe400078e0017 */
[-C--:B------:R-:W-:Y:S01]  /*27530*/  FMUL R14, R14, R2.reuse ;  /* 0x000000020e0e7220 */ /* 0x080fe20000400000 */
[----:B------:R-:W4:Y:S04]  /*27540*/  LDL.LU R200, [R1+0x4d0] ;  /* 0x0004d00001c87983 */ /* 0x000f280000300800 */
[----:B------:R-:W-:Y:S01]  /*27550*/  @P3 STG.E.U16 desc[UR44][R10.64+0x160], R12 ;  /* 0x0001600c0a003986 */ /* 0x000fe2000c10152c */
[C---:B------:R-:W-:Y:S02]  /*27560*/  ISETP.GT.AND P3, PT, R0.reuse, 0xb8, P0 ;  /* 0x000000b80000780c */ /* 0x040fe40000764270 */
[C---:B------:R-:W-:Y:S01]  /*27570*/  ISETP.GT.AND P0, PT, R0.reuse, 0xb9, P0 ;  /* 0x000000b90000780c */ /* 0x040fe20000704270 */
[----:B------:R-:W4:Y:S01]  /*27580*/  LDL.LU R201, [R1+0x4cc] ;  /* 0x0004cc0001c97983 */ /* 0x000f220000300800 */
[C---:B------:R-:W-:Y:S01]  /*27590*/  ISETP.GT.AND P5, PT, R0.reuse, 0xb8, P1 ;  /* 0x000000b80000780c */ /* 0x040fe20000fa4270 */
[-C--:B------:R-:W-:Y:S01]  /*275a0*/  FMUL R15, R15, R2.reuse ;  /* 0x000000020f0f7220 */ /* 0x080fe20000400000 */
[----:B------:R-:W-:Y:S01]  /*275b0*/  ISETP.GT.AND P1, PT, R0, 0xb9, P1 ;  /* 0x000000b90000780c */ /* 0x000fe20000f24270 */
[----:B------:R-:W4:Y:S01]  /*275c0*/  LDL.LU R202, [R1+0x4c8] ;  /* 0x0004c80001ca7983 */ /* 0x000f220000300800 */
[-C--:B------:R-:W-:Y:S01]  /*275d0*/  FMUL R18, R18, R2.reuse ;  /* 0x0000000212127220 */ /* 0x080fe20000400000 */
[----:B------:R-:W-:Y:S01]  /*275e0*/  F2FP.F16.F32.PACK_AB R13, RZ, R13 ;  /* 0x0000000dff0d723e */ /* 0x000fe200000000ff */
[----:B------:R-:W-:Y:S01]  /*275f0*/  FMUL R19, R19, R2 ;  /* 0x0000000213137220 */ /* 0x000fe20000400000 */
[----:B------:R-:W-:Y:S01]  /*27600*/  F2FP.F16.F32.PACK_AB R14, RZ, R14 ;  /* 0x0000000eff0e723e */ /* 0x000fe200000000ff */
[----:B------:R-:W-:Y:S01]  /*27610*/  IMAD.U32 R217, RZ, RZ, UR8 ;  /* 0x00000008ffd97e24 */ /* 0x000fe2000f8e00ff */
[----:B------:R-:W-:Y:S01]  /*27620*/  F2FP.F16.F32.PACK_AB R15, RZ, R15 ;  /* 0x0000000fff0f723e */ /* 0x000fe200000000ff */
[----:B------:R-:W-:Y:S01]  /*27630*/  @P2 STG.E.U16 desc[UR44][R6.64+0x162], R13 ;  /* 0x0001620d06002986 */ /* 0x000fe2000c10152c */
[----:B------:R-:W-:-:S02]  /*27640*/  F2FP.F16.F32.PACK_AB R18, RZ, R18 ;  /* 0x00000012ff12723e */ /* 0x000fc400000000ff */
[----:B------:R-:W-:Y:S01]  /*27650*/  F2FP.F16.F32.PACK_AB R19, RZ, R19 ;  /* 0x00000013ff13723e */ /* 0x000fe200000000ff */
[----:B------:R-:W-:Y:S01]  /*27660*/  @P3 STG.E.U16 desc[UR44][R20.64+0x170], R14 ;  /* 0x0001700e14003986 */ /* 0x000fe2000c10152c */
[----:B------:R-:W-:-:S03]  /*27670*/  ISETP.GT.AND P3, PT, R3, 0x100, PT ;  /* 0x000001000300780c */ /* 0x000fc60003f64270 */
[----:B------:R-:W-:Y:S01]  /*27680*/  @P0 STG.E.U16 desc[UR44][R20.64+0x172], R15 ;  /* 0x0001720f14000986 */ /* 0x000fe2000c10152c */
[----:B------:R-:W-:Y:S01]  /*27690*/  ISETP.GT.AND P0, PT, R0, RZ, P3 ;  /* 0x000000ff0000720c */ /* 0x000fe20001f04270 */
[----:B------:R-:W-:Y:S01]  /*276a0*/  USHF.L.U64.HI UR11, UR8, 0x9, UR9 ;  /* 0x00000009080b7899 */ /* 0x000fe20008010209 */
[----:B------:R-:W-:Y:S01]  /*276b0*/  ISETP.GT.AND P2, PT, R3, 0x108, PT ;  /* 0x000001080300780c */ /* 0x000fe20003f44270 */
[----:B------:R-:W4:Y:S04]  /*276c0*/  LDL.LU R203, [R1+0x4c4] ;  /* 0x0004c40001cb7983 */ /* 0x000f280000300800 */
[----:B------:R-:W-:Y:S01]  /*276d0*/  @P5 STG.E.U16 desc[UR44][R22.64+0x170], R18 ;  /* 0x0001701216005986 */ /* 0x000fe2000c10152c */
[----:B------:R-:W-:-:S03]  /*276e0*/  LEA R8, P4, R217, R4, 0x9 ;  /* 0x00000004d9087211 */ /* 0x000fc600078848ff */
[----:B------:R-:W4:Y:S01]  /*276f0*/  LDL.LU R204, [R1+0x4c0] ;  /* 0x0004c00001cc7983 */ /* 0x000f220000300800 */
[----:B------:R-:W-:-:S03]  /*27700*/  FMUL R120, R120, R2 ;  /* 0x0000000278787220 */ /* 0x000fc60000400000 */
[----:B------:R0:W-:Y:S01]  /*27710*/  @P1 STG.E.U16 desc[UR44][R6.64+0x172], R19 ;  /* 0x0001721306001986 */ /* 0x0001e2000c10152c */
[----:B------:R-:W-:-:S03]  /*27720*/  ISETP.GT.AND P1, PT, R0, 0x1, P3 ;  /* 0x000000010000780c */ /* 0x000fc60001f24270 */
[----:B------:R-:W4:Y:S01]  /*27730*/  LDL.LU R205, [R1+0x4bc] ;  /* 0x0004bc0001cd7983 */ /* 0x000f220000300800 */
[-C--:B------:R-:W-:Y:S01]  /*27740*/  FMUL R121, R121, R2.reuse ;  /* 0x0000000279797220 */ /* 0x080fe20000400000 */
[----:B------:R-:W-:Y:S02]  /*27750*/  ISETP.GT.AND P5, PT, R0, RZ, P2 ;  /* 0x000000ff0000720c */ /* 0x000fe400017a4270 */
[----:B------:R-:W4:Y:S01]  /*27760*/  LDL.LU R206, [R1+0x4b8] ;  /* 0x0004b80001ce7983 */ /* 0x000f220000300800 */
[----:B------:R-:W-:Y:S01]  /*27770*/  FMUL R122, R122, R2 ;  /* 0x000000027a7a7220 */ /* 0x000fe20000400000 */
[----:B------:R-:W-:Y:S02]  /*27780*/  IADD3.X R9, R5, UR11, RZ, P4, !PT ;  /* 0x0000000b05097c10 */ /* 0x000fe4000a7fe4ff */
[----:B------:R-:W-:Y:S01]  /*27790*/  F2FP.F16.F32.PACK_AB R120, RZ, R120 ;  /* 0x00000078ff78723e */ /* 0x000fe200000000ff */
[----:B------:R-:W4:Y:S01]  /*277a0*/  LDL.LU R207, [R1+0x4b4] ;  /* 0x0004b40001cf7983 */ /* 0x000f220000300800 */
[----:B0-----:R-:W-:-:S02]  /*277b0*/  IADD3 R6, P4, R8, UR5, RZ ;  /* 0x0000000508067c10 */ /* 0x001fc4000ff9e0ff */
[----:B------:R-:W-:Y:S01]  /*277c0*/  F2FP.F16.F32.PACK_AB R121, RZ, R121 ;  /* 0x00000079ff79723e */ /* 0x000fe200000000ff */
[----:B------:R-:W-:Y:S01]  /*277d0*/  @P0 STG.E.U16 desc[UR44][R8.64], R120 ;  /* 0x0000007808000986 */ /* 0x000fe2000c10152c */
[----:B------:R-:W-:Y:S02]  /*277e0*/  F2FP.F16.F32.PACK_AB R122, RZ, R122 ;  /* 0x0000007aff7a723e */ /* 0x000fe400000000ff */
[----:B------:R-:W-:Y:S01]  /*277f0*/  IADD3.X R7, R9, UR4, RZ, P4, !PT ;  /* 0x0000000409077c10 */ /* 0x000fe2000a7fe4ff */
[----:B------:R-:W-:Y:S01]  /*27800*/  @P1 STG.E.U16 desc[UR44][R8.64+0x2], R121 ;  /* 0x0000027908001986 */ /* 0x000fe2000c10152c */
[C---:B------:R-:W-:Y:S02]  /*27810*/  ISETP.GT.AND P0, PT, R0.reuse, 0x1, P2 ;  /* 0x000000010000780c */ /* 0x040fe40001704270 */
[----:B------:R-:W-:Y:S01]  /*27820*/  ISETP.GT.AND P1, PT, R0, 0x8, P3 ;  /* 0x000000080000780c */ /* 0x000fe20001f24270 */
[----:B------:R-:W4:Y:S01]  /*27830*/  LDL.LU R208, [R1+0x4b0] ;  /* 0x0004b00001d07983 */ /* 0x000f220000300800 */
[-C--:B------:R-:W-:Y:S01]  /*27840*/  FMUL R123, R123, R2.reuse ;  /* 0x000000027b7b7220 */ /* 0x080fe20000400000 */
[----:B------:R-:W-:-:S02]  /*27850*/  FMUL R124, R124, R2 ;  /* 0x000000027c7c7220 */ /* 0x000fc40000400000 */
[----:B------:R-:W4:Y:S01]  /*27860*/  LDL.LU R209, [R1+0x4ac] ;  /* 0x0004ac0001d17983 */ /* 0x000f220000300800 */
[----:B------:R-:W-:-:S03]  /*27870*/  ISETP.GT.AND P4, PT, R0, 0x9, P3 ;  /* 0x000000090000780c */ /* 0x000fc60001f84270 */
[----:B------:R-:W-:Y:S01]  /*27880*/  @P5 STG.E.U16 desc[UR44][R6.64], R122 ;  /* 0x0000007a06005986 */ /* 0x000fe2000c10152c */
[----:B------:R-:W-:Y:S01]  /*27890*/  IADD3 R10, P5, R8, UR5, RZ ;  /* 0x00000005080a7c10 */ /* 0x000fe2000ffbe0ff */
[----:B------:R-:W-:Y:S01]  /*278a0*/  FMUL R125, R125, R2 ;  /* 0x000000027d7d7220 */ /* 0x000fe20000400000 */
[----:B------:R-:W-:Y:S01]  /*278b0*/  F2FP.F16.F32.PACK_AB R123, RZ, R123 ;  /* 0x0000007bff7b723e */ /* 0x000fe200000000ff */
[----:B------:R-:W4:Y:S01]  /*278c0*/  LDL.LU R210, [R1+0x4a8] ;  /* 0x0004a80001d27983 */ /* 0x000f220000300800 */
[----:B------:R-:W-:Y:S02]  /*278d0*/  IADD3.X R11, R9, UR4, RZ, P5, !PT ;  /* 0x00000004090b7c10 */ /* 0x000fe4000affe4ff */
[----:B------:R-:W-:Y:S01]  /*278e0*/  F2FP.F16.F32.PACK_AB R124, RZ, R124 ;  /* 0x0000007cff7c723e */ /* 0x000fe200000000ff */
[----:B------:R-:W4:Y:S01]  /*278f0*/  LDL.LU R211, [R1+0x4a4] ;  /* 0x0004a40001d37983 */ /* 0x000f220000300800 */
[----:B------:R-:W-:-:S03]  /*27900*/  F2FP.F16.F32.PACK_AB R125, RZ, R125 ;  /* 0x0000007dff7d723e */ /* 0x000fc600000000ff */
[----:B------:R-:W-:Y:S01]  /*27910*/  @P0 STG.E.U16 desc[UR44][R10.64+0x2], R123 ;  /* 0x0000027b0a000986 */ /* 0x000fe2000c10152c */
[----:B------:R-:W-:-:S03]  /*27920*/  ISETP.GT.AND P0, PT, R0, 0x8, P2 ;  /* 0x000000080000780c */ /* 0x000fc60001704270 */
[----:B------:R-:W-:Y:S01]  /*27930*/  @P1 STG.E.U16 desc[UR44][R8.64+0x10], R124 ;  /* 0x0000107c08001986 */ /* 0x000fe2000c10152c */
[----:B------:R-:W-:Y:S01]  /*27940*/  ISETP.GT.AND P1, PT, R0, 0x9, P2 ;  /* 0x000000090000780c */ /* 0x000fe20001724270 */
[-C--:B------:R-:W-:Y:S01]  /*27950*/  FMUL R126, R126, R2.reuse ;  /* 0x000000027e7e7220 */ /* 0x080fe20000400000 */
[C---:B------:R-:W-:Y:S01]  /*27960*/  ISETP.GT.AND P5, PT, R0.reuse, 0x11, P3 ;  /* 0x000000110000780c */ /* 0x040fe20001fa4270 */
[----:B------:R-:W-:Y:S01]  /*27970*/  @P4 STG.E.U16 desc[UR44][R8.64+0x12], R125 ;  /* 0x0000127d08004986 */ /* 0x000fe2000c10152c */
[-C--:B------:R-:W-:Y:S01]  /*27980*/  FMUL R127, R127, R2.reuse ;  /* 0x000000027f7f7220 */ /* 0x080fe20000400000 */
[----:B------:R-:W-:Y:S01]  /*27990*/  ISETP.GT.AND P4, PT, R0, 0x10, P3 ;  /* 0x000000100000780c */ /* 0x000fe20001f84270 */
[-C--:B------:R-:W-:Y:S01]  /*279a0*/  FMUL R129, R129, R2.reuse ;  /* 0x0000000281817220 */ /* 0x080fe20000400000 */
[----:B------:R-:W4:Y:S01]  /*279b0*/  LDL.LU R212, [R1+0x4a0] ;  /* 0x0004a00001d47983 */ /* 0x000f220000300800 */
[----:B------:R-:W-:Y:S01]  /*279c0*/  FMUL R128, R128, R2 ;  /* 0x0000000280807220 */ /* 0x000fe20000400000 */
[----:B------:R-:W-:-:S02]  /*279d0*/  F2FP.F16.F32.PACK_AB R126, RZ, R126 ;  /* 0x0000007eff7e723e */ /* 0x000fc400000000ff */
[----:B------:R-:W-:Y:S01]  /*279e0*/  F2FP.F16.F32.PACK_AB R127, RZ, R127 ;  /* 0x0000007fff7f723e */ /* 0x000fe200000000ff */
[----:B------:R-:W4:Y:S01]  /*279f0*/  LDL.LU R213, [R1+0x49c] ;  /* 0x00049c0001d57983 */ /* 0x000f220000300800 */
[----:B------:R-:W-:Y:S02]  /*27a00*/  F2FP.F16.F32.PACK_AB R129, RZ, R129 ;  /* 0x00000081ff81723e */ /* 0x000fe400000000ff */
[----:B------:R-:W-:Y:S01]  /*27a10*/  F2FP.F16.F32.PACK_AB R128, RZ, R128 ;  /* 0x00000080ff80723e */ /* 0x000fe200000000ff */
[----:B------:R-:W-:Y:S01]  /*27a20*/  @P0 STG.E.U16 desc[UR44][R6.64+0x10], R126 ;  /* 0x0000107e06000986 */ /* 0x000fe2000c10152c */
[----:B------:R-:W-:-:S03]  /*27a30*/  ISETP.GT.AND P0, PT, R0, 0x10, P2 ;  /* 0x000000100000780c */ /* 0x000fc60001704270 */
[----:B------:R-:W-:Y:S01]  /*27a40*/  @P1 STG.E.U16 desc[UR44][R10.64+0x12], R127 ;  /* 0x0000127f0a001986 */ /* 0x000fe2000c10152c */
[----:B------:R-:W-:Y:S01]  /*27a50*/  ISETP.GT.AND P1, PT, R0, 0x11, P2 ;  /* 0x000000110000780c */ /* 0x000fe20001724270 */
[-C--:B------:R-:W-:Y:S02]  /*27a60*/  FMUL R130, R130, R2.reuse ;  /* 0x0000000282827220 */ /* 0x080fe40000400000 */
[----:B------:R-:W-:Y:S01]  /*27a70*/  @P5 STG.E.U16 desc[UR44][R8.64+0x22], R129 ;  /* 0x0000228108005986 */ /* 0x000fe2000c10152c */
[C---:B------:R-:W-:Y:S01]  /*27a80*/  ISETP.GT.AND P5, PT, R0.reuse, 0x19, P3 ;  /* 0x000000190000780c */ /* 0x040fe20001fa4270 */
[-C--:B------:R-:W-:Y:S02]  /*27a90*/  FMUL R131, R131, R2.reuse ;  /* 0x0000000283837220 */ /* 0x080fe40000400000 */
[----:B------:R-:W-:Y:S01]  /*27aa0*/  @P4 STG.E.U16 desc[UR44][R8.64+0x20], R128 ;  /* 0x0000208008004986 */ /* 0x000fe2000c10152c */
[----:B------:R-:W-:Y:S01]  /*27ab0*/  ISETP.GT.AND P4, PT, R0, 0x18, P3 ;  /* 0x000000180000780c */ /* 0x000fe20001f84270 */
[-C--:B------:R-:W-:Y:S01]  /*27ac0*/  FMUL R133, R133, R2.reuse ;  /* 0x0000000285857220 */ /* 0x080fe20000400000 */
[----:B------:R-:W-:Y:S01]  /*27ad0*/  FMUL R132, R132, R2 ;  /* 0x0000000284847220 */ /* 0x000fe20000400000 */
[----:B------:R-:W-:Y:S01]  /*27ae0*/  F2FP.F16.F32.PACK_AB R130, RZ, R130 ;  /* 0x00000082ff82723e */ /* 0x000fe200000000ff */
[----:B------:R-:W4:Y:S01]  /*27af0*/  LDL.LU R214, [R1+0x498] ;  /* 0x0004980001d67983 */ /* 0x000f220000300800 */
[----:B------:R-:W-:-:S02]  /*27b00*/  F2FP.F16.F32.PACK_AB R131, RZ, R131 ;  /* 0x00000083ff83723e */ /* 0x000fc400000000ff */
[----:B------:R-:W-:Y:S01]  /*27b10*/  F2FP.F16.F32.PACK_AB R133, RZ, R133 ;  /* 0x00000085ff85723e */ /* 0x000fe200000000ff */
[----:B------:R-:W4:Y:S01]  /*27b20*/  LDL.LU R215, [R1+0x494] ;  /* 0x0004940001d77983 */ /* 0x000f220000300800 */
[----:B------:R-:W-:-:S03]  /*27b30*/  F2FP.F16.F32.PACK_AB R132, RZ, R132 ;  /* 0x00000084ff84723e */ /* 0x000fc600000000ff */
[----:B------:R-:W4:Y:S04]  /*27b40*/  LDL.LU R24, [R1+0x490] ;  /* 0x0004900001187983 */ /* 0x000f280000300800 */
        /* <DEDUP_REMOVED lines=263> */
[-C--:B--2---:R-:W-:Y:S02]  /*28bc0*/  FMUL R186, R186, R2.reuse ;  /* 0x00000002baba7220 */ /* 0x084fe40000400000 */
[----:B------:R-:W-:Y:S01]  /*28bd0*/  @P5 STG.E.U16 desc[UR44][R8.64+0x102], R185 ;  /* 0x000102b908005986 */ /* 0x000fe2000c10152c */
[C---:B------:R-:W-:Y:S01]  /*28be0*/  ISETP.GT.AND P5, PT, R0.reuse, 0x89, P3 ;  /* 0x000000890000780c */ /* 0x040fe20001fa4270 */
[-C--:B---3--:R-:W-:Y:S02]  /*28bf0*/  FMUL R187, R187, R2.reuse ;  /* 0x00000002bbbb7220 */ /* 0x088fe40000400000 */
[----:B------:R-:W-:Y:S01]  /*28c00*/  @P4 STG.E.U16 desc[UR44][R8.64+0x100], R184 ;  /* 0x000100b808004986 */ /* 0x000fe2000c10152c */
[----:B------:R-:W-:Y:S01]  /*28c10*/  ISETP.GT.AND P4, PT, R0, 0x88, P3 ;  /* 0x000000880000780c */ /* 0x000fe20001f84270 */
[-C--:B----4-:R-:W-:Y:S01]  /*28c20*/  FMUL R189, R189, R2.reuse ;  /* 0x00000002bdbd7220 */ /* 0x090fe20000400000 */
[----:B------:R-:W-:Y:S01]  /*28c30*/  FMUL R188, R188, R2 ;  /* 0x00000002bcbc7220 */ /* 0x000fe20000400000 */
[----:B------:R-:W-:Y:S01]  /*28c40*/  F2FP.F16.F32.PACK_AB R186, RZ, R186 ;  /* 0x000000baffba723e */ /* 0x000fe200000000ff */
[----:B------:R-:W2:Y:S01]  /*28c50*/  LDL.LU R76, [R1+0x3c0] ;  /* 0x0003c000014c7983 */ /* 0x000ea20000300800 */
[----:B------:R-:W-:-:S02]  /*28c60*/  F2FP.F16.F32.PACK_AB R187, RZ, R187 ;  /* 0x000000bbffbb723e */ /* 0x000fc400000000ff */
        /* <DEDUP_REMOVED lines=48> */
[----:B------:R-:W-:-:S03]  /*28f70*/  ISETP.GT.AND P6, PT, R0, 0xa0, P3 ;  /* 0x000000a00000780c */ /* 0x000fc60001fc4270 */
[----:B------:R-:W-:Y:S01]  /*28f80*/  @P5 STG.E.U16 desc[UR44][R8.64+0x132], R197 ;  /* 0x000132c508005986 */ /* 0x000fe2000c10152c */
[----:B------:R-:W-:Y:S01]  /*28f90*/  ISETP.GT.AND P5, PT, R0, 0x99, P2 ;  /* 0x000000990000780c */ /* 0x000fe200017a4270 */
[-C--:B------:R-:W-:Y:S01]  /*28fa0*/  FMUL R198, R198, R2.reuse ;  /* 0x00000002c6c67220 */ /* 0x080fe20000400000 */
[C---:B------:R-:W-:Y:S01]  /*28fb0*/  ISETP.GT.AND P1, PT, R0.reuse, 0xa1, P3 ;  /* 0x000000a10000780c */ /* 0x040fe20001f24270 */
[----:B------:R-:W-:Y:S01]  /*28fc0*/  @P4 STG.E.U16 desc[UR44][R8.64+0x130], R196 ;  /* 0x000130c408004986 */ /* 0x000fe2000c10152c */
[----:B------:R-:W-:Y:S01]  /*28fd0*/  ISETP.GT.AND P4, PT, R0, 0xa0, P2 ;  /* 0x000000a00000780c */ /* 0x000fe20001784270 */
[-C--:B------:R-:W-:Y:S01]  /*28fe0*/  FMUL R199, R199, R2.reuse ;  /* 0x00000002c7c77220 */ /* 0x080fe20000400000 */
[-C--:B------:R-:W-:Y:S01]  /*28ff0*/  FMUL R200, R200, R2.reuse ;  /* 0x00000002c8c87220 */ /* 0x080fe20000400000 */
[-C--:B------:R-:W-:Y:S01]  /*29000*/  FMUL R201, R201, R2.reuse ;  /* 0x00000002c9c97220 */ /* 0x080fe20000400000 */
[----:B------:R-:W-:Y:S01]  /*29010*/  FMUL R202, R202, R2 ;  /* 0x00000002caca7220 */ /* 0x000fe20000400000 */
[----:B------:R-:W-:Y:S01]  /*29020*/  F2FP.F16.F32.PACK_AB R198, RZ, R198 ;  /* 0x000000c6ffc6723e */ /* 0x000fe200000000ff */
[----:B------:R-:W4:Y:S01]  /*29030*/  LDL.LU R88, [R1+0x390] ;  /* 0x0003900001587983 */ /* 0x000f220000300800 */
[----:B------:R-:W-:-:S02]  /*29040*/  F2FP.F16.F32.PACK_AB R199, RZ, R199 ;  /* 0x000000c7ffc7723e */ /* 0x000fc400000000ff */
[----:B------:R-:W-:Y:S01]  /*29050*/  F2FP.F16.F32.PACK_AB R200, RZ, R200 ;  /* 0x000000c8ffc8723e */ /* 0x000fe200000000ff */
[----:B------:R-:W4:Y:S01]  /*29060*/  LDL.LU R89, [R1+0x38c] ;  /* 0x00038c0001597983 */ /* 0x000f220000300800 */
[----:B------:R-:W-:Y:S02]  /*29070*/  F2FP.F16.F32.PACK_AB R201, RZ, R201 ;  /* 0x000000c9ffc9723e */ /* 0x000fe400000000ff */
[----:B------:R-:W-:Y:S01]  /*29080*/  F2FP.F16.F32.PACK_AB R202, RZ, R202 ;  /* 0x000000caffca723e */ /* 0x000fe200000000ff */
[----:B------:R-:W4:Y:S04]  /*29090*/  LDL.LU R90, [R1+0x388] ;  /* 0x00038800015a7983 */ /* 0x000f280000300800 */
[----:B------:R-:W4:Y:S04]  /*290a0*/  LDL.LU R91, [R1+0x384] ;  /* 0x00038400015b7983 */ /* 0x000f280000300800 */
[----:B------:R-:W-:Y:S01]  /*290b0*/  @P0 STG.E.U16 desc[UR44][R6.64+0x130], R198 ;  /* 0x000130c606000986 */ /* 0x000fe2000c10152c */
[----:B------:R-:W-:-:S03]  /*290c0*/  ISETP.GT.AND P0, PT, R0, 0xa1, P2 ;  /* 0x000000a10000780c */ /* 0x000fc60001704270 */
[----:B------:R-:W-:Y:S01]  /*290d0*/  @P5 STG.E.U16 desc[UR44][R10.64+0x132], R199 ;  /* 0x000132c70a005986 */ /* 0x000fe2000c10152c */
[----:B------:R-:W-:-:S03]  /*290e0*/  ISETP.GT.AND P5, PT, R0, 0xa9, P3 ;  /* 0x000000a90000780c */ /* 0x000fc60001fa4270 */
[----:B------:R-:W-:Y:S01]  /*290f0*/  @P6 STG.E.U16 desc[UR44][R8.64+0x140], R200 ;  /* 0x000140c808006986 */ /* 0x000fe2000c10152c */
[----:B------:R-:W-:-:S03]  /*29100*/  ISETP.GT.AND P6, PT, R0, 0xa8, P2 ;  /* 0x000000a80000780c */ /* 0x000fc600017c4270 */
[----:B------:R-:W-:Y:S01]  /*29110*/  @P1 STG.E.U16 desc[UR44][R8.64+0x142], R201 ;  /* 0x000142c908001986 */ /* 0x000fe2000c10152c */
[----:B------:R-:W-:-:S03]  /*29120*/  FMUL R203, R203, R2 ;  /* 0x00000002cbcb7220 */ /* 0x000fc60000400000 */
[----:B------:R-:W-:Y:S01]  /*29130*/  @P4 STG.E.U16 desc[UR44][R6.64+0x140], R202 ;  /* 0x000140ca06004986 */ /* 0x000fe2000c10152c */
[----:B------:R-:W-:Y:S01]  /*29140*/  ISETP.GT.AND P4, PT, R0, 0xa8, P3 ;  /* 0x000000a80000780c */ /* 0x000fe20001f84270 */
[-C--:B------:R-:W-:Y:S01]  /*29150*/  FMUL R204, R204, R2.reuse ;  /* 0x00000002cccc7220 */ /* 0x080fe20000400000 */
[-C--:B------:R-:W-:Y:S01]  /*29160*/  FMUL R205, R205, R2.reuse ;  /* 0x00000002cdcd7220 */ /* 0x080fe20000400000 */
[----:B------:R-:W-:Y:S01]  /*29170*/  FMUL R206, R206, R2 ;  /* 0x00000002cece7220 */ /* 0x000fe20000400000 */
        /* <DEDUP_REMOVED lines=8> */
[----:B------:R-:W-:Y:S04]  /*29200*/  @P0 STG.E.U16 desc[UR44][R10.64+0x142], R203 ;  /* 0x000142cb0a000986 */ /* 0x000fe8000c10152c */
[----:B------:R-:W-:Y:S01]  /*29210*/  @P4 STG.E.U16 desc[UR44][R8.64+0x150], R204 ;  /* 0x000150cc08004986 */ /* 0x000fe2000c10152c */
[----:B------:R-:W-:-:S03]  /*29220*/  ISETP.GT.AND P4, PT, R0, 0xa9, P2 ;  /* 0x000000a90000780c */ /* 0x000fc60001784270 */
        /* <DEDUP_REMOVED lines=10> */
[----:B------:R-:W-:-:S03]  /*292d0*/  F2FP.F16.F32.PACK_AB R209, RZ, R209 ;  /* 0x000000d1ffd1723e */ /* 0x000fc600000000ff */
[----:B------:R-:W4:Y:S01]  /*292e0*/  LDL.LU R98, [R1+0x368] ;  /* 0x0003680001627983 */ /* 0x000f220000300800 */
[----:B------:R-:W-:-:S03]  /*292f0*/  F2FP.F16.F32.PACK_AB R208, RZ, R208 ;  /* 0x000000d0ffd0723e */ /* 0x000fc600000000ff */
        /* <DEDUP_REMOVED lines=9> */
[----:B------:R-:W4:Y:S01]  /*29390*/  LDL.LU R100, [R1+0x360] ;  /* 0x0003600001647983 */ /* 0x000f220000300800 */
[----:B------:R-:W-:-:S03]  /*293a0*/  FMUL R212, R212, R2 ;  /* 0x00000002d4d47220 */ /* 0x000fc60000400000 */
[----:B------:R-:W4:Y:S01]  /*293b0*/  LDL.LU R101, [R1+0x35c] ;  /* 0x00035c0001657983 */ /* 0x000f220000300800 */
[----:B------:R-:W-:-:S03]  /*293c0*/  F2FP.F16.F32.PACK_AB R210, RZ, R210 ;  /* 0x000000d2ffd2723e */ /* 0x000fc600000000ff */
[----:B------:R-:W4:Y:S01]  /*293d0*/  LDL.LU R102, [R1+0x358] ;  /* 0x0003580001667983 */ /* 0x000f220000300800 */
[----:B------:R-:W-:-:S03]  /*293e0*/  F2FP.F16.F32.PACK_AB R211, RZ, R211 ;  /* 0x000000d3ffd3723e */ /* 0x000fc600000000ff */
[----:B------:R-:W4:Y:S01]  /*293f0*/  LDL.LU R103, [R1+0x354] ;  /* 0x0003540001677983 */ /* 0x000f220000300800 */
[----:B------:R-:W-:-:S03]  /*29400*/  F2FP.F16.F32.PACK_AB R212, RZ, R212 ;  /* 0x000000d4ffd4723e */ /* 0x000fc600000000ff */
[----:B------:R-:W-:Y:S01]  /*29410*/  @P6 STG.E.U16 desc[UR44][R6.64+0x160], R210 ;  /* 0x000160d206006986 */ /* 0x000fe2000c10152c */
[----:B------:R-:W-:-:S03]  /*29420*/  ISETP.GT.AND P3, PT, R0, 0xb9, P3 ;  /* 0x000000b90000780c */ /* 0x000fc60001f64270 */
[----:B------:R-:W-:Y:S01]  /*29430*/  @P5 STG.E.U16 desc[UR44][R10.64+0x162], R211 ;  /* 0x000162d30a005986 */ /* 0x000fe2000c10152c */
[----:B------:R-:W-:-:S03]  /*29440*/  FMUL R213, R213, R2 ;  /* 0x00000002d5d57220 */ /* 0x000fc60000400000 */
[----:B------:R-:W-:Y:S01]  /*29450*/  @P4 STG.E.U16 desc[UR44][R8.64+0x170], R212 ;  /* 0x000170d408004986 */ /* 0x000fe2000c10152c */
[----:B------:R-:W-:Y:S02]  /*29460*/  ISETP.GT.AND P4, PT, R0, 0xb8, P2 ;  /* 0x000000b80000780c */ /* 0x000fe40001784270 */
[C---:B------:R-:W-:Y:S01]  /*29470*/  ISETP.GT.AND P0, PT, R3.reuse, 0x180, PT ;  /* 0x000001800300780c */ /* 0x040fe20003f04270 */
[----:B------:R-:W4:Y:S01]  /*29480*/  LDL.LU R104, [R1+0x350] ;  /* 0x0003500001687983 */ /* 0x000f220000300800 */
[----:B------:R-:W-:-:S03]  /*29490*/  ISETP.GT.AND P1, PT, R3, 0x188, PT ;  /* 0x000001880300780c */ /* 0x000fc60003f24270 */
[----:B------:R-:W4:Y:S01]  /*294a0*/  LDL.LU R105, [R1+0x34c] ;  /* 0x00034c0001697983 */ /* 0x000f220000300800 */
[----:B------:R-:W-:Y:S02]  /*294b0*/  MOV R3, UR8 ;  /* 0x0000000800037c02 */ /* 0x000fe40008000f00 */
[----:B------:R-:W-:Y:S01]  /*294c0*/  ISETP.GT.AND P2, PT, R0, 0xb9, P2 ;  /* 0x000000b90000780c */ /* 0x000fe20001744270 */
[----:B------:R-:W4:Y:S01]  /*294d0*/  LDL.LU R106, [R1+0x348] ;  /* 0x00034800016a7983 */ /* 0x000f220000300800 */
[----:B------:R-:W-:Y:S01]  /*294e0*/  F2FP.F16.F32.PACK_AB R213, RZ, R213 ;  /* 0x000000d5ffd5723e */ /* 0x000fe200000000ff */
[-C--:B------:R-:W-:Y:S01]  /*294f0*/  FMUL R214, R214, R2.reuse ;  /* 0x00000002d6d67220 */ /* 0x080fe20000400000 */
[----:B------:R-:W-:Y:S01]  /*29500*/  ISETP.GT.AND P5, PT, R0, RZ, P0 ;  /* 0x000000ff0000720c */ /* 0x000fe200007a4270 */
[----:B------:R-:W4:Y:S01]  /*29510*/  LDL.LU R107, [R1+0x344] ;  /* 0x00034400016b7983 */ /* 0x000f220000300800 */
[-C--:B------:R-:W-:Y:S01]  /*29520*/  FMUL R215, R215, R2.reuse ;  /* 0x00000002d7d77220 */ /* 0x080fe20000400000 */
[----:B------:R-:W-:Y:S01]  /*29530*/  UIMAD UR11, UR9, 0x300, URZ ;  /* 0x00000300090b78a4 */ /* 0x000fe2000f8e023f */
[----:B------:R-:W-:Y:S01]  /*29540*/  FMUL R24, R24, R2 ;  /* 0x0000000218187220 */ /* 0x000fe20000400000 */
[----:B------:R-:W-:Y:S01]  /*29550*/  IMAD.WIDE.U32 R4, R3, 0x300, R4 ;  /* 0x0000030003047825 */ /* 0x000fe200078e0004 */
[----:B------:R0:W-:Y:S01]  /*29560*/  @P3 STG.E.U16 desc[UR44][R8.64+0x172], R213 ;  /* 0x000172d508003986 */ /* 0x0001e2000c10152c */
[----:B------:R-:W-:-:S02]  /*29570*/  F2FP.F16.F32.PACK_AB R214, RZ, R214 ;  /* 0x000000d6ffd6723e */ /* 0x000fc400000000ff */
[----:B------:R-:W-:Y:S01]  /*29580*/  F2FP.F16.F32.PACK_AB R215, RZ, R215 ;  /* 0x000000d7ffd7723e */ /* 0x000fe200000000ff */
[----:B------:R-:W-:Y:S01]  /*29590*/  VIADD R5, R5, UR11 ;  /* 0x0000000b05057c36 */ /* 0x000fe20008000000 */
[----:B------:R-:W-:Y:S01]  /*295a0*/  F2FP.F16.F32.PACK_AB R24, RZ, R24 ;  /* 0x00000018ff18723e */ /* 0x000fe200000000ff */
[----:B------:R-:W4:Y:S01]  /*295b0*/  LDL.LU R108, [R1+0x340] ;  /* 0x00034000016c7983 */ /* 0x000f220000300800 */
[----:B0-----:R-:W-:Y:S01]  /*295c0*/  @P4 MOV R8, R6 ;  /* 0x0000000600084202 */ /* 0x001fe20000000f00 */
[----:B------:R-:W-:Y:S02]  /*295d0*/  @P4 IMAD.MOV.U32 R9, RZ, RZ, R7 ;  /* 0x000000ffff094224 */ /* 0x000fe400078e0007 */
[----:B------:R-:W4:Y:S01]  /*295e0*/  LDL.LU R109, [R1+0x33c] ;  /* 0x00033c00016d7983 */ /* 0x000f220000300800 */
[----:B------:R-:W-:-:S03]  /*295f0*/  ISETP.GT.AND P3, PT, R0, 0x1, P0 ;  /* 0x000000010000780c */ /* 0x000fc60000764270 */
[----:B------:R0:W-:Y:S01]  /*29600*/  @P4 STG.E.U16 desc[UR44][R8.64+0x170], R214 ;  /* 0x000170d608004986 */ /* 0x0001e2000c10152c */
[----:B------:R-:W-:-:S03]  /*29610*/  ISETP.GT.AND P4, PT, R0, 0x1, P1 ;  /* 0x000000010000780c */ /* 0x000fc60000f84270 */
[----:B------:R1:W-:Y:S01]  /*29620*/  @P2 STG.E.U16 desc[UR44][R10.64+0x172], R215 ;  /* 0x000172d70a002986 */ /* 0x0003e2000c10152c */
[----:B------:R-:W-:-:S03]  /*29630*/  FMUL R25, R25, R2 ;  /* 0x0000000219197220 */ /* 0x000fc60000400000 */
[----:B------:R-:W4:Y:S04]  /*29640*/  LDL.LU R110, [R1+0x338] ;  /* 0x00033800016e7983 */ /* 0x000f280000300800 */
[----:B------:R-:W-:Y:S01]  /*29650*/  @P5 STG.E.U16 desc[UR44][R4.64], R24 ;  /* 0x0000001804005986 */ /* 0x000fe2000c10152c */
[----:B------:R-:W-:-:S03]  /*29660*/  ISETP.GT.AND P5, PT, R0, RZ, P1 ;  /* 0x000000ff0000720c */ /* 0x000fc60000fa4270 */
[----:B------:R-:W4:Y:S01]  /*29670*/  LDL.LU R111, [R1+0x334] ;  /* 0x00033400016f7983 */ /* 0x000f220000300800 */
[-C--:B------:R-:W-:Y:S01]  /*29680*/  FMUL R26, R26, R2.reuse ;  /* 0x000000021a1a7220 */ /* 0x080fe20000400000 */
[----:B------:R-:W-:Y:S01]  /*29690*/  FMUL R27, R27, R2 ;  /* 0x000000021b1b7220 */ /* 0x000fe20000400000 */
[----:B------:R-:W-:Y:S01]  /*296a0*/  IADD3 R6, P6, R4, UR5, RZ ;  /* 0x0000000504067c10 */ /* 0x000fe2000ffde0ff */
[----:B------:R-:W4:Y:S01]  /*296b0*/  LDL.LU R112, [R1+0x330] ;  /* 0x0003300001707983 */ /* 0x000f220000300800 */
[----:B------:R-:W-:Y:S02]  /*296c0*/  F2FP.F16.F32.PACK_AB R25, RZ, R25 ;  /* 0x00000019ff19723e */ /* 0x000fe400000000ff */
[----:B------:R-:W-:Y:S01]  /*296d0*/  F2FP.F16.F32.PACK_AB R26, RZ, R26 ;  /* 0x0000001aff1a723e */ /* 0x000fe200000000ff */
[----:B------:R-:W4:Y:S01]  /*296e0*/  LDL.LU R113, [R1+0x32c] ;  /* 0x00032c0001717983 */ /* 0x000f220000300800 */
[----:B------:R-:W-:Y:S02]  /*296f0*/  IADD3.X R7, R5, UR4, RZ, P6, !PT ;  /* 0x0000000405077c10 */ /* 0x000fe4000b7fe4ff */
[----:B------:R-:W-:Y:S01]  /*29700*/  F2FP.F16.F32.PACK_AB R27, RZ, R27 ;  /* 0x0000001bff1b723e */ /* 0x000fe200000000ff */
[----:B------:R-:W-:Y:S01]  /*29710*/  @P3 STG.E.U16 desc[UR44][R4.64+0x2], R25 ;  /* 0x0000021904003986 */ /* 0x000fe2000c10152c */
[----:B------:R-:W-:-:S02]  /*29720*/  ISETP.GT.AND P2, PT, R0, 0x8, P0 ;  /* 0x000000080000780c */ /* 0x000fc40000744270 */
[----:B------:R-:W-:Y:S01]  /*29730*/  ISETP.GT.AND P3, PT, R0, 0x9, P0 ;  /* 0x000000090000780c */ /* 0x000fe20000764270 */
[----:B------:R-:W-:Y:S01]  /*29740*/  @P5 STG.E.U16 desc[UR44][R6.64], R26 ;  /* 0x0000001a06005986 */ /* 0x000fe2000c10152c */
[-C--:B------:R-:W-:Y:S01]  /*29750*/  FMUL R28, R28, R2.reuse ;  /* 0x000000021c1c7220 */ /* 0x080fe20000400000 */
[C---:B------:R-:W-:Y:S02]  /*29760*/  ISETP.GT.AND P5, PT, R0.reuse, 0x9, P1 ;  /* 0x000000090000780c */ /* 0x040fe40000fa4270 */
[----:B------:R-:W-:Y:S01]  /*29770*/  @P4 STG.E.U16 desc[UR44][R6.64+0x2], R27 ;  /* 0x0000021b06004986 */ /* 0x000fe2000c10152c */
[----:B------:R-:W-:Y:S01]  /*29780*/  ISETP.GT.AND P4, PT, R0, 0x8, P1 ;  /* 0x000000080000780c */ /* 0x000fe20000f84270 */
[-C--:B------:R-:W-:Y:S01]  /*29790*/  FMUL R29, R29, R2.reuse ;  /* 0x000000021d1d7220 */ /* 0x080fe20000400000 */
        /* <DEDUP_REMOVED lines=14> */
[----:B------:R-:W-:Y:S01]  /*29880*/  ISETP.GT.AND P4, PT, R0, 0x10, P1 ;  /* 0x000000100000780c */ /* 0x000fe20000f84270 */
[-C--:B------:R-:W-:Y:S02]  /*29890*/  FMUL R33, R33, R2.reuse ;  /* 0x0000000221217220 */ /* 0x080fe40000400000 */
[----:B------:R-:W4:Y:S01]  /*298a0*/  LDL.LU R116, [R1+0x320] ;  /* 0x0003200001747983 */ /* 0x000f220000300800 */
[----:B------:R-:W-:-:S03]  /*298b0*/  FMUL R34, R34, R2 ;  /* 0x0000000222227220 */ /* 0x000fc60000400000 */
[----:B------:R-:W-:Y:S01]  /*298c0*/  @P5 STG.E.U16 desc[UR44][R6.64+0x12], R31 ;  /* 0x0000121f06005986 */ /* 0x000fe2000c10152c */
[----:B------:R-:W-:-:S03]  /*298d0*/  ISETP.GT.AND P5, PT, R0, 0x11, P1 ;  /* 0x000000110000780c */ /* 0x000fc60000fa4270 */
[----:B------:R-:W4:Y:S01]  /*298e0*/  LDL.LU R117, [R1+0x31c] ;  /* 0x00031c0001757983 */ /* 0x000f220000300800 */
[----:B------:R-:W-:-:S03]  /*298f0*/  FMUL R35, R35, R2 ;  /* 0x0000000223237220 */ /* 0x000fc60000400000 */
[----:B------:R-:W4:Y:S01]  /*29900*/  LDL.LU R118, [R1+0x318] ;  /* 0x0003180001767983 */ /* 0x000f220000300800 */
[----:B------:R-:W-:-:S03]  /*29910*/  F2FP.F16.F32.PACK_AB R32, RZ, R32 ;  /* 0x00000020ff20723e */ /* 0x000fc600000000ff */
[----:B------:R-:W4:Y:S01]  /*29920*/  LDL.LU R119, [R1+0x314] ;  /* 0x0003140001777983 */ /* 0x000f220000300800 */
[----:B------:R-:W-:Y:S02]  /*29930*/  F2FP.F16.F32.PACK_AB R33, RZ, R33 ;  /* 0x00000021ff21723e */ /* 0x000fe400000000ff */
        /* <DEDUP_REMOVED lines=31> */
[----:B------:R0:W5:Y:S01]  /*29b30*/  LDL.LU R17, [R1+0x310] ;  /* 0x0003100001117983 */ /* 0x0001620000300800 */
[----:B------:R-:W-:Y:S02]  /*29b40*/  F2FP.F16.F32.PACK_AB R41, RZ, R41 ;  /* 0x00000029ff29723e */ /* 0x000fe400000000ff */
[----:B------:R-:W-:Y:S01]  /*29b50*/  F2FP.F16.F32.PACK_AB R42, RZ, R42 ;  /* 0x0000002aff2a723e */ /* 0x000fe200000000ff */
[----:B------:R0:W5:Y:S01]  /*29b60*/  LDL.LU R16, [R1+0x30c] ;  /* 0x00030c0001107983 */ /* 0x0001620000300800 */
[----:B------:R-:W-:-:S03]  /*29b70*/  F2FP.F16.F32.PACK_AB R43, RZ, R43 ;  /* 0x0000002bff2b723e */ /* 0x000fc600000000ff */
        /* <DEDUP_REMOVED lines=12> */
[----:B------:R-:W-:-:S02]  /*29c40*/  F2FP.F16.F32.PACK_AB R44, RZ, R44 ;  /* 0x0000002cff2c723e */ /* 0x000fc400000000ff */
        /* <DEDUP_REMOVED lines=246> */
[----:B------:R-:W-:-:S03]  /*2abb0*/  ISETP.GT.AND P3, PT, R0, 0xa9, P0 ;  /* 0x000000a90000780c */ /* 0x000fc60000764270 */
[----:B------:R-:W-:Y:S01]  /*2abc0*/  @P4 STG.E.U16 desc[UR44][R6.64+0x140], R106 ;  /* 0x0001406a06004986 */ /* 0x000fe2000c10152c */
[-C--:B------:R-:W-:Y:S01]  /*2abd0*/  FMUL R108, R108, R2.reuse ;  /* 0x000000026c6c7220 */ /* 0x080fe20000400000 */
[C---:B------:R-:W-:Y:S02]  /*2abe0*/  ISETP.GT.AND P6, PT, R0.reuse, 0xa9, P1 ;  /* 0x000000a90000780c */ /* 0x040fe40000fc4270 */
[----:B------:R-:W-:Y:S01]  /*2abf0*/  @P5 STG.E.U16 desc[UR44][R6.64+0x142], R107 ;  /* 0x0001426b06005986 */ /* 0x000fe2000c10152c */
[----:B------:R-:W-:Y:S01]  /*2ac00*/  ISETP.GT.AND P5, PT, R0, 0xa8, P1 ;  /* 0x000000a80000780c */ /* 0x000fe20000fa4270 */
[-C--:B------:R-:W-:Y:S01]  /*2ac10*/  FMUL R109, R109, R2.reuse ;  /* 0x000000026d6d7220 */ /* 0x080fe20000400000 */
[-C--:B------:R-:W-:Y:S01]  /*2ac20*/  FMUL R110, R110, R2.reuse ;  /* 0x000000026e6e7220 */ /* 0x080fe20000400000 */
[----:B------:R-:W-:Y:S01]  /*2ac30*/  FMUL R111, R111, R2 ;  /* 0x000000026f6f7220 */ /* 0x000fe20000400000 */
[----:B------:R-:W-:Y:S02]  /*2ac40*/  F2FP.F16.F32.PACK_AB R108, RZ, R108 ;  /* 0x0000006cff6c723e */ /* 0x000fe400000000ff */
[----:B------:R-:W-:-:S02]  /*2ac50*/  F2FP.F16.F32.PACK_AB R109, RZ, R109 ;  /* 0x0000006dff6d723e */ /* 0x000fc400000000ff */
[----:B------:R-:W-:Y:S02]  /*2ac60*/  F2FP.F16.F32.PACK_AB R110, RZ, R110 ;  /* 0x0000006eff6e723e */ /* 0x000fe400000000ff */
[----:B------:R-:W-:Y:S01]  /*2ac70*/  F2FP.F16.F32.PACK_AB R111, RZ, R111 ;  /* 0x0000006fff6f723e */ /* 0x000fe200000000ff */
[----:B------:R-:W-:Y:S01]  /*2ac80*/  @P2 STG.E.U16 desc[UR44][R4.64+0x150], R108 ;  /* 0x0001506c04002986 */ /* 0x000fe2000c10152c */
[C---:B------:R-:W-:Y:S02]  /*2ac90*/  ISETP.GT.AND P4, PT, R0.reuse, 0xb0, P0 ;  /* 0x000000b00000780c */ /* 0x040fe40000784270 */
[C---:B------:R-:W-:Y:S01]  /*2aca0*/  ISETP.GT.AND P2, PT, R0.reuse, 0xb1, P0 ;  /* 0x000000b10000780c */ /* 0x040fe20000744270 */
[----:B------:R-:W-:Y:S01]  /*2acb0*/  @P3 STG.E.U16 desc[UR44][R4.64+0x152], R109 ;  /* 0x0001526d04003986 */ /* 0x000fe2000c10152c */
[C---:B------:R-:W-:Y:S02]  /*2acc0*/  ISETP.GT.AND P3, PT, R0.reuse, 0xb8, P0 ;  /* 0x000000b80000780c */ /* 0x040fe40000764270 */
[----:B------:R-:W-:Y:S01]  /*2acd0*/  ISETP.GT.AND P0, PT, R0, 0xb9, P0 ;  /* 0x000000b90000780c */ /* 0x000fe20000704270 */
[----:B------:R-:W-:Y:S01]  /*2ace0*/  @P5 STG.E.U16 desc[UR44][R6.64+0x150], R110 ;  /* 0x0001506e06005986 */ /* 0x000fe2000c10152c */
[----:B------:R-:W-:-:S03]  /*2acf0*/  FMUL R112, R112, R2 ;  /* 0x0000000270707220 */ /* 0x000fc60000400000 */
[----:B------:R-:W-:Y:S01]  /*2ad00*/  @P6 STG.E.U16 desc[UR44][R6.64+0x152], R111 ;  /* 0x0001526f06006986 */ /* 0x000fe2000c10152c */
[C---:B------:R-:W-:Y:S01]  /*2ad10*/  ISETP.GT.AND P6, PT, R0.reuse, 0xb0, P1 ;  /* 0x000000b00000780c */ /* 0x040fe20000fc4270 */
[----:B------:R-:W-:Y:S01]  /*2ad20*/  FMUL R113, R113, R2 ;  /* 0x0000000271717220 */ /* 0x000fe20000400000 */
[----:B------:R-:W-:Y:S02]  /*2ad30*/  F2FP.F16.F32.PACK_AB R112, RZ, R112 ;  /* 0x00000070ff70723e */ /* 0x000fe400000000ff */
[----:B------:R-:W-:Y:S01]  /*2ad40*/  ISETP.GT.AND P5, PT, R0, 0xb1, P1 ;  /* 0x000000b10000780c */ /* 0x000fe20000fa4270 */
[----:B------:R-:W-:Y:S01]  /*2ad50*/  FMUL R114, R114, R2 ;  /* 0x0000000272727220 */ /* 0x000fe20000400000 */
[----:B------:R-:W-:Y:S01]  /*2ad60*/  F2FP.F16.F32.PACK_AB R113, RZ, R113 ;  /* 0x00000071ff71723e */ /* 0x000fe200000000ff */
[----:B------:R-:W-:Y:S01]  /*2ad70*/  @P4 STG.E.U16 desc[UR44][R4.64+0x160], R112 ;  /* 0x0001607004004986 */ /* 0x000fe2000c10152c */
[----:B------:R-:W-:Y:S01]  /*2ad80*/  ISETP.GT.AND P4, PT, R0, 0xb8, P1 ;  /* 0x000000b80000780c */ /* 0x000fe20000f84270 */
[--C-:B0-----:R-:W-:Y:S01]  /*2ad90*/  @P3 IMAD.MOV.U32 R9, RZ, RZ, R5.reuse ;  /* 0x000000ffff093224 */ /* 0x101fe200078e0005 */
[-C--:B------:R-:W-:Y:S01]  /*2ada0*/  @P3 MOV R8, R4.reuse ;  /* 0x0000000400083202 */ /* 0x080fe20000000f00 */
[----:B-1----:R-:W-:Y:S01]  /*2adb0*/  @P0 IMAD.MOV.U32 R11, RZ, RZ, R5 ;  /* 0x000000ffff0b0224 */ /* 0x002fe200078e0005 */
[----:B------:R-:W-:Y:S01]  /*2adc0*/  @P0 MOV R10, R4 ;  /* 0x00000004000a0202 */ /* 0x000fe20000000f00 */
[----:B------:R0:W-:Y:S01]  /*2add0*/  @P2 STG.E.U16 desc[UR44][R4.64+0x162], R113 ;  /* 0x0001627104002986 */ /* 0x0001e2000c10152c */
[----:B------:R-:W-:Y:S01]  /*2ade0*/  F2FP.F16.F32.PACK_AB R114, RZ, R114 ;  /* 0x00000072ff72723e */ /* 0x000fe200000000ff */
[-C--:B------:R-:W-:Y:S01]  /*2adf0*/  FMUL R115, R115, R2.reuse ;  /* 0x0000000273737220 */ /* 0x080fe20000400000 */
[-C--:B------:R-:W-:Y:S01]  /*2ae00*/  FMUL R116, R116, R2.reuse ;  /* 0x0000000274747220 */ /* 0x080fe20000400000 */
[----:B------:R-:W-:Y:S01]  /*2ae10*/  ISETP.GT.AND P1, PT, R0, 0xb9, P1 ;  /* 0x000000b90000780c */ /* 0x000fe20000f24270 */
[----:B------:R-:W-:Y:S01]  /*2ae20*/  FMUL R117, R117, R2 ;  /* 0x0000000275757220 */ /* 0x000fe20000400000 */
[----:B0-----:R-:W-:Y:S01]  /*2ae30*/  @P6 MOV R4, R6 ;  /* 0x0000000600046202 */ /* 0x001fe20000000f00 */
[----:B------:R-:W-:Y:S01]  /*2ae40*/  @P6 IMAD.MOV.U32 R5, RZ, RZ, R7 ;  /* 0x000000ffff056224 */ /* 0x000fe200078e0007 */
[----:B------:R-:W-:Y:S01]  /*2ae50*/  F2FP.F16.F32.PACK_AB R115, RZ, R115 ;  /* 0x00000073ff73723e */ /* 0x000fe200000000ff */
[----:B------:R-:W-:-:S03]  /*2ae60*/  FMUL R118, R118, R2 ;  /* 0x0000000276767220 */ /* 0x000fc60000400000 */
[----:B------:R0:W-:Y:S01]  /*2ae70*/  @P6 STG.E.U16 desc[UR44][R4.64+0x160], R114 ;  /* 0x0001607204006986 */ /* 0x0001e2000c10152c */
[----:B------:R-:W-:Y:S01]  /*2ae80*/  FMUL R119, R119, R2 ;  /* 0x0000000277777220 */ /* 0x000fe20000400000 */
[----:B------:R-:W-:Y:S02]  /*2ae90*/  F2FP.F16.F32.PACK_AB R116, RZ, R116 ;  /* 0x00000074ff74723e */ /* 0x000fe400000000ff */
[----:B------:R-:W-:Y:S02]  /*2aea0*/  F2FP.F16.F32.PACK_AB R117, RZ, R117 ;  /* 0x00000075ff75723e */ /* 0x000fe400000000ff */
[----:B------:R-:W-:Y:S02]  /*2aeb0*/  F2FP.F16.F32.PACK_AB R118, RZ, R118 ;  /* 0x00000076ff76723e */ /* 0x000fe400000000ff */
[----:B0-----:R-:W-:Y:S01]  /*2aec0*/  @P5 MOV R4, R6 ;  /* 0x0000000600045202 */ /* 0x001fe20000000f00 */
[----:B------:R-:W-:Y:S01]  /*2aed0*/  @P5 IMAD.MOV.U32 R5, RZ, RZ, R7 ;  /* 0x000000ffff055224 */ /* 0x000fe200078e0007 */
[----:B------:R-:W-:-:S04]  /*2aee0*/  F2FP.F16.F32.PACK_AB R119, RZ, R119 ;  /* 0x00000077ff77723e */ /* 0x000fc800000000ff */
[----:B------:R0:W-:Y:S04]  /*2aef0*/  @P5 STG.E.U16 desc[UR44][R4.64+0x162], R115 ;  /* 0x0001627304005986 */ /* 0x0001e8000c10152c */
[----:B------:R1:W-:Y:S04]  /*2af00*/  @P3 STG.E.U16 desc[UR44][R8.64+0x170], R116 ;  /* 0x0001707408003986 */ /* 0x0003e8000c10152c */
[----:B------:R1:W-:Y:S01]  /*2af10*/  @P0 STG.E.U16 desc[UR44][R10.64+0x172], R117 ;  /* 0x000172750a000986 */ /* 0x0003e2000c10152c */
[----:B0-----:R-:W-:Y:S01]  /*2af20*/  @P4 MOV R4, R6 ;  /* 0x0000000600044202 */ /* 0x001fe20000000f00 */
[----:B------:R-:W-:-:S05]  /*2af30*/  @P4 IMAD.MOV.U32 R5, RZ, RZ, R7 ;  /* 0x000000ffff054224 */ /* 0x000fca00078e0007 */
[----:B------:R1:W-:Y:S04]  /*2af40*/  @P4 STG.E.U16 desc[UR44][R4.64+0x170], R118 ;  /* 0x0001707604004986 */ /* 0x0003e8000c10152c */
[----:B------:R1:W-:Y:S02]  /*2af50*/  @P1 STG.E.U16 desc[UR44][R6.64+0x172], R119 ;  /* 0x0001727706001986 */ /* 0x0003e4000c10152c */
.L_x_792:
[----:B------:R-:W-:Y:S05]  /*2af60*/  BSYNC B0 ;  /* 0x0000000000007941 */ /* 0x000fea0003800000 */
.L_x_32:
[----:B01----:R-:W2:Y:S04]  /*2af70*/  LDL.LU R5, [R1+0x304] ;  /* 0x0003040001057983 */ /* 0x003ea80000300800 */
[----:B------:R-:W2:Y:S01]  /*2af80*/  LDL.LU R4, [R1+0x308] ;  /* 0x0003080001047983 */ /* 0x000ea20000300800 */
[----:B------:R-:W-:Y:S01]  /*2af90*/  ULDC UR4, c[0x0][0xc] ;  /* 0x0000030000047ab9 */ /* 0x000fe20000000800 */
[----:B------:R-:W-:Y:S01]  /*2afa0*/  ULDC UR5, c[0x0][0x10] ;  /* 0x0000040000057ab9 */ /* 0x000fe20000000800 */
[----:B------:R-:W2:Y:S01]  /*2afb0*/  LDC R3, c[0x0][0x14] ;  /* 0x00000500ff037b82 */ /* 0x000ea20000000800 */
[----:B------:R-:W-:Y:S01]  /*2afc0*/  UIMAD.WIDE.U32 UR4, UR4, UR5, URZ ;  /* 0x00000005040472a5 */ /* 0x000fe2000f8e003f */
[----:B----4-:R-:W-:Y:S01]  /*2afd0*/  PRMT R0, RZ, 0x7610, R0 ;  /* 0x00007610ff007816 */ /* 0x010fe20000000000 */
[----:B------:R-:W-:Y:S01]  /*2afe0*/  UMOV UR41, 0xffffffff ;  /* 0xffffffff00297882 */ /* 0x000fe20000000000 */
[----:B------:R-:W-:-:S03]  /*2aff0*/  UMOV UR42, 0xffffffff ;  /* 0xffffffff002a7882 */ /* 0x000fc60000000000 */
[----:B--2---:R-:W-:-:S04]  /*2b000*/  IMAD.WIDE.U32 R4, R3, UR4, R4 ;  /* 0x0000000403047c25 */ /* 0x004fc8000f8e0004 */
[----:B------:R-:W-:Y:S01]  /*2b010*/  IMAD R3, R3, UR5, RZ ;  /* 0x0000000503037c24 */ /* 0x000fe2000f8e02ff */
[----:B------:R-:W-:Y:S01]  /*2b020*/  ULDC.64 UR4, c[0x0][0x650] ;  /* 0x0001940000047ab9 */ /* 0x000fe20000000a00 */
[----:B------:R-:W-:Y:S01]  /*2b030*/  IMAD.MOV.U32 R7, RZ, RZ, R4 ;  /* 0x000000ffff077224 */ /* 0x000fe200078e0004 */
[----:B------:R-:W-:Y:S02]  /*2b040*/  ISETP.GE.U32.AND P0, PT, R4, UR4, PT ;  /* 0x0000000404007c0c */ /* 0x000fe4000bf06070 */
[----:B------:R-:W-:-:S04]  /*2b050*/  IADD3 R6, R5, R3, RZ ;  /* 0x0000000305067210 */ /* 0x000fc80007ffe0ff */
[----:B------:R-:W-:Y:S01]  /*2b060*/  ISETP.GE.U32.AND.EX P0, PT, R6, UR5, PT, P0 ;  /* 0x0000000506007c0c */ /* 0x000fe2000bf06100 */
[----:B------:R0:W-:Y:S04]  /*2b070*/  STL [R1+0x304], R6 ;  /* 0x0003040601007387 */ /* 0x0001e80000100800 */
[----:B------:R0:W-:Y:S08]  /*2b080*/  STL [R1+0x308], R7 ;  /* 0x0003080701007387 */ /* 0x0001f00000100800 */
[----:B------:R-:W-:Y:S05]  /*2b090*/  @P0 BRA `(.L_x_793) ;  /* 0x0000000400880947 */ /* 0x000fea0003800000 */
[----:B------:R-:W1:Y:S01]  /*2b0a0*/  S2UR UR6, SR_CTAID.X ;  /* 0x00000000000679c3 */ /* 0x000e620000002500 */
[----:B------:R-:W-:Y:S01]  /*2b0b0*/  ULDC.64 UR12, c[0x0][0x628] ;  /* 0x00018a00000c7ab9 */ /* 0x000fe20000000a00 */
[----:B------:R-:W-:Y:S01]  /*2b0c0*/  ULDC UR4, c[0x0][0x150] ;  /* 0x0000540000047ab9 */ /* 0x000fe20000000800 */
[----:B------:R-:W-:Y:S01]  /*2b0d0*/  ISETP.NE.U32.AND P0, PT, RZ, UR12, PT ;  /* 0x0000000cff007c0c */ /* 0x000fe2000bf05070 */
[----:B------:R-:W-:Y:S01]  /*2b0e0*/  ULDC UR15, c[0x0][0x630] ;  /* 0x00018c00000f7ab9 */ /* 0x000fe20000000800 */
[C---:B------:R-:W-:Y:S01]  /*2b0f0*/  R2UR UR16, R7.reuse ;  /* 0x00000000071072ca */ /* 0x040fe200000e0000 */
[----:B------:R-:W-:Y:S01]  /*2b100*/  ULDC UR19, c[0x0][0x154] ;  /* 0x0000550000137ab9 */ /* 0x000fe20000000800 */
[----:B------:R-:W-:Y:S01]  /*2b110*/  ISETP.NE.AND.EX P0, PT, RZ, UR13, PT, P0 ;  /* 0x0000000dff007c0c */ /* 0x000fe2000bf05300 */
[----:B------:R-:W2:Y:S01]  /*2b120*/  S2UR UR18, SR_CTAID.Y ;  /* 0x00000000001279c3 */ /* 0x000ea20000002600 */
[----:B------:R-:W-:Y:S02]  /*2b130*/  R2UR UR17, R6 ;  /* 0x00000000061172ca */ /* 0x000fe400000e0000 */
[----:B------:R-:W-:-:S02]  /*2b140*/  R2UR UR10, R7 ;  /* 0x00000000070a72ca */ /* 0x000fc400000e0000 */
[----:B------:R-:W-:Y:S02]  /*2b150*/  R2UR UR11, R6 ;  /* 0x00000000060b72ca */ /* 0x000fe400000e0000 */
[----:B-1----:R-:W-:-:S05]  /*2b160*/  I2FP.F32.U32 R0, UR6 ;  /* 0x0000000600007c45 */ /* 0x002fca0008201000 */
[----:B------:R-:W-:-:S04]  /*2b170*/  FMUL R0, R0, UR4 ;  /* 0x0000000400007c20 */ /* 0x000fc80008400000 */
[----:B------:R1:W4:Y:S01]  /*2b180*/  F2I.U32.TRUNC.NTZ R3, R0 ;  /* 0x0000000000037305 */ /* 0x000322000020f000 */
[----:B--2---:R-:W-:Y:S05]  /*2b190*/  @!P0 BRA `(.L_x_794) ;  /* 0x0000000000308947 */ /* 0x004fea0003800000 */
        /* <DEDUP_REMOVED lines=12> */
.L_x_794:
[----:B------:R-:W-:Y:S01]  /*2b260*/  USHF.R.U64 UR42, UR10, UR15, UR11 ;  /* 0x0000000f0a2a7299 */ /* 0x000fe2000800120b */
[----:B-1----:R-:W-:Y:S01]  /*2b270*/  I2FP.F32.U32 R0, UR18 ;  /* 0x0000001200007c45 */ /* 0x002fe20008201000 */
[----:B------:R-:W-:Y:S02]  /*2b280*/  USHF.R.U32.HI UR4, URZ, UR15, UR11 ;  /* 0x0000000f3f047299 */ /* 0x000fe4000801160b */
[----:B------:R-:W-:Y:S02]  /*2b290*/  UIADD3 UR10, UP0, URZ, -UR42, URZ ;  /* 0x8000002a3f0a7290 */ /* 0x000fe4000ff1e03f */
[----:B------:R-:W-:Y:S01]  /*2b2a0*/  FMUL R0, R0, UR19 ;  /* 0x0000001300007c20 */ /* 0x000fe20008400000 */
[----:B------:R-:W-:Y:S01]  /*2b2b0*/  ULDC.64 UR12, c[0x0][0x620] ;  /* 0x00018800000c7ab9 */ /* 0x000fe20000000a00 */
[----:B------:R-:W-:Y:S01]  /*2b2c0*/  UIADD3.X UR4, URZ, ~UR4, URZ, UP0, !UPT ;  /* 0x800000043f047290 */ /* 0x000fe200087fe43f */
[----:B------:R-:W-:Y:S01]  /*2b2d0*/  UMOV UR8, UR16 ;  /* 0x0000001000087c82 */ /* 0x000fe20008000000 */
[----:B------:R-:W-:-:S02]  /*2b2e0*/  UMOV UR9, UR17 ;  /* 0x0000001100097c82 */ /* 0x000fc40008000000 */
[----:B------:R-:W-:Y:S01]  /*2b2f0*/  UIMAD UR4, UR4, UR12, URZ ;  /* 0x0000000c040472a4 */ /* 0x000fe2000f8e023f */
[----:B------:R-:W1:Y:S01]  /*2b300*/  F2I.U32.TRUNC.NTZ R0, R0 ;  /* 0x0000000000007305 */ /* 0x000e62000020f000 */
[----:B------:R-:W-:Y:S01]  /*2b310*/  UIMAD.WIDE.U32 UR8, UR10, UR12, UR8 ;  /* 0x0000000c0a0872a5 */ /* 0x000fe2000f8e0008 */
[----:B----4-:R-:W-:Y:S01]  /*2b320*/  R2UR UR12, R3 ;  /* 0x00000000030c72ca */ /* 0x010fe200000e0000 */
[----:B------:R-:W-:Y:S01]  /*2b330*/  UIMAD UR10, UR10, UR13, UR4 ;  /* 0x0000000d0a0a72a4 */ /* 0x000fe2000f8e0204 */
[----:B------:R-:W-:Y:S01]  /*2b340*/  ULDC UR11, c[0x0][0x618] ;  /* 0x00018600000b7ab9 */ /* 0x000fe20000000800 */
[----:B------:R-:W-:Y:S02]  /*2b350*/  ULDC UR21, c[0x0][0x658] ;  /* 0x0001960000157ab9 */ /* 0x000fe40000000800 */
[----:B------:R-:W-:Y:S01]  /*2b360*/  UIADD3 UR9, UR9, UR10, URZ ;  /* 0x0000000a09097290 */ /* 0x000fe2000fffe03f */
[----:B------:R-:W-:Y:S01]  /*2b370*/  UMOV UR15, 0xffffffff ;  /* 0xffffffff000f7882 */ /* 0x000fe20000000000 */
[----:B------:R-:W-:Y:S01]  /*2b380*/  ULDC.64 UR4, c[0x0][0x640] ;  /* 0x0001900000047ab9 */ /* 0x000fe20000000a00 */
[----:B------:R-:W-:Y:S01]  /*2b390*/  USHF.L.U32 UR15, UR15, UR21, URZ ;  /* 0x000000150f0f7299 */ /* 0x000fe2000800063f */
[----:B------:R-:W-:Y:S01]  /*2b3a0*/  ISETP.NE.U32.AND P0, PT, RZ, UR4, PT ;  /* 0x00000004ff007c0c */ /* 0x000fe2000bf05070 */
[----:B------:R-:W-:-:S02]  /*2b3b0*/  USHF.R.U64 UR16, UR8, UR11, UR9 ;  /* 0x0000000b08107299 */ /* 0x000fc40008001209 */
[----:B------:R-:W-:Y:S01]  /*2b3c0*/  USHF.R.U32.HI UR8, URZ, UR11, UR9 ;  /* 0x0000000b3f087299 */ /* 0x000fe20008011609 */
[----:B-1----:R-:W-:Y:S01]  /*2b3d0*/  R2UR UR14, R0 ;  /* 0x00000000000e72ca */ /* 0x002fe200000e0000 */
[----:B------:R-:W-:Y:S01]  /*2b3e0*/  ULDC UR17, c[0x0][0x608] ;  /* 0x0001820000117ab9 */ /* 0x000fe20000000800 */
[----:B------:R-:W-:Y:S01]  /*2b3f0*/  ULOP3.LUT UR40, URZ, UR15, URZ, 0x33, !UPT ;  /* 0x0000000f3f287292 */ /* 0x000fe2000f8e333f */
[----:B------:R-:W-:Y:S01]  /*2b400*/  ISETP.NE.AND.EX P0, PT, RZ, UR5, PT, P0 ;  /* 0x00000005ff007c0c */ /* 0x000fe2000bf05300 */
[----:B------:R-:W-:Y:S02]  /*2b410*/  USHF.R.U64 UR15, UR16, UR17, UR8 ;  /* 0x00000011100f7299 */ /* 0x000fe40008001208 */
[----:B------:R-:W-:Y:S02]  /*2b420*/  USHF.R.U32.HI UR8, URZ, UR17, UR8 ;  /* 0x000000113f087299 */ /* 0x000fe40008011608 */
[----:B------:R-:W-:Y:S02]  /*2b430*/  UIADD3 UR12, -UR12, URZ, URZ ;  /* 0x0000003f0c0c7290 */ /* 0x000fe4000fffe13f */
[----:B------:R-:W-:Y:S01]  /*2b440*/  USHF.R.U64 UR17, UR15, UR21, UR8 ;  /* 0x000000150f117299 */ /* 0x000fe20008001208 */
[----:B------:R-:W-:Y:S01]  /*2b450*/  UMOV UR19, 0x1 ;  /* 0x0000000100137882 */ /* 0x000fe20000000000 */
[----:B------:R-:W-:Y:S01]  /*2b460*/  ULDC UR13, c[0x0][0x144] ;  /* 0x00005100000d7ab9 */ /* 0x000fe20000000800 */
[----:B------:R-:W-:Y:S01]  /*2b470*/  ULDC UR7, c[0x0][0x600] ;  /* 0x0001800000077ab9 */ /* 0x000fe20000000800 */
[----:B------:R-:W-:-:S02]  /*2b480*/  USHF.L.U32 UR24, UR19, UR21, URZ ;  /* 0x0000001513187299 */ /* 0x000fc4000800063f */
[----:B------:R-:W-:Y:S02]  /*2b490*/  USHF.R.U32.HI UR8, URZ, UR21, UR8 ;  /* 0x000000153f087299 */ /* 0x000fe40008011608 */
[----:B------:R-:W-:Y:S02]  /*2b4a0*/  UIMAD UR21, UR13, UR12, UR6 ;  /* 0x0000000c0d1572a4 */ /* 0x000fe4000f8e0206 */
[----:B------:R-:W-:Y:S02]  /*2b4b0*/  UIADD3 UR20, UR7, -0x1, URZ ;  /* 0xffffffff07147890 */ /* 0x000fe4000fffe03f */
[----:B------:R-:W-:Y:S01]  /*2b4c0*/  UIADD3 UR19, -UR14, URZ, URZ ;  /* 0x0000003f0e137290 */ /* 0x000fe2000fffe13f */
[----:B------:R-:W-:Y:S01]  /*2b4d0*/  ULDC UR25, c[0x0][0x148] ;  /* 0x0000520000197ab9 */ /* 0x000fe20000000800 */
[----:B------:R-:W-:Y:S01]  /*2b4e0*/  ULDC UR22, c[0x0][0x648] ;  /* 0x0001920000167ab9 */ /* 0x000fe20000000800 */
[----:B------:R-:W-:Y:S01]  /*2b4f0*/  ULDC UR23, c[0x0][0x638] ;  /* 0x00018e0000177ab9 */ /* 0x000fe20000000800 */
        /* <DEDUP_REMOVED lines=14> */
.L_x_795:
[----:B------:R-:W-:Y:S01]  /*2b5e0*/  UISETP.NE.AND UP0, UPT, UR39, URZ, UPT ;  /* 0x0000003f2700728c */ /* 0x000fe2000bf05270 */
[----:B------:R-:W-:Y:S01]  /*2b5f0*/  MOV R0, 0x1 ;  /* 0x0000000100007802 */ /* 0x000fe20000000f00 */
[----:B------:R-:W-:Y:S02]  /*2b600*/  USHF.R.U64 UR4, UR6, UR22, UR8 ;  /* 0x0000001606047299 */ /* 0x000fe40008001208 */
[----:B------:R-:W-:Y:S02]  /*2b610*/  ULOP3.LUT UR40, UR15, UR40, URZ, 0xc0, !UPT ;  /* 0x000000280f287292 */ /* 0x000fe4000f8ec03f */
[----:B------:R-:W-:Y:S02]  /*2b620*/  UIADD3 UR5, -UR4, URZ, URZ ;  /* 0x0000003f04057290 */ /* 0x000fe4000fffe13f */
[----:B------:R-:W-:Y:S02]  /*2b630*/  UIMAD UR40, UR24, UR4, UR40 ;  /* 0x00000004182872a4 */ /* 0x000fe4000f8e0228 */
[----:B------:R-:W-:-:S02]  /*2b640*/  ULOP3.LUT UR16, UR16, UR20, URZ, 0xc0, !UPT ;  /* 0x0000001410107292 */ /* 0x000fc4000f8ec03f */
[----:B------:R-:W-:Y:S02]  /*2b650*/  @UP0 UIMAD UR21, UR25, UR19, UR18 ;  /* 0x00000013191502a4 */ /* 0x000fe4000f8e0212 */
[----:B------:R-:W-:-:S03]  /*2b660*/  UIMAD UR4, UR5, UR23, UR17 ;  /* 0x00000017050472a4 */ /* 0x000fc6000f8e0211 */
[----:B------:R-:W-:Y:S01]  /*2b670*/  ULDC UR5, c[0x0][0x610] ;  /* 0x0001840000057ab9 */ /* 0x000fe20000000800 */
[----:B------:R-:W-:Y:S02]  /*2b680*/  UIMAD UR4, UR4, UR7, UR16 ;  /* 0x00000007040472a4 */ /* 0x000fe4000f8e0210 */
[----:B------:R-:W-:-:S04]  /*2b690*/  UIMAD UR40, UR40, UR5, UR21 ;  /* 0x00000005282872a4 */ /* 0x000fc8000f8e0215 */
[----:B------:R-:W-:Y:S02]  /*2b6a0*/  USEL UR41, UR4, UR40, !UP0 ;  /* 0x0000002804297287 */ /* 0x000fe4000c000000 */
[----:B------:R-:W-:-:S12]  /*2b6b0*/  USEL UR40, UR40, UR4, !UP0 ;  /* 0x0000000428287287 */ /* 0x000fd8000c000000 */
.L_x_793:
[----:B------:R-:W-:-:S13]  /*2b6c0*/  LOP3.LUT P0, RZ, R0, 0xff, RZ, 0xc0, !PT ;  /* 0x000000ff00ff7812 */ /* 0x000fda000780c0ff */
[----:B------:R-:W-:Y:S05]  /*2b6d0*/  @P0 BRA `(.L_x_796) ;  /* 0xfffffd5c00280947 */ /* 0x000fea000383ffff */
[----:B------:R-:W-:Y:S05]  /*2b6e0*/  EXIT ;  /* 0x000000000000794d */ /* 0x000fea0003800000 */
.L_x_7:
[----:B------:R-:W2:Y:S01]  /*2b6f0*/  LDL R5, [R1+0x308] ;  /* 0x0003080001057983 */ /* 0x000ea20000100800 */
[----:B------:R-:W-:-:S03]  /*2b700*/  ULDC.64 UR4, c[0x0][0x650] ;  /* 0x0001940000047ab9 */ /* 0x000fc60000000a00 */
[----:B------:R-:W3:Y:S01]  /*2b710*/  LDL R4, [R1+0x304] ;  /* 0x0003040001047983 */ /* 0x000ee20000100800 */
[----:B------:R-:W-:Y:S01]  /*2b720*/  PRMT R0, RZ, 0x7610, R0 ;  /* 0x00007610ff007816 */ /* 0x000fe20000000000 */
[----:B------:R-:W-:Y:S01]  /*2b730*/  IMAD.MOV.U32 R3, RZ, RZ, -0x1 ;  /* 0xffffffffff037424 */ /* 0x000fe200078e00ff */
[----:B------:R-:W-:Y:S01]  /*2b740*/  MOV R2, 0xffffffff ;  /* 0xffffffff00027802 */ /* 0x000fe20000000f00 */
[----:B------:R-:W-:Y:S01]  /*2b750*/  IMAD.MOV.U32 R10, RZ, RZ, -0x1 ;  /* 0xffffffffff0a7424 */ /* 0x000fe200078e00ff */
[----:B--2---:R-:W-:-:S04]  /*2b760*/  ISETP.GE.U32.AND P0, PT, R5, UR4, PT ;  /* 0x0000000405007c0c */ /* 0x004fc8000bf06070 */
[----:B---3--:R-:W-:-:S13]  /*2b770*/  ISETP.GE.U32.AND.EX P0, PT, R4, UR5, PT, P0 ;  /* 0x0000000504007c0c */ /* 0x008fda000bf06100 */
        /* <DEDUP_REMOVED lines=21> */
.L_x_798:
[----:B------:R-:W-:Y:S01]  /*2b8d0*/  USHF.R.U64 UR4, UR14, UR19, UR15 ;  /* 0x000000130e047299 */ /* 0x000fe2000800120f */
[----:B------:R-:W-:Y:S01]  /*2b8e0*/  R2UR UR7, R4 ;  /* 0x00000000040772ca */ /* 0x000fe200000e0000 */
[----:B------:R-:W-:Y:S02]  /*2b8f0*/  USHF.R.U32.HI UR5, URZ, UR19, UR15 ;  /* 0x000000133f057299 */ /* 0x000fe4000801160f */
[----:B------:R-:W-:Y:S01]  /*2b900*/  UIADD3 UR13, UP0, URZ, -UR4, URZ ;  /* 0x800000043f0d7290 */ /* 0x000fe2000ff1e03f */
[----:B------:R-:W-:Y:S01]  /*2b910*/  ULDC.64 UR14, c[0x0][0x620] ;  /* 0x00018800000e7ab9 */ /* 0x000fe20000000a00 */
[----:B------:R-:W-:Y:S02]  /*2b920*/  UMOV UR6, UR20 ;  /* 0x0000001400067c82 */ /* 0x000fe40008000000 */
[----:B------:R-:W-:Y:S02]  /*2b930*/  UIADD3.X UR5, URZ, ~UR5, URZ, UP0, !UPT ;  /* 0x800000053f057290 */ /* 0x000fe400087fe43f */
[----:B------:R-:W-:-:S02]  /*2b940*/  UISETP.NE.AND UP1, UPT, UR39, URZ, UPT ;  /* 0x0000003f2700728c */ /* 0x000fc4000bf25270 */
[----:B------:R-:W-:Y:S02]  /*2b950*/  UIMAD UR5, UR5, UR14, URZ ;  /* 0x0000000e050572a4 */ /* 0x000fe4000f8e023f */
[----:B------:R-:W-:Y:S02]  /*2b960*/  UIMAD.WIDE.U32 UR6, UR13, UR14, UR6 ;  /* 0x0000000e0d0672a5 */ /* 0x000fe4000f8e0006 */
[----:B------:R-:W-:Y:S01]  /*2b970*/  UIMAD UR5, UR13, UR15, UR5 ;  /* 0x0000000f0d0572a4 */ /* 0x000fe2000f8e0205 */
[----:B------:R-:W-:Y:S02]  /*2b980*/  ULDC UR14, c[0x0][0x608] ;  /* 0x00018200000e7ab9 */ /* 0x000fe40000000800 */
[----:B------:R-:W-:Y:S01]  /*2b990*/  ULDC UR13, c[0x0][0x618] ;  /* 0x00018600000d7ab9 */ /* 0x000fe20000000800 */
[----:B------:R-:W-:Y:S01]  /*2b9a0*/  UIADD3 UR5, UR7, UR5, URZ ;  /* 0x0000000507057290 */ /* 0x000fe2000fffe03f */
[----:B------:R-:W-:Y:S01]  /*2b9b0*/  ULDC UR22, c[0x0][0x658] ;  /* 0x0001960000167ab9 */ /* 0x000fe20000000800 */
[----:B------:R-:W-:-:S02]  /*2b9c0*/  @UP1 UIMAD UR8, UR11, UR12, UR10 ;  /* 0x0000000c0b0812a4 */ /* 0x000fc4000f8e020a */
[----:B------:R-:W-:Y:S02]  /*2b9d0*/  USHF.R.U64 UR17, UR6, UR13, UR5 ;  /* 0x0000000d06117299 */ /* 0x000fe40008001205 */
[----:B------:R-:W-:Y:S01]  /*2b9e0*/  USHF.R.U32.HI UR5, URZ, UR13, UR5 ;  /* 0x0000000d3f057299 */ /* 0x000fe20008011605 */
[----:B------:R-:W-:Y:S01]  /*2b9f0*/  ULDC.64 UR6, c[0x0][0x640] ;  /* 0x0001900000067ab9 */ /* 0x000fe20000000a00 */
[----:B------:R-:W-:Y:S01]  /*2ba00*/  UMOV UR10, 0xffffffff ;  /* 0xffffffff000a7882 */ /* 0x000fe20000000000 */
[----:B------:R-:W-:Y:S01]  /*2ba10*/  ISETP.NE.U32.AND P0, PT, RZ, UR6, PT ;  /* 0x00000006ff007c0c */ /* 0x000fe2000bf05070 */
[----:B------:R-:W-:Y:S02]  /*2ba20*/  USHF.R.U64 UR18, UR17, UR14, UR5 ;  /* 0x0000000e11127299 */ /* 0x000fe40008001205 */
[----:B------:R-:W-:Y:S01]  /*2ba30*/  USHF.R.U32.HI UR5, URZ, UR14, UR5 ;  /* 0x0000000e3f057299 */ /* 0x000fe20008011605 */
[----:B------:R-:W-:Y:S01]  /*2ba40*/  ISETP.NE.AND.EX P0, PT, RZ, UR7, PT, P0 ;  /* 0x00000007ff007c0c */ /* 0x000fe2000bf05300 */
[----:B------:R-:W-:-:S02]  /*2ba50*/  USHF.L.U32 UR11, UR10, UR22, URZ ;  /* 0x000000160a0b7299 */ /* 0x000fc4000800063f */
[----:B------:R-:W-:Y:S01]  /*2ba60*/  USHF.R.U64 UR19, UR18, UR22, UR5 ;  /* 0x0000001612137299 */ /* 0x000fe20008001205 */
[----:B------:R-:W-:Y:S01]  /*2ba70*/  ULDC UR20, c[0x0][0x600] ;  /* 0x0001800000147ab9 */ /* 0x000fe20000000800 */
[----:B------:R-:W-:Y:S02]  /*2ba80*/  USHF.R.U32.HI UR10, URZ, UR22, UR5 ;  /* 0x000000163f0a7299 */ /* 0x000fe40008011605 */
[----:B------:R-:W-:Y:S02]  /*2ba90*/  UIADD3 UR21, UR20, -0x1, URZ ;  /* 0xffffffff14157890 */ /* 0x000fe4000fffe03f */
[----:B------:R-:W-:Y:S01]  /*2baa0*/  ULOP3.LUT UR26, URZ, UR11, URZ, 0x33, !UPT ;  /* 0x0000000b3f1a7292 */ /* 0x000fe2000f8e333f */
        /* <DEDUP_REMOVED lines=17> */
.L_x_799:
[----:B------:R-:W-:Y:S01]  /*2bbc0*/  USHF.R.U64 UR6, UR5, UR23, UR10 ;  /* 0x0000001705067299 */ /* 0x000fe2000800120a */
[----:B------:R-:W-:Y:S01]  /*2bbd0*/  MOV R0, 0x1 ;  /* 0x0000000100007802 */ /* 0x000fe20000000f00 */
[----:B------:R-:W-:Y:S01]  /*2bbe0*/  USHF.L.U32 UR25, UR25, UR22, URZ ;  /* 0x0000001619197299 */ /* 0x000fe2000800063f */
[----:B------:R-:W-:Y:S01]  /*2bbf0*/  IMAD.U32 R10, RZ, RZ, UR4 ;  /* 0x00000004ff0a7e24 */ /* 0x000fe2000f8e00ff */
[----:B------:R-:W-:Y:S02]  /*2bc00*/  ULOP3.LUT UR5, UR18, UR26, URZ, 0xc0, !UPT ;  /* 0x0000001a12057292 */ /* 0x000fe4000f8ec03f */
[----:B------:R-:W-:Y:S02]  /*2bc10*/  UIADD3 UR7, -UR6, URZ, URZ ;  /* 0x0000003f06077290 */ /* 0x000fe4000fffe13f */
[----:B------:R-:W-:Y:S02]  /*2bc20*/  UIMAD UR6, UR25, UR6, UR5 ;  /* 0x00000006190672a4 */ /* 0x000fe4000f8e0205 */
[----:B------:R-:W-:-:S02]  /*2bc30*/  ULOP3.LUT UR17, UR17, UR21, URZ, 0xc0, !UPT ;  /* 0x0000001511117292 */ /* 0x000fc4000f8ec03f */
[----:B------:R-:W-:Y:S02]  /*2bc40*/  UIMAD UR5, UR7, UR24, UR19 ;  /* 0x00000018070572a4 */ /* 0x000fe4000f8e0213 */
[----:B------:R-:W-:Y:S01]  /*2bc50*/  UISETP.NE.AND UP0, UPT, UR39, URZ, UPT ;  /* 0x0000003f2700728c */ /* 0x000fe2000bf05270 */
[----:B------:R-:W-:Y:S01]  /*2bc60*/  ULDC UR7, c[0x0][0x610] ;  /* 0x0001840000077ab9 */ /* 0x000fe20000000800 */
[----:B------:R-:W-:Y:S02]  /*2bc70*/  UIMAD UR5, UR5, UR20, UR17 ;  /* 0x00000014050572a4 */ /* 0x000fe4000f8e0211 */
[----:B------:R-:W-:-:S04]  /*2bc80*/  UIMAD UR8, UR6, UR7, UR8 ;  /* 0x00000007060872a4 */ /* 0x000fc8000f8e0208 */
[----:B------:R-:W-:Y:S02]  /*2bc90*/  USEL UR6, UR5, UR8, !UP0 ;  /* 0x0000000805067287 */ /* 0x000fe4000c000000 */
[----:B------:R-:W-:-:S04]  /*2bca0*/  USEL UR8, UR8, UR5, !UP0 ;  /* 0x0000000508087287 */ /* 0x000fc8000c000000 */
[----:B------:R-:W-:Y:S02]  /*2bcb0*/  MOV R2, UR6 ;  /* 0x0000000600027c02 */ /* 0x000fe40008000f00 */
[----:B------:R-:W-:-:S07]  /*2bcc0*/  IMAD.U32 R3, RZ, RZ, UR8 ;  /* 0x00000008ff037e24 */ /* 0x000fce000f8e00ff */
.L_x_797:
[----:B------:R-:W-:-:S08]  /*2bcd0*/  NOP ;  /* 0x0000000000007918 */ /* 0x000fd00000000000 */
[----:B0-----:R-:W0:-:S00]  /*2bce0*/  USETMAXREG.DEALLOC.CTAPOOL 0x18 ;  /* 0x00000018000079c8 */ /* 0x001e0000080e0500 */
[----:B------:R-:W-:-:S13]  /*2bcf0*/  ISETP.NE.AND P0, PT, RZ, UR9, PT ;  /* 0x00000009ff007c0c */ /* 0x000fda000bf05270 */
[----:B------:R-:W-:Y:S05]  /*2bd00*/  @P0 EXIT ;  /* 0x000000000000094d */ /* 0x000fea0003800000 */
[----:B0-----:R-:W-:Y:S01]  /*2bd10*/  LOP3.LUT P0, RZ, R0, 0xff, RZ, 0xc0, !PT ;  /* 0x000000ff00ff7812 */ /* 0x001fe2000780c0ff */
[----:B------:R-:W-:Y:S01]  /*2bd20*/  IMAD.MOV.U32 R6, RZ, RZ, RZ ;  /* 0x000000ffff067224 */ /* 0x000fe200078e00ff */
[----:B------:R-:W-:-:S11]  /*2bd30*/  MOV R0, 0x1 ;  /* 0x0000000100007802 */ /* 0x000fd60000000f00 */
[----:B------:R-:W-:Y:S05]  /*2bd40*/  @!P0 BRA `(.L_x_800) ;  /* 0x0000000c00708947 */ /* 0x000fea0003800000 */
[----:B------:R-:W0:Y:S01]  /*2bd50*/  LDC R0, c[0x0][0x28c] ;  /* 0x0000a300ff007b82 */ /* 0x000e220000000800 */
[----:B------:R-:W1:Y:S01]  /*2bd60*/  S2R R11, SR_CgaCtaId ;  /* 0x00000000000b7919 */ /* 0x000e620000008800 */
[----:B------:R-:W-:Y:S01]  /*2bd70*/  ULDC UR5, c[0x0][0x658] ;  /* 0x0001960000057ab9 */ /* 0x000fe20000000800 */
[----:B------:R-:W-:Y:S01]  /*2bd80*/  UMOV UR7, 0xffffffff ;  /* 0xffffffff00077882 */ /* 0x000fe20000000000 */
[----:B------:R-:W-:Y:S01]  /*2bd90*/  ULDC UR6, c[0x0][0xc] ;  /* 0x0000030000067ab9 */ /* 0x000fe20000000800 */
[----:B------:R-:W-:Y:S01]  /*2bda0*/  USHF.L.U32 UR9, UR7, UR5, URZ ;  /* 0x0000000507097299 */ /* 0x000fe2000800063f */
[----:B------:R-:W-:Y:S01]  /*2bdb0*/  BSSY B0, `(.L_x_800) ;  /* 0x00000d5000007945 */ /* 0x000fe20003800000 */
[----:B------:R-:W-:Y:S01]  /*2bdc0*/  UMOV UR8, 0x1 ;  /* 0x0000000100087882 */ /* 0x000fe20000000000 */
[----:B------:R-:W-:Y:S01]  /*2bdd0*/  ULDC UR7, c[0x0][0x10] ;  /* 0x0000040000077ab9 */ /* 0x000fe20000000800 */
[----:B------:R-:W-:Y:S01]  /*2bde0*/  USHF.L.U32 UR5, UR8, UR5, URZ ;  /* 0x0000000508057299 */ /* 0x000fe2000800063f */
[----:B------:R-:W-:Y:S01]  /*2bdf0*/  IMAD.MOV.U32 R8, RZ, RZ, 0x1 ;  /* 0x00000001ff087424 */ /* 0x000fe200078e00ff */
[----:B------:R-:W-:Y:S01]  /*2be00*/  UIMAD.WIDE.U32 UR6, UR6, UR7, URZ ;  /* 0x00000007060672a5 */ /* 0x000fe2000f8e003f */
[----:B------:R-:W-:Y:S01]  /*2be10*/  IMAD.MOV.U32 R6, RZ, RZ, RZ ;  /* 0x000000ffff067224 */ /* 0x000fe200078e00ff */
[----:B------:R-:W-:Y:S01]  /*2be20*/  ULDC UR8, c[0x0][0x14] ;  /* 0x0000050000087ab9 */ /* 0x000fe20000000800 */
[----:B------:R-:W-:Y:S01]  /*2be30*/  ULDC UR4, c[0x0][0x600] ;  /* 0x0001800000047ab9 */ /* 0x000fe20000000800 */
[----:B------:R-:W-:-:S02]  /*2be40*/  UIMAD.WIDE.U32 UR20, UR6, UR8, URZ ;  /* 0x00000008061472a5 */ /* 0x000fc4000f8e003f */
[----:B------:R-:W-:Y:S02]  /*2be50*/  UIMAD UR7, UR7, UR8, URZ ;  /* 0x00000008070772a4 */ /* 0x000fe4000f8e023f */
[----:B------:R-:W-:Y:S02]  /*2be60*/  ULOP3.LUT UR24, UR38, 0x2, URZ, 0xfc, !UPT ;  /* 0x0000000226187892 */ /* 0x000fe4000f8efc3f */
[----:B------:R-:W-:Y:S02]  /*2be70*/  UIADD3 UR4, UR4, -0x1, URZ ;  /* 0xffffffff04047890 */ /* 0x000fe4000fffe03f */
[----:B------:R-:W-:Y:S01]  /*2be80*/  ULOP3.LUT UR6, URZ, UR9, URZ, 0x33, !UPT ;  /* 0x000000093f067292 */ /* 0x000fe2000f8e333f */
[----:B0-----:R-:W-:Y:S01]  /*2be90*/  IADD3 R0, R0, 0x3f, RZ ;  /* 0x0000003f00007810 */ /* 0x001fe20007ffe0ff */
[----:B------:R-:W-:Y:S01]  /*2bea0*/  UIADD3 UR7, UR21, UR7, URZ ;  /* 0x0000000715077290 */ /* 0x000fe2000fffe03f */
[----:B------:R-:W-:Y:S02]  /*2beb0*/  ULDC.64 UR22, c[0x0][0x198] ;  /* 0x0000660000167ab9 */ /* 0x000fe40000000a00 */
[----:B------:R-:W-:-:S04]  /*2bec0*/  SHF.R.S32.HI R5, RZ, 0x1f, R0 ;  /* 0x0000001fff057819 */ /* 0x000fc80000011400 */
[----:B------:R-:W-:Y:S02]  /*2bed0*/  LEA.HI R5, R5, R0, RZ, 0x6 ;  /* 0x0000000005057211 */ /* 0x000fe400078f30ff */
[----:B-1----:R-:W-:Y:S02]  /*2bee0*/  LOP3.LUT R11, R11, 0x1, RZ, 0xc0, !PT ;  /* 0x000000010b0b7812 */ /* 0x002fe400078ec0ff */
[----:B------:R-:W-:Y:S02]  /*2bef0*/  SHF.R.S32.HI R7, RZ, 0x6, R5 ;  /* 0x00000006ff077819 */ /* 0x000fe40000011405 */
[----:B------:R-:W-:Y:S02]  /*2bf00*/  MOV R0, 0x1 ;  /* 0x0000000100007802 */ /* 0x000fe40000000f00 */
[----:B------:R-:W-:-:S07]  /*2bf10*/  IADD3 R16, R7, 0x1, RZ ;  /* 0x0000000107107810 */ /* 0x000fce0007ffe0ff */
.L_x_811:
[----:B------:R-:W-:-:S03]  /*2bf20*/  UMOV UR8, 0xffffffff ;  /* 0xffffffff00087882 */ /* 0x000fc60000000000 */
[----:B------:R-:W-:Y:S05]  /*2bf30*/  BRA.DIV UR8, `(.L_x_801) ;  /* 0x0000000e08987947 */ /* 0x000fea000b800000 */
[----:B------:R-:W-:-:S13]  /*2bf40*/  ELECT P6, URZ, PT ;  /* 0x00000000003f782f */ /* 0x000fda00038c0000 */
.L_x_820:
[----:B------:R-:W0:Y:S01]  /*2bf50*/  LDC R4, c[0x0][0x28c] ;  /* 0x0000a300ff047b82 */ /* 0x000e220000000800 */
[----:B------:R-:W-:Y:S01]  /*2bf60*/  BSSY B1, `(.L_x_802) ;  /* 0x000003c000017945 */ /* 0x000fe20003800000 */
[----:B0-----:R-:W-:-:S13]  /*2bf70*/  ISETP.LT.OR P6, PT, R4, 0x1, !P6 ;  /* 0x000000010400780c */ /* 0x001fda00077c1670 */
[----:B------:R-:W-:Y:S05]  /*2bf80*/  @P6 BRA `(.L_x_803) ;  /* 0x0000000000e46947 */ /* 0x000fea0003800000 */
[----:B------:R-:W-:Y:S01]  /*2bf90*/  IMAD R5, R2, 0x2, R11 ;  /* 0x0000000202057824 */ /* 0x000fe200078e020b */
[----:B------:R-:W-:Y:S01]  /*2bfa0*/  SHF.L.U32 R2, R3, 0x9, RZ ;  /* 0x0000000903027819 */ /* 0x000fe200000006ff */
[----:B------:R-:W-:Y:S01]  /*2bfb0*/  IMAD.MOV.U32 R13, RZ, RZ, RZ ;  /* 0x000000ffff0d7224 */ /* 0x000fe200078e00ff */
[----:B------:R-:W-:Y:S01]  /*2bfc0*/  MOV R4, R16 ;  /* 0x0000001000047202 */ /* 0x000fe20000000f00 */
[----:B------:R-:W-:Y:S01]  /*2bfd0*/  IMAD R5, R5, 0x60, RZ ;  /* 0x0000006005057824 */ /* 0x000fe200078e02ff */
[----:B------:R-:W-:Y:S01]  /*2bfe0*/  MOV R12, R6 ;  /* 0x00000006000c7202 */ /* 0x000fe20000000f00 */
[----:B------:R-:W-:-:S07]  /*2bff0*/  IMAD.MOV.U32 R3, RZ, RZ, R0 ;  /* 0x000000ffff037224 */ /* 0x000fce00078e0000 */
.L_x_806:
[----:B------:R-:W0:Y:S01]  /*2c000*/  S2R R14, SR_CgaCtaId ;  /* 0x00000000000e7919 */ /* 0x000e220000008800 */
[----:B------:R-:W-:-:S04]  /*2c010*/  MOV R9, 0x400 ;  /* 0x0000040000097802 */ /* 0x000fc80000000f00 */
[----:B0-----:R-:W-:Y:S02]  /*2c020*/  LEA R9, R14, R9, 0x18 ;  /* 0x000000090e097211 */ /* 0x001fe400078ec0ff */
[----:B------:R-:W-:-:S03]  /*2c030*/  SHF.L.U32 R14, R3, 0x1f, RZ ;  /* 0x0000001f030e7819 */ /* 0x000fc600000006ff */
[----:B------:R-:W-:-:S04]  /*2c040*/  IMAD R15, R12, 0x8, R9 ;  /* 0x000000080c0f7824 */ /* 0x000fc800078e0209 */
[----:B------:R-:W0:Y:S02]  /*2c050*/  SYNCS.PHASECHK.TRANS64.TRYWAIT P0, [R15+URZ+0x10], R14 ;  /* 0x0000100e0f0075a7 */ /* 0x000e24000800017f */
[----:B0-----:R-:W-:Y:S05]  /*2c060*/  @!P0 BRA `(.L_x_804) ;  /* 0x0000000c006c8947 */ /* 0x001fea0003800000 */
.L_x_821:
[----:B------:R-:W1:Y:S01]  /*2c070*/  S2R R17, SR_TID.X ;  /* 0x0000000000117919 */ /* 0x000e620000002100 */
[----:B------:R-:W-:-:S04]  /*2c080*/  UPRMT UR8, UR24, 0x9910, URZ ;  /* 0x0000991018087896 */ /* 0x000fc8000800003f */
[----:B------:R-:W-:Y:S01]  /*2c090*/  UISETP.NE.AND UP0, UPT, UR8, 0x2, UPT ;  /* 0x000000020800788c */ /* 0x000fe2000bf05270 */
[----:B-1----:R-:W-:-:S13]  /*2c0a0*/  LOP3.LUT P0, RZ, R17, 0x7f, RZ, 0xc0, !PT ;  /* 0x0000007f11ff7812 */ /* 0x002fda000780c0ff */
[----:B0-----:R-:W0:Y:S02]  /*2c0b0*/  @!P0 LDC R14, c[0x0][0x500] ;  /* 0x00014000ff0e8b82 */ /* 0x001e240000000800 */
[----:B0-----:R0:W-:Y:S01]  /*2c0c0*/  @!P0 SYNCS.ARRIVE.TRANS64 RZ, [R15+URZ], R14 ;  /* 0x0000000e0fff89a7 */ /* 0x0011e2000800003f */
[----:B------:R-:W-:-:S13]  /*2c0d0*/  PLOP3.LUT P0, PT, PT, PT, UP0, 0x80, 0x0 ;  /* 0x000000000000781c */ /* 0x000fda0003f0f008 */
[----:B0-----:R-:W-:Y:S05]  /*2c0e0*/  @P0 BRA `(.L_x_805) ;  /* 0x0000000000040947 */ /* 0x001fea0003800000 */
[----:B------:R-:W-:Y:S01]  /*2c0f0*/  BPT.TRAP 0x1 ;  /* 0x000000040000795c */ /* 0x000fe20000300000 */
.L_x_805:
[-C--:B------:R-:W-:Y:S01]  /*2c100*/  LEA R14, R12, R9.reuse, 0x10 ;  /* 0x000000090c0e7211 */ /* 0x080fe200078e80ff */
[----:B------:R-:W-:Y:S01]  /*2c110*/  UIADD3 UR14, UP0, UR22, 0xf0, URZ ;  /* 0x000000f0160e7890 */ /* 0x000fe2000ff1e03f */
[----:B------:R-:W-:Y:S01]  /*2c120*/  R2UR UR18, R2 ;  /* 0x00000000021272ca */ /* 0x000fe200000e0000 */
[----:B------:R-:W-:Y:S01]  /*2c130*/  UIADD3 UR26, UP1, UR22, 0x1f0, URZ ;  /* 0x000001f0161a7890 */ /* 0x000fe2000ff3e03f */
[----:B------:R-:W-:Y:S01]  /*2c140*/  R2UR UR8, R14 ;  /* 0x000000000e0872ca */ /* 0x000fe200000e0000 */
[----:B------:R-:W-:Y:S01]  /*2c150*/  IMAD R14, R12, 0x2, R11 ;  /* 0x000000020c0e7824 */ /* 0x000fe200078e020b */
[----:B------:R-:W-:Y:S01]  /*2c160*/  R2UR UR9, R15 ;  /* 0x000000000f0972ca */ /* 0x000fe200000e0000 */
[----:B------:R-:W-:Y:S01]  /*2c170*/  UIADD3.X UR15, URZ, UR23, URZ, UP0, !UPT ;  /* 0x000000173f0f7290 */ /* 0x000fe200087fe43f */
[----:B------:R-:W-:Y:S01]  /*2c180*/  R2UR UR10, R13 ;  /* 0x000000000d0a72ca */ /* 0x000fe200000e0000 */
[----:B------:R-:W-:Y:S01]  /*2c190*/  IMAD R14, R14, 0x1800, RZ ;  /* 0x000018000e0e7824 */ /* 0x000fe200078e02ff */
[----:B------:R-:W-:Y:S01]  /*2c1a0*/  R2UR UR12, R10 ;  /* 0x000000000a0c72ca */ /* 0x000fe200000e0000 */
[----:B------:R-:W-:Y:S01]  /*2c1b0*/  VIADD R12, R12, 0x1 ;  /* 0x000000010c0c7836 */ /* 0x000fe20000000000 */
[----:B------:R-:W-:Y:S01]  /*2c1c0*/  IADD3 R4, R4, -0x1, RZ ;  /* 0xffffffff04047810 */ /* 0x000fe20007ffe0ff */
[----:B------:R-:W-:Y:S01]  /*2c1d0*/  UIADD3.X UR27, URZ, UR23, URZ, UP1, !UPT ;  /* 0x000000173f1b7290 */ /* 0x000fe20008ffe43f */
[----:B------:R-:W-:Y:S01]  /*2c1e0*/  LEA R14, R14, R9, 0x1 ;  /* 0x000000090e0e7211 */ /* 0x000fe200078e08ff */
[----:B------:R-:W-:Y:S01]  /*2c1f0*/  UMOV UR16, 0x0 ;  /* 0x0000000000107882 */ /* 0x000fe20000000000 */
[----:B------:R-:W-:Y:S01]  /*2c200*/  R2UR UR19, R5 ;  /* 0x00000000051372ca */ /* 0x000fe200000e0000 */
[----:B------:R-:W-:Y:S01]  /*2c210*/  UIADD3 UR8, UR8, 0x100, URZ ;  /* 0x0000010008087890 */ /* 0x000fe2000fffe03f */
[----:B------:R-:W-:Y:S01]  /*2c220*/  R2UR UR11, R14 ;  /* 0x000000000e0b72ca */ /* 0x000fe200000e0000 */
[----:B------:R-:W-:Y:S01]  /*2c230*/  UMOV UR17, 0x10000000 ;  /* 0x1000000000117882 */ /* 0x000fe20000000000 */
[----:B------:R-:W-:Y:S01]  /*2c240*/  ISETP.GT.AND P1, PT, R4, 0x1, PT ;  /* 0x000000010400780c */ /* 0x000fe20003f24270 */
[----:B------:R-:W-:Y:S01]  /*2c250*/  UMOV UR25, 0x30000 ;  /* 0x0003000000197882 */ /* 0x000fe20000000000 */
[----:B------:R-:W-:Y:S01]  /*2c260*/  ISETP.NE.AND P0, PT, R12, 0x2, PT ;  /* 0x000000020c00780c */ /* 0x000fe20003f05270 */
[----:B------:R-:W-:-:S03]  /*2c270*/  VIADD R13, R13, 0x40 ;  /* 0x000000400d0d7836 */ /* 0x000fc60000000000 */
[----:B------:R-:W-:Y:S02]  /*2c280*/  SEL R14, RZ, 0x1, P0 ;  /* 0x00000001ff0e7807 */ /* 0x000fe40000000000 */
[----:B------:R-:W-:Y:S02]  /*2c290*/  SEL R12, R12, RZ, P0 ;  /* 0x000000ff0c0c7207 */ /* 0x000fe40000000000 */
[----:B------:R-:W-:Y:S01]  /*2c2a0*/  LOP3.LUT R3, R3, R14, RZ, 0x3c, !PT ;  /* 0x0000000e03037212 */ /* 0x000fe200078e3cff */
[----:B------:R-:W-:-:S03]  /*2c2b0*/  UIADD3 UR13, UR11, 0x20100, URZ ;  /* 0x000201000b0d7890 */ /* 0x000fc6000fffe03f */
[----:B------:R-:W-:Y:S02]  /*2c2c0*/  UMOV UR11, UR18 ;  /* 0x00000012000b7c82 */ /* 0x000fe40008000000 */
[----:B------:R0:W-:Y:S02]  /*2c2d0*/  UTMALDG.3D [UR8], [UR14], desc[UR16] ;  /* 0x000010080e0075b4 */ /* 0x0001e40008011000 */
[----:B0-----:R-:W-:Y:S01]  /*2c2e0*/  UMOV UR8, UR13 ;  /* 0x0000000d00087c82 */ /* 0x001fe20008000000 */
[----:B------:R-:W-:Y:S02]  /*2c2f0*/  UMOV UR11, UR19 ;  /* 0x00000013000b7c82 */ /* 0x000fe40008000000 */
[----:B------:R0:W-:Y:S02]  /*2c300*/  UTMALDG.3D.MULTICAST [UR8], [UR26], UR25, desc[UR16] ;  /* 0x000010081a0073b4 */ /* 0x0001e40008011819 */
[----:B0-----:R-:W-:Y:S05]  /*2c310*/  @P1 BRA `(.L_x_806) ;  /* 0xfffffffc00381947 */ /* 0x001fea000383ffff */
.L_x_803:
[----:B------:R-:W-:Y:S05]  /*2c320*/  BSYNC B1 ;  /* 0x0000000000017941 */ /* 0x000fea0003800000 */
.L_x_802:
[----:B------:R-:W2:Y:S01]  /*2c330*/  LDL.LU R15, [R1+0x304] ;  /* 0x00030400010f7983 */ /* 0x000ea20000300800 */
[----:B------:R-:W-:Y:S01]  /*2c340*/  LOP3.LUT P2, RZ, R8, 0xff, RZ, 0xc0, !PT ;  /* 0x000000ff08ff7812 */ /* 0x000fe2000784c0ff */
[----:B------:R-:W-:Y:S02]  /*2c350*/  ULDC.64 UR8, c[0x0][0x650] ;  /* 0x0001940000087ab9 */ /* 0x000fe40000000a00 */
[----:B------:R-:W3:Y:S01]  /*2c360*/  LDL.LU R14, [R1+0x308] ;  /* 0x00030800010e7983 */ /* 0x000ee20000300800 */
[----:B------:R-:W-:Y:S01]  /*2c370*/  IADD3 R6, R7, R6, RZ ;  /* 0x0000000607067210 */ /* 0x000fe20007ffe0ff */
[----:B------:R-:W-:Y:S01]  /*2c380*/  BSSY B1, `(.L_x_807) ;  /* 0x0000075000017945 */ /* 0x000fe20003800000 */
[----:B------:R-:W-:Y:S01]  /*2c390*/  IMAD.MOV.U32 R10, RZ, RZ, -0x1 ;  /* 0xffffffffff0a7424 */ /* 0x000fe200078e00ff */
[----:B------:R-:W-:Y:S02]  /*2c3a0*/  PRMT R4, RZ, 0x7610, R4 ;  /* 0x00007610ff047816 */ /* 0x000fe40000000004 */
[----:B------:R-:W-:-:S02]  /*2c3b0*/  SHF.R.U32.HI R2, RZ, 0x1, R6 ;  /* 0x00000001ff027819 */ /* 0x000fc40000011606 */
[----:B------:R-:W-:Y:S02]  /*2c3c0*/  ISETP.GT.U32.AND P0, PT, R6, 0x1, PT ;  /* 0x000000010600780c */ /* 0x000fe40003f04070 */
[----:B------:R-:W0:Y:S01]  /*2c3d0*/  @P2 S2R R3, SR_CgaCtaId ;  /* 0x0000000000032919 */ /* 0x000e220000008800 */
[----:B------:R-:W-:Y:S02]  /*2c3e0*/  LOP3.LUT R2, R2, 0x1, RZ, 0xc0, !PT ;  /* 0x0000000102027812 */ /* 0x000fe400078ec0ff */
[C---:B------:R-:W-:Y:S02]  /*2c3f0*/  ISETP.LT.U32.AND P0, PT, R7.reuse, 0x2, P0 ;  /* 0x000000020700780c */ /* 0x040fe40000701070 */
[----:B------:R-:W-:Y:S02]  /*2c400*/  ISETP.NE.U32.AND P1, PT, R2, 0x1, PT ;  /* 0x000000010200780c */ /* 0x000fe40003f25070 */
[----:B------:R-:W-:Y:S02]  /*2c410*/  @P2 MOV R2, 0x400 ;  /* 0x0000040000022802 */ /* 0x000fe40000000f00 */
[----:B------:R-:W-:-:S02]  /*2c420*/  ISETP.GT.U32.AND P1, PT, R7, 0x1, !P1 ;  /* 0x000000010700780c */ /* 0x000fc40004f24070 */
[----:B------:R-:W-:Y:S02]  /*2c430*/  LOP3.LUT R6, R6, 0x1, RZ, 0xc0, !PT ;  /* 0x0000000106067812 */ /* 0x000fe400078ec0ff */
[----:B------:R-:W-:Y:S02]  /*2c440*/  PRMT R8, RZ, 0x7610, R8 ;  /* 0x00007610ff087816 */ /* 0x000fe40000000008 */
[----:B0-----:R-:W-:Y:S02]  /*2c450*/  @P2 LEA R2, R3, R2, 0x18 ;  /* 0x0000000203022211 */ /* 0x001fe400078ec0ff */
[----:B------:R-:W-:Y:S02]  /*2c460*/  SEL R3, RZ, 0x1, !P0 ;  /* 0x00000001ff037807 */ /* 0x000fe40004000000 */
[----:B------:R0:W-:Y:S02]  /*2c470*/  @P2 SYNCS.ARRIVE.TRANS64.A1T0 RZ, [R2+URZ+0x38], RZ ;  /* 0x000038ff02ff29a7 */ /* 0x0001e4000810003f */
[----:B0-----:R-:W-:-:S04]  /*2c480*/  SEL R2, RZ, 0x1, !P1 ;  /* 0x00000001ff027807 */ /* 0x001fc80004800000 */
[----:B------:R-:W-:Y:S01]  /*2c490*/  LOP3.LUT R0, R2, R0, R3, 0x96, !PT ;  /* 0x0000000002007212 */ /* 0x000fe200078e9603 */
[----:B------:R-:W-:Y:S01]  /*2c4a0*/  IMAD.MOV.U32 R3, RZ, RZ, -0x1 ;  /* 0xffffffffff037424 */ /* 0x000fe200078e00ff */
[----:B------:R-:W-:Y:S02]  /*2c4b0*/  MOV R2, 0xffffffff ;  /* 0xffffffff00027802 */ /* 0x000fe40000000f00 */
[----:B---3--:R-:W-:-:S04]  /*2c4c0*/  IADD3 R14, P0, R14, UR20, RZ ;  /* 0x000000140e0e7c10 */ /* 0x008fc8000ff1e0ff */
[----:B--2---:R-:W-:Y:S01]  /*2c4d0*/  IADD3.X R15, R15, UR7, RZ, P0, !PT ;  /* 0x000000070f0f7c10 */ /* 0x004fe200087fe4ff */
[----:B------:R0:W-:Y:S01]  /*2c4e0*/  STL [R1+0x308], R14 ;  /* 0x0003080e01007387 */ /* 0x0001e20000100800 */
[----:B------:R-:W-:-:S03]  /*2c4f0*/  ISETP.GE.U32.AND P0, PT, R14, UR8, PT ;  /* 0x000000080e007c0c */ /* 0x000fc6000bf06070 */
[----:B------:R0:W-:Y:S01]  /*2c500*/  STL [R1+0x304], R15 ;  /* 0x0003040f01007387 */ /* 0x0001e20000100800 */
[----:B------:R-:W-:-:S13]  /*2c510*/  ISETP.GE.U32.AND.EX P0, PT, R15, UR9, PT, P0 ;  /* 0x000000090f007c0c */ /* 0x000fda000bf06100 */
[----:B0-----:R-:W-:Y:S05]  /*2c520*/  @P0 BRA `(.L_x_808) ;  /* 0x0000000400680947 */ /* 0x001fea0003800000 */
[----:B------:R-:W0:Y:S01]  /*2c530*/  S2UR UR8, SR_CTAID.X ;  /* 0x00000000000879c3 */ /* 0x000e220000002500 */
[----:B------:R-:W-:Y:S01]  /*2c540*/  ULDC.64 UR10, c[0x0][0x628] ;  /* 0x00018a00000a7ab9 */ /* 0x000fe20000000a00 */
[----:B------:R-:W-:Y:S01]  /*2c550*/  ULDC UR9, c[0x0][0x150] ;  /* 0x0000540000097ab9 */ /* 0x000fe20000000800 */
[----:B------:R-:W-:Y:S01]  /*2c560*/  ISETP.NE.U32.AND P0, PT, RZ, UR10, PT ;  /* 0x0000000aff007c0c */ /* 0x000fe2000bf05070 */
[----:B------:R-:W-:Y:S01]  /*2c570*/  ULDC UR12, c[0x0][0x630] ;  /* 0x00018c00000c7ab9 */ /* 0x000fe20000000800 */
[----:B------:R-:W-:Y:S01]  /*2c580*/  ULDC UR14, c[0x0][0x154] ;  /* 0x00005500000e7ab9 */ /* 0x000fe20000000800 */
[----:B------:R-:W-:Y:S01]  /*2c590*/  IMAD.MOV.U32 R3, RZ, RZ, R15 ;  /* 0x000000ffff037224 */ /* 0x000fe200078e000f */
[----:B------:R-:W-:Y:S01]  /*2c5a0*/  ISETP.NE.AND.EX P0, PT, RZ, UR11, PT, P0 ;  /* 0x0000000bff007c0c */ /* 0x000fe2000bf05300 */
[----:B------:R-:W1:Y:S01]  /*2c5b0*/  S2UR UR13, SR_CTAID.Y ;  /* 0x00000000000d79c3 */ /* 0x000e620000002600 */
[----:B0-----:R-:W-:-:S05]  /*2c5c0*/  I2FP.F32.U32 R2, UR8 ;  /* 0x0000000800027c45 */ /* 0x001fca0008201000 */
[----:B------:R-:W-:Y:S01]  /*2c5d0*/  FMUL R9, R2, UR9 ;  /* 0x0000000902097c20 */ /* 0x000fe20008400000 */
[----:B------:R-:W-:Y:S02]  /*2c5e0*/  MOV R2, R14 ;  /* 0x0000000e00027202 */ /* 0x000fe40000000f00 */
[----:B-1----:R-:W-:-:S03]  /*2c5f0*/  I2FP.F32.U32 R12, UR13 ;  /* 0x0000000d000c7c45 */ /* 0x002fc60008201000 */
[----:B------:R-:W0:Y:S01]  /*2c600*/  F2I.U32.TRUNC.NTZ R9, R9 ;  /* 0x0000000900097305 */ /* 0x000e22000020f000 */
[----:B------:R-:W-:Y:S05]  /*2c610*/  @!P0 BRA `(.L_x_809) ;  /* 0x0000000000288947 */ /* 0x000fea0003800000 */
[----:B------:R-:W-:Y:S02]  /*2c620*/  ULDC UR9, c[0x0][0x634] ;  /* 0x00018d0000097ab9 */ /* 0x000fe40000000800 */
[----:B------:R-:W-:-:S04]  /*2c630*/  IADD3 R3, P0, R14, UR9, RZ ;  /* 0x000000090e037c10 */ /* 0x000fc8000ff1e0ff */
[----:B------:R-:W-:-:S05]  /*2c640*/  IADD3.X R13, RZ, R15, RZ, P0, !PT ;  /* 0x0000000fff0d7210 */ /* 0x000fca00007fe4ff */
[----:B------:R-:W-:-:S04]  /*2c650*/  IMAD.WIDE.U32 R4, R13, UR10, RZ ;  /* 0x0000000a0d047c25 */ /* 0x000fc8000f8e00ff */
[----:B------:R-:W-:-:S04]  /*2c660*/  IMAD.WIDE.U32 R4, P0, R3, UR11, R4 ;  /* 0x0000000b03047c25 */ /* 0x000fc8000f800004 */
[----:B------:R-:W-:Y:S01]  /*2c670*/  IMAD.WIDE.U32 R2, R3, UR10, RZ ;  /* 0x0000000a03027c25 */ /* 0x000fe2000f8e00ff */
[----:B------:R-:W-:-:S04]  /*2c680*/  MOV R2, R5 ;  /* 0x0000000500027202 */ /* 0x000fc80000000f00 */
[----:B------:R-:W-:Y:S01]  /*2c690*/  IADD3 RZ, P1, R3, R4, RZ ;  /* 0x0000000403ff7210 */ /* 0x000fe20007f3e0ff */
[----:B------:R-:W-:-:S04]  /*2c6a0*/  IMAD.X R3, RZ, RZ, RZ, P0 ;  /* 0x000000ffff037224 */ /* 0x000fc800000e06ff */
[----:B------:R-:W-:-:S08]  /*2c6b0*/  IMAD.WIDE.U32.X R2, R13, UR11, R2, P1 ;  /* 0x0000000b0d027c25 */ /* 0x000fd000088e0402 */
.L_x_809:
[--C-:B------:R-:W-:Y:S01]  /*2c6c0*/  SHF.R.U64 R10, R2, UR12, R3.reuse ;  /* 0x0000000c020a7c19 */ /* 0x100fe20008001203 */
[----:B------:R-:W-:Y:S01]  /*2c6d0*/  ULDC.64 UR10, c[0x0][0x620] ;  /* 0x00018800000a7ab9 */ /* 0x000fe20000000a00 */
[----:B------:R-:W-:Y:S01]  /*2c6e0*/  SHF.R.U32.HI R2, RZ, UR12, R3 ;  /* 0x0000000cff027c19 */ /* 0x000fe20008011603 */
[----:B------:R-:W-:Y:S01]  /*2c6f0*/  FMUL R12, R12, UR14 ;  /* 0x0000000e0c0c7c20 */ /* 0x000fe20008400000 */
[----:B------:R-:W-:Y:S01]  /*2c700*/  IADD3 R13, P0, RZ, -R10, RZ ;  /* 0x8000000aff0d7210 */ /* 0x000fe20007f1e0ff */
[----:B------:R-:W-:Y:S01]  /*2c710*/  IMAD.MOV.U32 R3, RZ, RZ, R15 ;  /* 0x000000ffff037224 */ /* 0x000fe200078e000f */
[----:B------:R-:W-:Y:S01]  /*2c720*/  ULDC.64 UR14, c[0x0][0x640] ;  /* 0x00019000000e7ab9 */ /* 0x000fe20000000a00 */
[----:B0-----:R-:W-:Y:S02]  /*2c730*/  R2UR UR9, R9 ;  /* 0x00000000090972ca */ /* 0x001fe400000e0000 */
[----:B------:R-:W-:Y:S01]  /*2c740*/  IMAD.X R2, RZ, RZ, ~R2, P0 ;  /* 0x000000ffff027224 */ /* 0x000fe200000e0e02 */
[----:B------:R-:W0:Y:S01]  /*2c750*/  F2I.U32.TRUNC.NTZ R12, R12 ;  /* 0x0000000c000c7305 */ /* 0x000e22000020f000 */
[----:B------:R-:W-:-:S02]  /*2c760*/  ISETP.NE.U32.AND P0, PT, RZ, UR14, PT ;  /* 0x0000000eff007c0c */ /* 0x000fc4000bf05070 */
[----:B------:R-:W-:Y:S02]  /*2c770*/  IMAD R2, R2, UR10, RZ ;  /* 0x0000000a02027c24 */ /* 0x000fe4000f8e02ff */
[----:B------:R-:W-:Y:S02]  /*2c780*/  ISETP.NE.AND.EX P0, PT, RZ, UR15, PT, P0 ;  /* 0x0000000fff007c0c */ /* 0x000fe4000bf05300 */
[----:B------:R-:W-:Y:S01]  /*2c790*/  IMAD R5, R13, UR11, R2 ;  /* 0x0000000b0d057c24 */ /* 0x000fe2000f8e0202 */
[----:B------:R-:W-:-:S05]  /*2c7a0*/  MOV R2, R14 ;  /* 0x0000000e00027202 */ /* 0x000fca0000000f00 */
[----:B------:R-:W-:Y:S01]  /*2c7b0*/  IMAD.WIDE.U32 R2, R13, UR10, R2 ;  /* 0x0000000a0d027c25 */ /* 0x000fe2000f8e0002 */
[----:B------:R-:W-:Y:S01]  /*2c7c0*/  ULDC UR10, c[0x0][0x618] ;  /* 0x00018600000a7ab9 */ /* 0x000fe20000000800 */
[----:B0-----:R-:W-:-:S03]  /*2c7d0*/  R2UR UR11, R12 ;  /* 0x000000000c0b72ca */ /* 0x001fc600000e0000 */
[----:B------:R-:W-:-:S04]  /*2c7e0*/  IADD3 R3, R3, R5, RZ ;  /* 0x0000000503037210 */ /* 0x000fc80007ffe0ff */
[--C-:B------:R-:W-:Y:S02]  /*2c7f0*/  SHF.R.U64 R9, R2, UR10, R3.reuse ;  /* 0x0000000a02097c19 */ /* 0x100fe40008001203 */
[----:B------:R-:W-:Y:S01]  /*2c800*/  SHF.R.U32.HI R2, RZ, UR10, R3 ;  /* 0x0000000aff027c19 */ /* 0x000fe20008011603 */
[----:B------:R-:W-:-:S03]  /*2c810*/  ULDC UR10, c[0x0][0x608] ;  /* 0x00018200000a7ab9 */ /* 0x000fc60000000800 */
[--C-:B------:R-:W-:Y:S02]  /*2c820*/  SHF.R.U64 R12, R9, UR10, R2.reuse ;  /* 0x0000000a090c7c19 */ /* 0x100fe40008001202 */
[----:B------:R-:W-:Y:S01]  /*2c830*/  SHF.R.U32.HI R3, RZ, UR10, R2 ;  /* 0x0000000aff037c19 */ /* 0x000fe20008011602 */
[----:B------:R-:W-:-:S03]  /*2c840*/  ULDC UR10, c[0x0][0x658] ;  /* 0x00019600000a7ab9 */ /* 0x000fc60000000800 */
[--C-:B------:R-:W-:Y:S02]  /*2c850*/  SHF.R.U64 R13, R12, UR10, R3.reuse ;  /* 0x0000000a0c0d7c19 */ /* 0x100fe40008001203 */
[----:B------:R-:W-:-:S03]  /*2c860*/  SHF.R.U32.HI R14, RZ, UR10, R3 ;  /* 0x0000000aff0e7c19 */ /* 0x000fc60008011603 */
[----:B------:R-:W-:Y:S01]  /*2c870*/  IMAD.MOV.U32 R2, RZ, RZ, R13 ;  /* 0x000000ffff027224 */ /* 0x000fe200078e000d */
[----:B------:R-:W-:Y:S01]  /*2c880*/  MOV R3, R14 ;  /* 0x0000000e00037202 */ /* 0x000fe20000000f00 */
[----:B------:R-:W-:Y:S06]  /*2c890*/  @!P0 BRA `(.L_x_810) ;  /* 0x0000000000288947 */ /* 0x000fec0003800000 */
[----:B------:R-:W-:Y:S02]  /*2c8a0*/  ULDC UR10, c[0x0][0x64c] ;  /* 0x00019300000a7ab9 */ /* 0x000fe40000000800 */
[----:B------:R-:W-:-:S05]  /*2c8b0*/  IADD3 R3, P0, R13, UR10, RZ ;  /* 0x0000000a0d037c10 */ /* 0x000fca000ff1e0ff */
[----:B------:R-:W-:-:S04]  /*2c8c0*/  IMAD.X R14, RZ, RZ, R14, P0 ;  /* 0x000000ffff0e7224 */ /* 0x000fc800000e060e */
[----:B------:R-:W-:-:S04]  /*2c8d0*/  IMAD.WIDE.U32 R4, R14, UR14, RZ ;  /* 0x0000000e0e047c25 */ /* 0x000fc8000f8e00ff */
[----:B------:R-:W-:-:S04]  /*2c8e0*/  IMAD.WIDE.U32 R4, P0, R3, UR15, R4 ;  /* 0x0000000f03047c25 */ /* 0x000fc8000f800004 */
[----:B------:R-:W-:-:S04]  /*2c8f0*/  IMAD.WIDE.U32 R2, R3, UR14, RZ ;  /* 0x0000000e03027c25 */ /* 0x000fc8000f8e00ff */
[----:B------:R-:W-:Y:S01]  /*2c900*/  IMAD.MOV.U32 R2, RZ, RZ, R5 ;  /* 0x000000ffff027224 */ /* 0x000fe200078e0005 */
[----:B------:R-:W-:Y:S02]  /*2c910*/  IADD3 RZ, P1, R3, R4, RZ ;  /* 0x0000000403ff7210 */ /* 0x000fe40007f3e0ff */
[----:B------:R-:W-:-:S03]  /*2c920*/  IADD3.X R3, RZ, RZ, RZ, P0, !PT ;  /* 0x000000ffff037210 */ /* 0x000fc600007fe4ff */
[----:B------:R-:W-:-:S08]  /*2c930*/  IMAD.WIDE.U32.X R2, R14, UR15, R2, P1 ;  /* 0x0000000f0e027c25 */ /* 0x000fd000088e0402 */
.L_x_810:
[----:B------:R-:W-:Y:S01]  /*2c940*/  ULDC UR10, c[0x0][0x648] ;  /* 0x00019200000a7ab9 */ /* 0x000fe20000000800 */
[----:B------:R-:W-:Y:S01]  /*2c950*/  UISETP.NE.AND UP0, UPT, UR39, URZ, UPT ;  /* 0x0000003f2700728c */ /* 0x000fe2000bf05270 */
[----:B------:R-:W-:Y:S01]  /*2c960*/  SHF.R.U64 R3, R2, UR10, R3 ;  /* 0x0000000a02037c19 */ /* 0x000fe20008001203 */
[----:B------:R-:W-:Y:S01]  /*2c970*/  ULDC UR10, c[0x0][0x638] ;  /* 0x00018e00000a7ab9 */ /* 0x000fe20000000800 */
[----:B------:R-:W-:Y:S01]  /*2c980*/  UIADD3 UR11, -UR11, URZ, URZ ;  /* 0x0000003f0b0b7290 */ /* 0x000fe2000fffe13f */
[----:B------:R-:W-:Y:S02]  /*2c990*/  LOP3.LUT R12, R12, UR6, RZ, 0xc0, !PT ;  /* 0x000000060c0c7c12 */ /* 0x000fe4000f8ec0ff */
[----:B------:R-:W-:Y:S02]  /*2c9a0*/  IADD3 R2, -R3, RZ, RZ ;  /* 0x000000ff03027210 */ /* 0x000fe40007ffe1ff */
[----:B------:R-:W-:Y:S01]  /*2c9b0*/  LOP3.LUT R4, R9, UR4, RZ, 0xc0, !PT ;  /* 0x0000000409047c12 */ /* 0x000fe2000f8ec0ff */
[----:B------:R-:W-:Y:S01]  /*2c9c0*/  IMAD R12, R3, UR5, R12 ;  /* 0x00000005030c7c24 */ /* 0x000fe2000f8e020c */
[----:B------:R-:W-:Y:S01]  /*2c9d0*/  PLOP3.LUT P0, PT, PT, PT, UP0, 0x40, 0x0 ;  /* 0x000000000000781c */ /* 0x000fe20003f0e808 */
[----:B------:R-:W-:Y:S01]  /*2c9e0*/  IMAD R13, R2, UR10, R13 ;  /* 0x0000000a020d7c24 */ /* 0x000fe2000f8e020d */
[----:B------:R-:W-:Y:S01]  /*2c9f0*/  UIADD3 UR10, -UR9, URZ, URZ ;  /* 0x0000003f090a7290 */ /* 0x000fe2000fffe13f */
[----:B------:R-:W-:-:S02]  /*2ca00*/  PLOP3.LUT P1, PT, PT, PT, UP0, 0x40, 0x0 ;  /* 0x000000000000781c */ /* 0x000fc40003f2e808 */
[----:B------:R-:W-:Y:S02]  /*2ca10*/  ULDC UR9, c[0x0][0x144] ;  /* 0x0000510000097ab9 */ /* 0x000fe40000000800 */
[----:B------:R-:W-:-:S03]  /*2ca20*/  UIMAD UR8, UR9, UR10, UR8 ;  /* 0x0000000a090872a4 */ /* 0x000fc6000f8e0208 */
[----:B------:R-:W-:Y:S02]  /*2ca30*/  ULDC UR9, c[0x0][0x148] ;  /* 0x0000520000097ab9 */ /* 0x000fe40000000800 */
[----:B------:R-:W-:-:S03]  /*2ca40*/  @UP0 UIMAD UR8, UR9, UR11, UR13 ;  /* 0x0000000b090802a4 */ /* 0x000fc6000f8e020d */
[----:B------:R-:W-:Y:S02]  /*2ca50*/  ULDC UR9, c[0x0][0x600] ;  /* 0x0001800000097ab9 */ /* 0x000fe40000000800 */
[----:B------:R-:W-:Y:S02]  /*2ca60*/  IMAD R4, R13, UR9, R4 ;  /* 0x000000090d047c24 */ /* 0x000fe4000f8e0204 */
[----:B------:R-:W-:Y:S01]  /*2ca70*/  IMAD.U32 R3, RZ, RZ, UR8 ;  /* 0x00000008ff037e24 */ /* 0x000fe2000f8e00ff */
[----:B------:R-:W-:-:S03]  /*2ca80*/  ULDC UR8, c[0x0][0x610] ;  /* 0x0001840000087ab9 */ /* 0x000fc60000000800 */
[----:B------:R-:W-:-:S05]  /*2ca90*/  IMAD R3, R12, UR8, R3 ;  /* 0x000000080c037c24 */ /* 0x000fca000f8e0203 */
[----:B------:R-:W-:Y:S02]  /*2caa0*/  SEL R2, R4, R3, P0 ;  /* 0x0000000304027207 */ /* 0x000fe40000000000 */
[----:B------:R-:W-:Y:S02]  /*2cab0*/  SEL R3, R3, R4, P1 ;  /* 0x0000000403037207 */ /* 0x000fe40000800000 */
[----:B------:R-:W-:-:S07]  /*2cac0*/  MOV R4, 0x1 ;  /* 0x0000000100047802 */ /* 0x000fce0000000f00 */
.L_x_808:
[----:B------:R-:W-:Y:S05]  /*2cad0*/  BSYNC B1 ;  /* 0x0000000000017941 */ /* 0x000fea0003800000 */
.L_x_807:
[----:B------:R-:W-:-:S13]  /*2cae0*/  LOP3.LUT P0, RZ, R4, 0xff, RZ, 0xc0, !PT ;  /* 0x000000ff04ff7812 */ /* 0x000fda000780c0ff */
[----:B------:R-:W-:Y:S05]  /*2caf0*/  @P0 BRA `(.L_x_811) ;  /* 0xfffffff400080947 */ /* 0x000fea000383ffff */
[----:B------:R-:W-:Y:S05]  /*2cb00*/  BSYNC B0 ;  /* 0x0000000000007941 */ /* 0x000fea0003800000 */
.L_x_800:
[----:B------:R-:W-:-:S03]  /*2cb10*/  UMOV UR8, 0xffffffff ;  /* 0xffffffff00087882 */ /* 0x000fc60000000000 */
[----:B------:R-:W-:Y:S05]  /*2cb20*/  BRA.DIV UR8, `(.L_x_812) ;  /* 0x0000000208d07947 */ /* 0x000fea000b800000 */
[----:B------:R-:W-:-:S13]  /*2cb30*/  ELECT P6, URZ, PT ;  /* 0x00000000003f782f */ /* 0x000fda00038c0000 */
.L_x_824:
[----:B------:R-:W-:Y:S04]  /*2cb40*/  BSSY B0, `(.L_x_813) ;  /* 0x000001a000007945 */ /* 0x000fe80003800000 */
[----:B------:R-:W-:Y:S05]  /*2cb50*/  @!P6 BRA `(.L_x_814) ;  /* 0x000000000060e947 */ /* 0x000fea0003800000 */
[----:B------:R-:W-:-:S04]  /*2cb60*/  ULOP3.LUT UR8, UR38, 0x2, URZ, 0xfc, !UPT ;  /* 0x0000000226087892 */ /* 0x000fc8000f8efc3f */
[----:B------:R-:W-:-:S06]  /*2cb70*/  UISETP.NE.AND UP0, UPT, UR8, 0x3, UPT ;  /* 0x000000030800788c */ /* 0x000fcc000bf05270 */
[----:B------:R-:W-:-:S13]  /*2cb80*/  PLOP3.LUT P0, PT, PT, PT, UP0, 0x80, 0x0 ;  /* 0x000000000000781c */ /* 0x000fda0003f0f008 */
[----:B------:R-:W-:Y:S05]  /*2cb90*/  @!P0 BRA `(.L_x_815) ;  /* 0x0000000000048947 */ /* 0x000fea0003800000 */
[----:B------:R-:W-:Y:S01]  /*2cba0*/  BPT.TRAP 0x1 ;  /* 0x000000040000795c */ /* 0x000fe20000300000 */
.L_x_815:
[----:B------:R-:W0:Y:S01]  /*2cbb0*/  S2R R3, SR_CgaCtaId ;  /* 0x0000000000037919 */ /* 0x000e220000008800 */
[----:B------:R-:W-:-:S04]  /*2cbc0*/  MOV R2, 0x400 ;  /* 0x0000040000027802 */ /* 0x000fc80000000f00 */
[----:B0-----:R-:W-:Y:S02]  /*2cbd0*/  LEA R3, R3, R2, 0x18 ;  /* 0x0000000203037211 */ /* 0x001fe400078ec0ff */
[----:B------:R-:W-:-:S03]  /*2cbe0*/  SHF.L.U32 R2, R0, 0x1f, RZ ;  /* 0x0000001f00027819 */ /* 0x000fc600000006ff */
[----:B------:R-:W-:-:S05]  /*2cbf0*/  VIADD R3, R3, 0x10 ;  /* 0x0000001003037836 */ /* 0x000fca0000000000 */
[----:B------:R-:W-:-:S04]  /*2cc00*/  LEA R5, R6, R3, 0x3 ;  /* 0x0000000306057211 */ /* 0x000fc800078e18ff */
[----:B------:R-:W0:Y:S02]  /*2cc10*/  SYNCS.PHASECHK.TRANS64.TRYWAIT P0, [R5+URZ], R2 ;  /* 0x00000002050075a7 */ /* 0x000e24000800017f */
[----:B0-----:R-:W-:Y:S05]  /*2cc20*/  @!P0 BRA `(.L_x_816) ;  /* 0x0000000000b08947 */ /* 0x001fea0003800000 */
.L_x_825:
[----:B------:R-:W-:-:S05]  /*2cc30*/  VIADD R6, R6, 0x1 ;  /* 0x0000000106067836 */ /* 0x000fca0000000000 */
[----:B------:R-:W-:-:S04]  /*2cc40*/  ISETP.NE.AND P0, PT, R6, 0x2, PT ;  /* 0x000000020600780c */ /* 0x000fc80003f05270 */
[----:B0-----:R-:W-:Y:S02]  /*2cc50*/  SEL R5, RZ, 0x1, P0 ;  /* 0x00000001ff057807 */ /* 0x001fe40000000000 */
[----:B------:R-:W-:Y:S02]  /*2cc60*/  SEL R6, R6, RZ, P0 ;  /* 0x000000ff06067207 */ /* 0x000fe40000000000 */
[----:B------:R-:W-:Y:S02]  /*2cc70*/  LOP3.LUT R0, R0, R5, RZ, 0x3c, !PT ;  /* 0x0000000500007212 */ /* 0x000fe400078e3cff */
[----:B------:R-:W-:Y:S02]  /*2cc80*/  LEA R3, R6, R3, 0x3 ;  /* 0x0000000306037211 */ /* 0x000fe400078e18ff */
[----:B------:R-:W-:-:S07]  /*2cc90*/  SHF.L.U32 R0, R0, 0x1f, RZ ;  /* 0x0000001f00007819 */ /* 0x000fce00000006ff */
.L_x_817:
[----:B0-----:R0:W1:Y:S02]  /*2cca0*/  SYNCS.PHASECHK.TRANS64.TRYWAIT P0, [R3+URZ], R0 ;  /* 0x00000000030075a7 */ /* 0x001064000800017f */
[----:B-1----:R-:W-:Y:S05]  /*2ccb0*/  @!P0 NANOSLEEP.SYNCS 0x989680 ;  /* 0x009896800000895d */ /* 0x002fea0003900000 */
[----:B------:R-:W1:Y:S02]  /*2ccc0*/  @!P0 SYNCS.PHASECHK.TRANS64 P0, [R3+URZ], R0 ;  /* 0x00000000030085a7 */ /* 0x000e64000800007f */
[----:B-1----:R-:W-:Y:S05]  /*2ccd0*/  @!P0 BRA `(.L_x_817) ;  /* 0xfffffffc00f08947 */ /* 0x002fea000383ffff */
.L_x_814:
[----:B------:R-:W-:Y:S05]  /*2cce0*/  BSYNC B0 ;  /* 0x0000000000007941 */ /* 0x000fea0003800000 */
.L_x_813:
[----:B------:R-:W-:Y:S05]  /*2ccf0*/  EXIT ;  /* 0x000000000000794d */ /* 0x000fea0003800000 */
.L_x_21:
[----:B-1----:R1:W2:Y:S02]  /*2cd00*/  SYNCS.PHASECHK.TRANS64.TRYWAIT P1, [R4+URZ], R3 ;  /* 0x00000003040075a7 */ /* 0x0022a4000802017f */
[----:B--2---:R-:W-:Y:S05]  /*2cd10*/  @!P1 NANOSLEEP.SYNCS 0x989680 ;  /* 0x009896800000995d */ /* 0x004fea0003900000 */
[----:B------:R-:W2:Y:S02]  /*2cd20*/  @!P1 SYNCS.PHASECHK.TRANS64 P1, [R4+URZ], R3 ;  /* 0x00000003040095a7 */ /* 0x000ea4000802007f */
[----:B--2---:R-:W-:Y:S05]  /*2cd30*/  @!P1 BRA `(.L_x_21) ;  /* 0xfffffffc00f09947 */ /* 0x004fea000383ffff */
[----:B------:R-:W-:Y:S05]  /*2cd40*/  BRA `(.L_x_20) ;  /* 0xfffffd4800607947 */ /* 0x000fea000383ffff */
.L_x_26:
[----:B-1----:R1:W2:Y:S02]  /*2cd50*/  SYNCS.PHASECHK.TRANS64.TRYWAIT P1, [R4+URZ], R5 ;  /* 0x00000005040075a7 */ /* 0x0022a4000802017f */
[----:B--2---:R-:W-:Y:S05]  /*2cd60*/  @!P1 NANOSLEEP.SYNCS 0x989680 ;  /* 0x009896800000995d */ /* 0x004fea0003900000 */
[----:B------:R-:W2:Y:S02]  /*2cd70*/  @!P1 SYNCS.PHASECHK.TRANS64 P1, [R4+URZ], R5 ;  /* 0x00000005040095a7 */ /* 0x000ea4000802007f */
[----:B--2---:R-:W-:Y:S05]  /*2cd80*/  @!P1 BRA `(.L_x_26) ;  /* 0xfffffffc00f09947 */ /* 0x004fea000383ffff */
[----:B------:R-:W-:Y:S05]  /*2cd90*/  BRA `(.L_x_25) ;  /* 0xfffffdb800c07947 */ /* 0x000fea000383ffff */
.L_x_801:
[----:B------:R-:W-:Y:S01]  /*2cda0*/  BSSY B1, `(.L_x_818) ;  /* 0x0000006000017945 */ /* 0x000fe20003800000 */
[----:B------:R-:W-:-:S07]  /*2cdb0*/  IMAD.MOV.U32 R15, RZ, RZ, -0x1 ;  /* 0xffffffffff0f7424 */ /* 0x000fce00078e00ff */
[----:B------:R-:W-:Y:S05]  /*2cdc0*/  WARPSYNC.COLLECTIVE R15, `(.L_x_819) ;  /* 0x000000000f0c7348 */ /* 0x000fea0003c00000 */
[----:B------:R-:W-:Y:S02]  /*2cdd0*/  ELECT P6, UR62, PT ;  /* 0x00000000003e782f */ /* 0x000fe400038c0000 */
[----:B------:R-:W-:Y:S01]  /*2cde0*/  MOV R14, UR62 ;  /* 0x0000003e000e7c02 */ /* 0x000fe20008000f00 */
[----:B------:R-:W-:Y:S10]  /*2cdf0*/  ENDCOLLECTIVE ;  /* 0x000000000000791b */ /* 0x000ff40003800000 */
.L_x_819:
[----:B------:R-:W-:Y:S05]  /*2ce00*/  BSYNC B1 ;  /* 0x0000000000017941 */ /* 0x000fea0003800000 */
.L_x_818:
[----:B------:R-:W-:Y:S05]  /*2ce10*/  BRA `(.L_x_820) ;  /* 0xfffffff0004c7947 */ /* 0x000fea000383ffff */
.L_x_804:
[----:B0-----:R0:W1:Y:S02]  /*2ce20*/  SYNCS.PHASECHK.TRANS64.TRYWAIT P0, [R15+URZ+0x10], R14 ;  /* 0x0000100e0f0075a7 */ /* 0x001064000800017f */
[----:B-1----:R-:W-:Y:S05]  /*2ce30*/  @!P0 NANOSLEEP.SYNCS 0x989680 ;  /* 0x009896800000895d */ /* 0x002fea0003900000 */
[----:B------:R-:W1:Y:S02]  /*2ce40*/  @!P0 SYNCS.PHASECHK.TRANS64 P0, [R15+URZ+0x10], R14 ;  /* 0x0000100e0f0085a7 */ /* 0x000e64000800007f */
[----:B-1----:R-:W-:Y:S05]  /*2ce50*/  @!P0 BRA `(.L_x_804) ;  /* 0xfffffffc00f08947 */ /* 0x002fea000383ffff */
[----:B------:R-:W-:Y:S05]  /*2ce60*/  BRA `(.L_x_821) ;  /* 0xfffffff000807947 */ /* 0x000fea000383ffff */
.L_x_812:
[----:B------:R-:W-:Y:S01]  /*2ce70*/  BSSY B0, `(.L_x_822) ;  /* 0x0000006000007945 */ /* 0x000fe20003800000 */
[----:B------:R-:W-:-:S07]  /*2ce80*/  MOV R15, 0xffffffff ;  /* 0xffffffff000f7802 */ /* 0x000fce0000000f00 */
[----:B------:R-:W-:Y:S05]  /*2ce90*/  WARPSYNC.COLLECTIVE R15, `(.L_x_823) ;  /* 0x000000000f0c7348 */ /* 0x000fea0003c00000 */
[----:B------:R-:W-:Y:S02]  /*2cea0*/  ELECT P6, UR62, PT ;  /* 0x00000000003e782f */ /* 0x000fe400038c0000 */
[----:B------:R-:W-:Y:S01]  /*2ceb0*/  MOV R14, UR62 ;  /* 0x0000003e000e7c02 */ /* 0x000fe20008000f00 */
[----:B------:R-:W-:Y:S10]  /*2cec0*/  ENDCOLLECTIVE ;  /* 0x000000000000791b */ /* 0x000ff40003800000 */
.L_x_823:
[----:B------:R-:W-:Y:S05]  /*2ced0*/  BSYNC B0 ;  /* 0x0000000000007941 */ /* 0x000fea0003800000 */
.L_x_822:
[----:B------:R-:W-:Y:S05]  /*2cee0*/  BRA `(.L_x_824) ;  /* 0xfffffffc00147947 */ /* 0x000fea000383ffff */
.L_x_816:
[----:B0-----:R0:W1:Y:S02]  /*2cef0*/  SYNCS.PHASECHK.TRANS64.TRYWAIT P0, [R5+URZ], R2 ;  /* 0x00000002050075a7 */ /* 0x001064000800017f */
[----:B-1----:R-:W-:Y:S05]  /*2cf00*/  @!P0 NANOSLEEP.SYNCS 0x989680 ;  /* 0x009896800000895d */ /* 0x002fea0003900000 */
[----:B------:R-:W1:Y:S02]  /*2cf10*/  @!P0 SYNCS.PHASECHK.TRANS64 P0, [R5+URZ], R2 ;  /* 0x00000002050085a7 */ /* 0x000e64000800007f */
[----:B-1----:R-:W-:Y:S05]  /*2cf20*/  @!P0 BRA `(.L_x_816) ;  /* 0xfffffffc00f08947 */ /* 0x002fea000383ffff */
[----:B------:R-:W-:Y:S05]  /*2cf30*/  BRA `(.L_x_825) ;  /* 0xfffffffc003c7947 */ /* 0x000fea000383ffff */
.L_x_826:
[----:B------:R-:W-:-:S00]  /*2cf40*/  BRA `(.L_x_826) ;  /* 0xfffffffc00fc7947 */ /* 0x000fc0000383ffff */
[----:B------:R-:W-:-:S00]  /*2cf50*/  NOP ;  /* 0x0000000000007918 */ /* 0x000fc00000000000 */
        /* <DEDUP_REMOVED lines=10> */
.L_x_827:


//--------------------- .nv.global.init           --------------------------
	.section	.nv.global.init,"aw",@progbits
.nv.global.init:
	.type		$str$22,@object
	.size		$str$22,($str$23 - $str$22)
$str$22:
        /*0000*/ 	.byte	0x6b, 0x5f, 0x74, 0x69, 0x6c, 0x65, 0x5f, 0x63, 0x6f, 0x75, 0x6e, 0x74, 0x20, 0x3e, 0x3d, 0x20
        /*0010*/ 	.byte	0x31, 0x00
	.type		$str$23,@object
	.size		$str$23,(__unnamed_1 - $str$23)
$str$23:
        /*0012*/ 	.byte	0x2f, 0x74, 0x6d, 0x70, 0x2f, 0x63, 0x75, 0x74, 0x6c, 0x61, 0x73, 0x73, 0x5f, 0x73, 0x77, 0x65
        /*0022*/ 	.byte	0x65, 0x70, 0x5f, 0x73, 0x72, 0x63, 0x2f, 0x69, 0x6e, 0x63, 0x6c, 0x75, 0x64, 0x65, 0x2f, 0x63
        /*0032*/ 	.byte	0x75, 0x74, 0x6c, 0x61, 0x73, 0x73, 0x2f, 0x67, 0x65, 0x6d, 0x6d, 0x2f, 0x63, 0x6f, 0x6c, 0x6c
        /*0042*/ 	.byte	0x65, 0x63, 0x74, 0x69, 0x76, 0x65, 0x2f, 0x73, 0x6d, 0x39, 0x30, 0x5f, 0x6d, 0x6d, 0x61, 0x5f
        /*0052*/ 	.byte	0x74, 0x6d, 0x61, 0x5f, 0x67, 0x6d, 0x6d, 0x61, 0x5f, 0x73, 0x73, 0x5f, 0x77, 0x61, 0x72, 0x70
        /*0062*/ 	.byte	0x73, 0x70, 0x65, 0x63, 0x69, 0x61, 0x6c, 0x69, 0x7a, 0x65, 0x64, 0x2e, 0x68, 0x70, 0x70, 0x00
	.type		__unnamed_1,@object
	.size		__unnamed_1,(.L_0 - __unnamed_1)
__unnamed_1:
        /* <DEDUP_REMOVED lines=181> */
        /*0bc2*/ 	.byte	0x6e, 0x74, 0x69, 0x74, 0x79, 0x5d, 0x00
.L_0:


//--------------------- .nv.shared._ZN7cutlass13device_kernelINS_4gemm6kernel13GemmUniversalIN4cute5tupleIJiiiiEEENS1_10collective13CollectiveMmaINS1_34MainloopSm90TmaGmmaWarpSpecializedILi2ENS5_IJNS4_1CILi2EEENSA_ILi1EEESC_EEENS1_35KernelTmaWarpSpecializedCooperativeEEENS5_IJNSA_ILi512EEENSA_ILi192EEENSA_ILi64EEEEEENS_6half_tENS5_IJlSC_lEEESK_SL_NS4_8TiledMMAINS4_8MMA_AtomIJNS4_4SM904GMMA26MMA_64x192x16_F32F16F16_SSILNSP_5MajorE0ELSR_0ELNSP_7ScaleInE1ELSS_1EEEEEENS4_6LayoutISD_NS5_IJSC_NSA_ILi0EEESW_EEEEENS5_IJNS4_10UnderscoreESZ_SZ_EEEEENS4_13SM90_TMA_LOADENS4_14ComposedLayoutINS4_7SwizzleILi3ELi4ELi3EEENS4_18smem_ptr_flag_bitsILi16EEENSV_INS5_IJNSA_ILi8EEESI_EEENS5_IJSI_SC_EEEEEEEvNS4_8identityENS4_23SM90_TMA_LOAD_MULTICASTES1C_vS1D_EENS_8epilogue10collective6detail29Sm90TmaWarpSpecializedAdapterINS1H_15DefaultEpilogueISK_SL_SL_NS1G_6thread17LinearCombinationISK_Li1EffLNS1L_9ScaleType4KindE0ELNS_15FloatRoundStyleE2ESK_EENS1_15EpilogueDefaultEEEEEvvEEEEvNT_6ParamsE --------------------------
	.section	.nv.shared._ZN7cutlass13device_kernelINS_4gemm6kernel13GemmUniversalIN4cute5tupleIJiiiiEEENS1_10collective13CollectiveMmaINS1_34MainloopSm90TmaGmmaWarpSpecializedILi2ENS5_IJNS4_1CILi2EEENSA_ILi1EEESC_EEENS1_35KernelTmaWarpSpecializedCooperativeEEENS5_IJNSA_ILi512EEENSA_ILi192EEENSA_ILi64EEEEEENS_6half_tENS5_IJlSC_lEEESK_SL_NS4_8TiledMMAINS4_8MMA_AtomIJNS4_4SM904GMMA26MMA_64x192x16_F32F16F16_SSILNSP_5MajorE0ELSR_0ELNSP_7ScaleInE1ELSS_1EEEEEENS4_6LayoutISD_NS5_IJSC_NSA_ILi0EEESW_EEEEENS5_IJNS4_10UnderscoreESZ_SZ_EEEEENS4_13SM90_TMA_LOADENS4_14ComposedLayoutINS4_7SwizzleILi3ELi4ELi3EEENS4_18smem_ptr_flag_bitsILi16EEENSV_INS5_IJNSA_ILi8EEESI_EEENS5_IJSI_SC_EEEEEEEvNS4_8identityENS4_23SM90_TMA_LOAD_MULTICASTES1C_vS1D_EENS_8epilogue10collective6detail29Sm90TmaWarpSpecializedAdapterINS1H_15DefaultEpilogueISK_SL_SL_NS1G_6thread17LinearCombinationISK_Li1EffLNS1L_9ScaleType4KindE0ELNS_15FloatRoundStyleE2ESK_EENS1_15EpilogueDefaultEEEEEvvEEEEvNT_6ParamsE,"aw",@nobits
	.sectionflags	@""
	.align	16
	.zero		1024


//--------------------- .nv.shared.reserved.0     --------------------------
	.section	.nv.shared.reserved.0,"aw",@nobits
	.weak		__nv_reservedSMEM_offset_0_alias
	.size		__nv_reservedSMEM_offset_0_alias, 0, 0
	.other		__nv_reservedSMEM_offset_0_alias,@"STO_CUDA_RESERVED_SHARED STV_DEFAULT"
__nv_reservedSMEM_offset_0_alias:
	.zero		0


//--------------------- .nv.global                --------------------------
	.section	.nv.global,"aw",@nobits
.nv.global:
	.type		_ZN39_INTERNAL_95fc73f6_4_k_cu_f7db5081_80834cute1_E,@object
	.size		_ZN39_INTERNAL_95fc73f6_4_k_cu_f7db5081_80834cute1_E,(_ZN39_INTERNAL_95fc73f6_4_k_cu_f7db5081_80834cuda3std3__45__cpo6cbeginE - _ZN39_INTERNAL_95fc73f6_4_k_cu_f7db5081_80834cute1_E)
_ZN39_INTERNAL_95fc73f6_4_k_cu_f7db5081_80834cute1_E:
	.zero		1
	.type		_ZN39_INTERNAL_95fc73f6_4_k_cu_f7db5081_80834cuda3std3__45__cpo6cbeginE,@object
	.size		_ZN39_INTERNAL_95fc73f6_4_k_cu_f7db5081_80834cuda3std3__45__cpo6cbeginE,(_ZN39_INTERNAL_95fc73f6_4_k_cu_f7db5081_80834cuda3std3__48in_placeE - _ZN39_INTERNAL_95fc73f6_4_k_cu_f7db5081_80834cuda3std3__45__cpo6cbeginE)
_ZN39_INTERNAL_95fc73f6_4_k_cu_f7db5081_80834cuda3std3__45__cpo6cbeginE:
	.zero		1
	.type		_ZN39_INTERNAL_95fc73f6_4_k_cu_f7db5081_80834cuda3std3__48in_placeE,@object
	.size		_ZN39_INTERNAL_95fc73f6_4_k_cu_f7db5081_80834cuda3std3__48in_placeE,(_ZN39_INTERNAL_95fc73f6_4_k_cu_f7db5081_80834cuda3std6ranges3__45__cpo9iter_moveE - _ZN39_INTERNAL_95fc73f6_4_k_cu_f7db5081_80834cuda3std3__48in_placeE)
_ZN39_INTERNAL_95fc73f6_4_k_cu_f7db5081_80834cuda3std3__48in_placeE:
	.zero		1
	.type		_ZN39_INTERNAL_95fc73f6_4_k_cu_f7db5081_80834cuda3std6ranges3__45__cpo9iter_moveE,@object
	.size		_ZN39_INTERNAL_95fc73f6_4_k_cu_f7db5081_80834cuda3std6ranges3__45__cpo9iter_moveE,(_ZN39_INTERNAL_95fc73f6_4_k_cu_f7db5081_80834cuda3std3__45__cpo5beginE - _ZN39_INTERNAL_95fc73f6_4_k_cu_f7db5081_80834cuda3std6ranges3__45__cpo9iter_moveE)
_ZN39_INTERNAL_95fc73f6_4_k_cu_f7db5081_80834cuda3std6ranges3__45__cpo9iter_moveE:
	.zero		1
	.type		_ZN39_INTERNAL_95fc73f6_4_k_cu_f7db5081_80834cuda3std3__45__cpo5beginE,@object
	.size		_ZN39_INTERNAL_95fc73f6_4_k_cu_f7db5081_80834cuda3std3__45__cpo5beginE,(_ZN39_INTERNAL_95fc73f6_4_k_cu_f7db5081_80834cuda3std3__441_GLOBAL__N__95fc73f6_4_k_cu_f7db5081_80836ignoreE - _ZN39_INTERNAL_95fc73f6_4_k_cu_f7db5081_80834cuda3std3__45__cpo5beginE)
_ZN39_INTERNAL_95fc73f6_4_k_cu_f7db5081_80834cuda3std3__45__cpo5beginE:
	.zero		1
	.type		_ZN39_INTERNAL_95fc73f6_4_k_cu_f7db5081_80834cuda3std3__441_GLOBAL__N__95fc73f6_4_k_cu_f7db5081_80836ignoreE,@object
	.size		_ZN39_INTERNAL_95fc73f6_4_k_cu_f7db5081_80834cuda3std3__441_GLOBAL__N__95fc73f6_4_k_cu_f7db5081_80836ignoreE,(_ZN39_INTERNAL_95fc73f6_4_k_cu_f7db5081_80834cute7productE - _ZN39_INTERNAL_95fc73f6_4_k_cu_f7db5081_80834cuda3std3__441_GLOBAL__N__95fc73f6_4_k_cu_f7db5081_80836ignoreE)
_ZN39_INTERNAL_95fc73f6_4_k_cu_f7db5081_80834cuda3std3__441_GLOBAL__N__95fc73f6_4_k_cu_f7db5081_80836ignoreE:
	.zero		1
	.type		_ZN39_INTERNAL_95fc73f6_4_k_cu_f7db5081_80834cute7productE,@object
	.size		_ZN39_INTERNAL_95fc73f6_4_k_cu_f7db5081_80834cute7productE,(_ZN39_INTERNAL_95fc73f6_4_k_cu_f7db5081_80834cuda3std3__45__cpo3endE - _ZN39_INTERNAL_95fc73f6_4_k_cu_f7db5081_80834cute7productE)
_ZN39_INTERNAL_95fc73f6_4_k_cu_f7db5081_80834cute7productE:
	.zero		1
	.type		_ZN39_INTERNAL_95fc73f6_4_k_cu_f7db5081_80834cuda3std3__45__cpo3endE,@object
	.size		_ZN39_INTERNAL_95fc73f6_4_k_cu_f7db5081_80834cuda3std3__45__cpo3endE,(_ZN39_INTERNAL_95fc73f6_4_k_cu_f7db5081_80834cuda3std3__419piecewise_constructE - _ZN39_INTERNAL_95fc73f6_4_k_cu_f7db5081_80834cuda3std3__45__cpo3endE)
_ZN39_INTERNAL_95fc73f6_4_k_cu_f7db5081_80834cuda3std3__45__cpo3endE:
	.zero		1
	.type		_ZN39_INTERNAL_95fc73f6_4_k_cu_f7db5081_80834cuda3std3__419piecewise_constructE,@object
	.size		_ZN39_INTERNAL_95fc73f6_4_k_cu_f7db5081_80834cuda3std3__419piecewise_constructE,(_ZN39_INTERNAL_95fc73f6_4_k_cu_f7db5081_80834cuda3std3__45__cpo4cendE - _ZN39_INTERNAL_95fc73f6_4_k_cu_f7db5081_80834cuda3std3__419piecewise_constructE)
_ZN39_INTERNAL_95fc73f6_4_k_cu_f7db5081_80834cuda3std3__419piecewise_constructE:
	.zero		1
	.type		_ZN39_INTERNAL_95fc73f6_4_k_cu_f7db5081_80834cuda3std3__45__cpo4cendE,@object
	.size		_ZN39_INTERNAL_95fc73f6_4_k_cu_f7db5081_80834cuda3std3__45__cpo4cendE,(_ZN39_INTERNAL_95fc73f6_4_k_cu_f7db5081_80834cuda3std6ranges3__45__cpo4swapE - _ZN39_INTERNAL_95fc73f6_4_k_cu_f7db5081_80834cuda3std3__45__cpo4cendE)
_ZN39_INTERNAL_95fc73f6_4_k_cu_f7db5081_80834cuda3std3__45__cpo4cendE:
	.zero		1
	.type		_ZN39_INTERNAL_95fc73f6_4_k_cu_f7db5081_80834cuda3std6ranges3__45__cpo4swapE,@object
	.size		_ZN39_INTERNAL_95fc73f6_4_k_cu_f7db5081_80834cuda3std6ranges3__45__cpo4swapE,(.L_8 - _ZN39_INTERNAL_95fc73f6_4_k_cu_f7db5081_80834cuda3std6ranges3__45__cpo4swapE)
_ZN39_INTERNAL_95fc73f6_4_k_cu_f7db5081_80834cuda3std6ranges3__45__cpo4swapE:
	.zero		1
.L_8:


//--------------------- .nv.constant0._ZN7cutlass13device_kernelINS_4gemm6kernel13GemmUniversalIN4cute5tupleIJiiiiEEENS1_10collective13CollectiveMmaINS1_34MainloopSm90TmaGmmaWarpSpecializedILi2ENS5_IJNS4_1CILi2EEENSA_ILi1EEESC_EEENS1_35KernelTmaWarpSpecializedCooperativeEEENS5_IJNSA_ILi512EEENSA_ILi192EEENSA_ILi64EEEEEENS_6half_tENS5_IJlSC_lEEESK_SL_NS4_8TiledMMAINS4_8MMA_AtomIJNS4_4SM904GMMA26MMA_64x192x16_F32F16F16_SSILNSP_5MajorE0ELSR_0ELNSP_7ScaleInE1ELSS_1EEEEEENS4_6LayoutISD_NS5_IJSC_NSA_ILi0EEESW_EEEEENS5_IJNS4_10UnderscoreESZ_SZ_EEEEENS4_13SM90_TMA_LOADENS4_14ComposedLayoutINS4_7SwizzleILi3ELi4ELi3EEENS4_18smem_ptr_flag_bitsILi16EEENSV_INS5_IJNSA_ILi8EEESI_EEENS5_IJSI_SC_EEEEEEEvNS4_8identityENS4_23SM90_TMA_LOAD_MULTICASTES1C_vS1D_EENS_8epilogue10collective6detail29Sm90TmaWarpSpecializedAdapterINS1H_15DefaultEpilogueISK_SL_SL_NS1G_6thread17LinearCombinationISK_Li1EffLNS1L_9ScaleType4KindE0ELNS_15FloatRoundStyleE2ESK_EENS1_15EpilogueDefaultEEEEEvvEEEEvNT_6ParamsE --------------------------
	.section	.nv.constant0._ZN7cutlass13device_kernelINS_4gemm6kernel13GemmUniversalIN4cute5tupleIJiiiiEEENS1_10collective13CollectiveMmaINS1_34MainloopSm90TmaGmmaWarpSpecializedILi2ENS5_IJNS4_1CILi2EEENSA_ILi1EEESC_EEENS1_35KernelTmaWarpSpecializedCooperativeEEENS5_IJNSA_ILi512EEENSA_ILi192EEENSA_ILi64EEEEEENS_6half_tENS5_IJlSC_lEEESK_SL_NS4_8TiledMMAINS4_8MMA_AtomIJNS4_4SM904GMMA26MMA_64x192x16_F32F16F16_SSILNSP_5MajorE0ELSR_0ELNSP_7ScaleInE1ELSS_1EEEEEENS4_6LayoutISD_NS5_IJSC_NSA_ILi0EEESW_EEEEENS5_IJNS4_10UnderscoreESZ_SZ_EEEEENS4_13SM90_TMA_LOADENS4_14ComposedLayoutINS4_7SwizzleILi3ELi4ELi3EEENS4_18smem_ptr_flag_bitsILi16EEENSV_INS5_IJNSA_ILi8EEESI_EEENS5_IJSI_SC_EEEEEEEvNS4_8identityENS4_23SM90_TMA_LOAD_MULTICASTES1C_vS1D_EENS_8epilogue10collective6detail29Sm90TmaWarpSpecializedAdapterINS1H_15DefaultEpilogueISK_SL_SL_NS1G_6thread17LinearCombinationISK_Li1EffLNS1L_9ScaleType4KindE0ELNS_15FloatRoundStyleE2ESK_EENS1_15EpilogueDefaultEEEEEvvEEEEvNT_6ParamsE,"a",@progbits
	.sectionflags	@""
	.align	4
.nv.constant0._ZN7cutlass13device_kernelINS_4gemm6kernel13GemmUniversalIN4cute5tupleIJiiiiEEENS1_10collective13CollectiveMmaINS1_34MainloopSm90TmaGmmaWarpSpecializedILi2ENS5_IJNS4_1CILi2EEENSA_ILi1EEESC_EEENS1_35KernelTmaWarpSpecializedCooperativeEEENS5_IJNSA_ILi512EEENSA_ILi192EEENSA_ILi64EEEEEENS_6half_tENS5_IJlSC_lEEESK_SL_NS4_8TiledMMAINS4_8MMA_AtomIJNS4_4SM904GMMA26MMA_64x192x16_F32F16F16_SSILNSP_5MajorE0ELSR_0ELNSP_7ScaleInE1ELSS_1EEEEEENS4_6LayoutISD_NS5_IJSC_NSA_ILi0EEESW_EEEEENS5_IJNS4_10UnderscoreESZ_SZ_EEEEENS4_13SM90_TMA_LOADENS4_14ComposedLayoutINS4_7SwizzleILi3ELi4ELi3EEENS4_18smem_ptr_flag_bitsILi16EEENSV_INS5_IJNSA_ILi8EEESI_EEENS5_IJSI_SC_EEEEEEEvNS4_8identityENS4_23SM90_TMA_LOAD_MULTICASTES1C_vS1D_EENS_8epilogue10collective6detail29Sm90TmaWarpSpecializedAdapterINS1H_15DefaultEpilogueISK_SL_SL_NS1G_6thread17LinearCombinationISK_Li1EffLNS1L_9ScaleType4KindE0ELNS_15FloatRoundStyleE2ESK_EENS1_15EpilogueDefaultEEEEEvvEEEEvNT_6ParamsE:
	.zero		1664


//--------------------- SYMBOLS --------------------------

	.type		.nv.reservedSmem.offset0,@object
	.size		.nv.reservedSmem.offset0,0x4
	.type		__assertfail,@function
